//
// Generated by NVIDIA NVVM Compiler
//
// Compiler Build ID: CL-36424714
// Cuda compilation tools, release 13.0, V13.0.88
// Based on NVVM 20.0.0
//

.version 9.0
.target sm_100
.address_size 64

	// .globl	_Z17pbr_bn_fwd_kernel10TensorViewS_S_S_S_S_S_fS_

.visible .entry _Z17pbr_bn_fwd_kernel10TensorViewS_S_S_S_S_S_fS_(
	.param .align 8 .b8 _Z17pbr_bn_fwd_kernel10TensorViewS_S_S_S_S_S_fS__param_0[56],
	.param .align 8 .b8 _Z17pbr_bn_fwd_kernel10TensorViewS_S_S_S_S_S_fS__param_1[56],
	.param .align 8 .b8 _Z17pbr_bn_fwd_kernel10TensorViewS_S_S_S_S_S_fS__param_2[56],
	.param .align 8 .b8 _Z17pbr_bn_fwd_kernel10TensorViewS_S_S_S_S_S_fS__param_3[56],
	.param .align 8 .b8 _Z17pbr_bn_fwd_kernel10TensorViewS_S_S_S_S_S_fS__param_4[56],
	.param .align 8 .b8 _Z17pbr_bn_fwd_kernel10TensorViewS_S_S_S_S_S_fS__param_5[56],
	.param .align 8 .b8 _Z17pbr_bn_fwd_kernel10TensorViewS_S_S_S_S_S_fS__param_6[56],
	.param .f32 _Z17pbr_bn_fwd_kernel10TensorViewS_S_S_S_S_S_fS__param_7,
	.param .align 8 .b8 _Z17pbr_bn_fwd_kernel10TensorViewS_S_S_S_S_S_fS__param_8[56]
)
{
	.reg .pred 	%p<23>;
	.reg .b16 	%rs<17>;
	.reg .b32 	%r<126>;
	.reg .b32 	%f<248>;
	.reg .b64 	%rd<47>;

	ld.param.u64 	%rd13, [_Z17pbr_bn_fwd_kernel10TensorViewS_S_S_S_S_S_fS__param_8];
	ld.param.u64 	%rd12, [_Z17pbr_bn_fwd_kernel10TensorViewS_S_S_S_S_S_fS__param_6];
	ld.param.u64 	%rd11, [_Z17pbr_bn_fwd_kernel10TensorViewS_S_S_S_S_S_fS__param_5];
	ld.param.u64 	%rd10, [_Z17pbr_bn_fwd_kernel10TensorViewS_S_S_S_S_S_fS__param_4];
	ld.param.u64 	%rd1, [_Z17pbr_bn_fwd_kernel10TensorViewS_S_S_S_S_S_fS__param_0];
	ld.param.v2.u32 	{%r1, %r2}, [_Z17pbr_bn_fwd_kernel10TensorViewS_S_S_S_S_S_fS__param_0+8];
	ld.param.u64 	%rd2, [_Z17pbr_bn_fwd_kernel10TensorViewS_S_S_S_S_S_fS__param_1];
	ld.param.u64 	%rd3, [_Z17pbr_bn_fwd_kernel10TensorViewS_S_S_S_S_S_fS__param_2];
	ld.param.u64 	%rd4, [_Z17pbr_bn_fwd_kernel10TensorViewS_S_S_S_S_S_fS__param_3];
	ld.param.v2.u32 	{%r3, %r4}, [_Z17pbr_bn_fwd_kernel10TensorViewS_S_S_S_S_S_fS__param_1+8];
	ld.param.v2.u32 	{%r5, %r6}, [_Z17pbr_bn_fwd_kernel10TensorViewS_S_S_S_S_S_fS__param_2+8];
	ld.param.v2.u32 	{%r7, %r8}, [_Z17pbr_bn_fwd_kernel10TensorViewS_S_S_S_S_S_fS__param_3+8];
	ld.param.v2.u32 	{%r19, %r20}, [_Z17pbr_bn_fwd_kernel10TensorViewS_S_S_S_S_S_fS__param_4+8];
	ld.param.v2.u32 	{%r36, %r37}, [_Z17pbr_bn_fwd_kernel10TensorViewS_S_S_S_S_S_fS__param_5+32];
	ld.param.v2.u32 	{%r30, %r31}, [_Z17pbr_bn_fwd_kernel10TensorViewS_S_S_S_S_S_fS__param_5+8];
	ld.param.v2.u32 	{%r41, %r42}, [_Z17pbr_bn_fwd_kernel10TensorViewS_S_S_S_S_S_fS__param_6+8];
	ld.param.v2.u32 	{%r52, %r53}, [_Z17pbr_bn_fwd_kernel10TensorViewS_S_S_S_S_S_fS__param_8+8];
	ld.param.v2.u32 	{%r58, %r59}, [_Z17pbr_bn_fwd_kernel10TensorViewS_S_S_S_S_S_fS__param_8+32];
	ld.param.v2.u32 	{%r56, %r57}, [_Z17pbr_bn_fwd_kernel10TensorViewS_S_S_S_S_S_fS__param_8+24];
	mov.u32 	%r83, %ctaid.x;
	mov.u32 	%r84, %ctaid.y;
	mov.u32 	%r85, %ntid.x;
	mov.u32 	%r86, %ntid.y;
	mov.u32 	%r87, %tid.y;
	mov.u32 	%r88, %tid.x;
	mad.lo.s32 	%r10, %r83, %r85, %r88;
	mad.lo.s32 	%r90, %r84, %r86, %r87;
	setp.gt.u32 	%p1, %r10, %r58;
	setp.gt.u32 	%p2, %r90, %r57;
	or.pred  	%p3, %p1, %p2;
	@%p3 bra 	$L__BB0_21;
	cvta.to.global.u64 	%rd14, %rd13;
	cvta.to.global.u64 	%rd15, %rd10;
	mul.lo.s32 	%r91, %r90, %r19;
	cvt.u64.u32 	%rd16, %r91;
	add.s64 	%rd17, %rd15, %rd16;
	ld.global.f32 	%f1, [%rd17];
	ld.global.f32 	%f2, [%rd17+4];
	ld.global.f32 	%f3, [%rd17+8];
	mul.lo.s32 	%r92, %r90, %r52;
	cvt.u64.u32 	%rd18, %r92;
	mul.lo.s32 	%r93, %r10, %r53;
	cvt.u64.u32 	%rd19, %r93;
	add.s64 	%rd20, %rd18, %rd19;
	add.s64 	%rd5, %rd14, %rd20;
	mov.b32 	%r94, 0;
	st.global.u32 	[%rd5], %r94;
	st.global.u32 	[%rd5+4], %r94;
	st.global.u32 	[%rd5+8], %r94;
	setp.eq.s32 	%p4, %r36, 0;
	@%p4 bra 	$L__BB0_21;
	mul.lo.s32 	%r96, %r90, %r1;
	cvt.u64.u32 	%rd21, %r96;
	mul.lo.s32 	%r97, %r10, %r2;
	cvt.u64.u32 	%rd22, %r97;
	add.s64 	%rd23, %rd21, %rd22;
	cvta.to.global.u64 	%rd24, %rd1;
	add.s64 	%rd6, %rd24, %rd23;
	mul.lo.s32 	%r98, %r90, %r3;
	cvt.u64.u32 	%rd25, %r98;
	mul.lo.s32 	%r99, %r10, %r4;
	cvt.u64.u32 	%rd26, %r99;
	add.s64 	%rd27, %rd25, %rd26;
	cvta.to.global.u64 	%rd28, %rd2;
	add.s64 	%rd7, %rd28, %rd27;
	mul.lo.s32 	%r100, %r90, %r5;
	cvt.u64.u32 	%rd29, %r100;
	mul.lo.s32 	%r101, %r10, %r6;
	cvt.u64.u32 	%rd30, %r101;
	add.s64 	%rd31, %rd29, %rd30;
	cvta.to.global.u64 	%rd32, %rd3;
	add.s64 	%rd8, %rd32, %rd31;
	mul.lo.s32 	%r102, %r90, %r7;
	cvt.u64.u32 	%rd33, %r102;
	mul.lo.s32 	%r103, %r10, %r8;
	cvt.u64.u32 	%rd34, %r103;
	add.s64 	%rd35, %rd33, %rd34;
	cvta.to.global.u64 	%rd36, %rd4;
	add.s64 	%rd9, %rd36, %rd35;
	neg.s32 	%r125, %r36;
	mov.f32 	%f245, 0f00000000;
	mov.b32 	%r123, 0;
	mov.u32 	%r124, %r123;
	mov.f32 	%f246, %f245;
	mov.f32 	%f247, %f245;
$L__BB0_3:
	cvt.u64.u32 	%rd37, %r124;
	mov.u32 	%r104, %tid.y;
	mov.u32 	%r105, %ctaid.y;
	mov.u32 	%r106, %ntid.y;
	mad.lo.s32 	%r107, %r105, %r106, %r104;
	mul.lo.s32 	%r108, %r107, %r41;
	cvt.u64.u32 	%rd38, %r108;
	add.s64 	%rd39, %rd37, %rd38;
	cvta.to.global.u64 	%rd40, %rd12;
	add.s64 	%rd41, %rd40, %rd39;
	ld.global.f32 	%f7, [%rd41];
	ld.global.f32 	%f8, [%rd41+4];
	ld.global.f32 	%f9, [%rd41+8];
	fma.rn.f32 	%f83, %f7, %f7, 0f00000000;
	fma.rn.f32 	%f84, %f8, %f8, %f83;
	fma.rn.f32 	%f85, %f9, %f9, %f84;
	sqrt.rn.f32 	%f86, %f85;
	setp.leu.f32 	%p5, %f86, 0f00000000;
	@%p5 bra 	$L__BB0_20;
	cvt.u64.u32 	%rd42, %r123;
	mov.u32 	%r110, %ctaid.y;
	mov.u32 	%r111, %ntid.y;
	mad.lo.s32 	%r112, %r110, %r111, %r104;
	mul.lo.s32 	%r113, %r112, %r30;
	cvt.u64.u32 	%rd43, %r113;
	add.s64 	%rd44, %rd42, %rd43;
	cvta.to.global.u64 	%rd45, %rd11;
	add.s64 	%rd46, %rd45, %rd44;
	ld.global.f32 	%f88, [%rd46];
	ld.global.f32 	%f89, [%rd46+4];
	ld.global.f32 	%f90, [%rd46+8];
	ld.global.f32 	%f10, [%rd6];
	ld.global.f32 	%f11, [%rd6+4];
	ld.global.f32 	%f12, [%rd6+8];
	ld.global.f32 	%f13, [%rd7];
	ld.global.f32 	%f14, [%rd7+4];
	ld.global.f32 	%f15, [%rd7+8];
	ld.global.f32 	%f16, [%rd8];
	ld.global.f32 	%f17, [%rd8+4];
	ld.global.f32 	%f18, [%rd8+8];
	ld.global.f32 	%f19, [%rd9];
	ld.global.f32 	%f20, [%rd9+4];
	ld.global.f32 	%f21, [%rd9+8];
	sub.f32 	%f22, %f88, %f16;
	sub.f32 	%f23, %f89, %f17;
	sub.f32 	%f24, %f90, %f18;
	mul.f32 	%f91, %f23, %f23;
	fma.rn.f32 	%f92, %f22, %f22, %f91;
	fma.rn.f32 	%f93, %f24, %f24, %f92;
	sqrt.rn.f32 	%f25, %f93;
	setp.leu.f32 	%p6, %f25, 0f00000000;
	mov.f32 	%f232, 0f00000000;
	mov.f32 	%f233, %f232;
	mov.f32 	%f234, %f232;
	@%p6 bra 	$L__BB0_6;
	div.rn.f32 	%f232, %f22, %f25;
	div.rn.f32 	%f233, %f23, %f25;
	div.rn.f32 	%f234, %f24, %f25;
$L__BB0_6:
	mov.f32 	%f95, 0f3F800000;
	sub.f32 	%f96, %f95, %f15;
	mul.f32 	%f32, %f10, %f96;
	mul.f32 	%f33, %f11, %f96;
	mul.f32 	%f34, %f12, %f96;
	fma.rn.f32 	%f97, %f19, %f232, 0f00000000;
	fma.rn.f32 	%f98, %f20, %f233, %f97;
	fma.rn.f32 	%f35, %f21, %f234, %f98;
	mul.f32 	%f99, %f10, %f15;
	mul.f32 	%f100, %f11, %f15;
	mul.f32 	%f101, %f12, %f15;
	fma.rn.f32 	%f36, %f96, 0f3D23D70A, %f99;
	fma.rn.f32 	%f37, %f96, 0f3D23D70A, %f100;
	fma.rn.f32 	%f38, %f96, 0f3D23D70A, %f101;
	sub.f32 	%f39, %f1, %f16;
	sub.f32 	%f40, %f2, %f17;
	sub.f32 	%f41, %f3, %f18;
	mul.f32 	%f102, %f40, %f40;
	fma.rn.f32 	%f103, %f39, %f39, %f102;
	fma.rn.f32 	%f104, %f41, %f41, %f103;
	sqrt.rn.f32 	%f42, %f104;
	setp.leu.f32 	%p7, %f42, 0f00000000;
	mov.f32 	%f235, 0f00000000;
	mov.f32 	%f236, %f235;
	mov.f32 	%f237, %f235;
	@%p7 bra 	$L__BB0_8;
	div.rn.f32 	%f235, %f39, %f42;
	div.rn.f32 	%f236, %f40, %f42;
	div.rn.f32 	%f237, %f41, %f42;
$L__BB0_8:
	mul.f32 	%f49, %f14, %f14;
	fma.rn.f32 	%f106, %f235, %f19, 0f00000000;
	fma.rn.f32 	%f107, %f236, %f20, %f106;
	fma.rn.f32 	%f50, %f237, %f21, %f107;
	setp.leu.f32 	%p8, %f50, 0f38D1B717;
	setp.leu.f32 	%p9, %f35, 0f38D1B717;
	mov.f32 	%f242, 0f00000000;
	or.pred  	%p10, %p8, %p9;
	mov.f32 	%f243, %f242;
	mov.f32 	%f244, %f242;
	@%p10 bra 	$L__BB0_19;
	ld.param.f32 	%f228, [_Z17pbr_bn_fwd_kernel10TensorViewS_S_S_S_S_S_fS__param_7];
	mul.f32 	%f109, %f228, %f228;
	max.f32 	%f110, %f49, %f109;
	min.f32 	%f51, %f110, 0f3F800000;
	add.f32 	%f52, %f235, %f232;
	add.f32 	%f53, %f236, %f233;
	add.f32 	%f54, %f237, %f234;
	mul.f32 	%f111, %f53, %f53;
	fma.rn.f32 	%f112, %f52, %f52, %f111;
	fma.rn.f32 	%f113, %f54, %f54, %f112;
	sqrt.rn.f32 	%f55, %f113;
	setp.leu.f32 	%p11, %f55, 0f00000000;
	mov.f32 	%f238, 0f00000000;
	mov.f32 	%f239, %f238;
	mov.f32 	%f240, %f238;
	@%p11 bra 	$L__BB0_11;
	div.rn.f32 	%f238, %f52, %f55;
	div.rn.f32 	%f239, %f53, %f55;
	div.rn.f32 	%f240, %f54, %f55;
$L__BB0_11:
	fma.rn.f32 	%f115, %f235, %f238, 0f00000000;
	fma.rn.f32 	%f116, %f236, %f239, %f115;
	fma.rn.f32 	%f117, %f237, %f240, %f116;
	max.f32 	%f118, %f117, 0f38D1B717;
	min.f32 	%f119, %f118, 0f3F7FF972;
	mov.f32 	%f241, 0f3F800000;
	sub.f32 	%f62, %f241, %f119;
	abs.f32 	%f63, %f62;
	setp.lt.f32 	%p12, %f63, 0f00800000;
	mul.f32 	%f120, %f63, 0f4B800000;
	selp.f32 	%f121, %f120, %f63, %p12;
	selp.f32 	%f122, 0fC1C00000, 0f00000000, %p12;
	mov.b32 	%r114, %f121;
	add.s32 	%r115, %r114, -1060439283;
	and.b32  	%r116, %r115, -8388608;
	sub.s32 	%r117, %r114, %r116;
	mov.b32 	%f123, %r117;
	cvt.rn.f32.s32 	%f124, %r116;
	fma.rn.f32 	%f125, %f124, 0f34000000, %f122;
	add.f32 	%f126, %f123, 0fBF800000;
	add.f32 	%f127, %f123, 0f3F800000;
	rcp.approx.ftz.f32 	%f128, %f127;
	add.f32 	%f129, %f126, %f126;
	mul.f32 	%f130, %f129, %f128;
	mul.f32 	%f131, %f130, %f130;
	sub.f32 	%f132, %f126, %f130;
	add.f32 	%f133, %f132, %f132;
	neg.f32 	%f134, %f130;
	fma.rn.f32 	%f135, %f134, %f126, %f133;
	mul.rn.f32 	%f136, %f128, %f135;
	fma.rn.f32 	%f137, %f131, 0f3A2C32E4, 0f3B52E7DB;
	fma.rn.f32 	%f138, %f137, %f131, 0f3C93BB73;
	fma.rn.f32 	%f139, %f138, %f131, 0f3DF6384F;
	mul.rn.f32 	%f140, %f139, %f131;
	fma.rn.f32 	%f141, %f130, 0f3FB8AA3B, %f125;
	sub.f32 	%f142, %f125, %f141;
	fma.rn.f32 	%f143, %f130, 0f3FB8AA3B, %f142;
	fma.rn.f32 	%f144, %f136, 0f3FB8AA3B, %f143;
	fma.rn.f32 	%f145, %f130, 0f32A55E34, %f144;
	mul.f32 	%f146, %f140, 0f40400000;
	fma.rn.f32 	%f147, %f146, %f136, %f145;
	fma.rn.f32 	%f148, %f140, %f130, %f147;
	add.rn.f32 	%f149, %f141, %f148;
	neg.f32 	%f150, %f141;
	add.rn.f32 	%f151, %f149, %f150;
	neg.f32 	%f152, %f151;
	add.rn.f32 	%f153, %f148, %f152;
	mov.f32 	%f154, 0f40A00000;
	mul.rn.f32 	%f155, %f149, %f154;
	neg.f32 	%f156, %f155;
	fma.rn.f32 	%f157, %f149, 0f40A00000, %f156;
	fma.rn.f32 	%f158, %f153, 0f40A00000, %f157;
	cvt.rni.f32.f32 	%f159, %f155;
	sub.f32 	%f160, %f155, %f159;
	add.f32 	%f161, %f160, %f158;
	fma.rn.f32 	%f162, %f161, 0f391FCB8E, 0f3AAF85ED;
	fma.rn.f32 	%f163, %f162, %f161, 0f3C1D9856;
	fma.rn.f32 	%f164, %f163, %f161, 0f3D6357BB;
	fma.rn.f32 	%f165, %f164, %f161, 0f3E75FDEC;
	fma.rn.f32 	%f166, %f165, %f161, 0f3F317218;
	fma.rn.f32 	%f167, %f166, %f161, 0f3F800000;
	cvt.rzi.s32.f32 	%r118, %f159;
	setp.gt.f32 	%p13, %f159, 0f00000000;
	selp.b32 	%r119, 0, -2097152000, %p13;
	add.s32 	%r120, %r119, 2130706432;
	mov.b32 	%f168, %r120;
	mul.f32 	%f169, %f167, %f168;
	shl.b32 	%r121, %r118, 23;
	sub.s32 	%r122, %r121, %r119;
	mov.b32 	%f170, %r122;
	mul.f32 	%f171, %f169, %f170;
	abs.f32 	%f172, %f155;
	setp.gt.f32 	%p14, %f172, 0f43180000;
	setp.lt.f32 	%p15, %f155, 0f00000000;
	selp.f32 	%f173, 0f00000000, 0f7F800000, %p15;
	selp.f32 	%f64, %f173, %f171, %p14;
	setp.eq.f32 	%p16, %f62, 0f3F800000;
	@%p16 bra 	$L__BB0_18;
	setp.num.f32 	%p17, %f63, %f63;
	@%p17 bra 	$L__BB0_14;
	mov.f32 	%f174, 0f40A00000;
	add.rn.f32 	%f241, %f62, %f174;
	bra.uni 	$L__BB0_18;
$L__BB0_14:
	setp.neu.f32 	%p18, %f62, 0f00000000;
	setp.neu.f32 	%p19, %f63, 0f7F800000;
	and.pred  	%p20, %p18, %p19;
	@%p20 bra 	$L__BB0_16;
	add.f32 	%f241, %f62, %f62;
	bra.uni 	$L__BB0_18;
$L__BB0_16:
	setp.geu.f32 	%p21, %f62, 0f00000000;
	mov.f32 	%f241, %f64;
	@%p21 bra 	$L__BB0_18;
	neg.f32 	%f241, %f64;
$L__BB0_18:
	mul.f32 	%f175, %f51, %f51;
	mov.f32 	%f176, 0f3F800000;
	sub.f32 	%f177, %f176, %f241;
	fma.rn.f32 	%f178, %f36, %f177, %f241;
	fma.rn.f32 	%f179, %f37, %f177, %f241;
	fma.rn.f32 	%f180, %f38, %f177, %f241;
	fma.rn.f32 	%f181, %f19, %f238, 0f00000000;
	fma.rn.f32 	%f182, %f20, %f239, %f181;
	fma.rn.f32 	%f183, %f21, %f240, %f182;
	max.f32 	%f184, %f183, 0f38D1B717;
	min.f32 	%f185, %f184, 0f3F7FF972;
	mul.f32 	%f186, %f175, %f185;
	sub.f32 	%f187, %f186, %f185;
	fma.rn.f32 	%f188, %f185, %f187, 0f3F800000;
	mul.f32 	%f189, %f188, %f188;
	mul.f32 	%f190, %f189, 0f40490FDB;
	div.rn.f32 	%f191, %f175, %f190;
	mul.f32 	%f192, %f178, %f191;
	mul.f32 	%f193, %f179, %f191;
	mul.f32 	%f194, %f180, %f191;
	max.f32 	%f195, %f50, 0f38D1B717;
	min.f32 	%f196, %f195, 0f3F7FF972;
	mul.f32 	%f197, %f196, %f196;
	sub.f32 	%f198, %f176, %f197;
	div.rn.f32 	%f199, %f198, %f197;
	fma.rn.f32 	%f200, %f175, %f199, 0f3F800000;
	sqrt.rn.f32 	%f201, %f200;
	add.f32 	%f202, %f201, 0fBF800000;
	fma.rn.f32 	%f203, %f202, 0f3F000000, 0f3F800000;
	max.f32 	%f204, %f35, 0f38D1B717;
	min.f32 	%f205, %f204, 0f3F7FF972;
	mul.f32 	%f206, %f205, %f205;
	sub.f32 	%f207, %f176, %f206;
	div.rn.f32 	%f208, %f207, %f206;
	fma.rn.f32 	%f209, %f175, %f208, 0f3F800000;
	sqrt.rn.f32 	%f210, %f209;
	add.f32 	%f211, %f210, 0fBF800000;
	fma.rn.f32 	%f212, %f211, 0f3F000000, %f203;
	rcp.rn.f32 	%f213, %f212;
	mul.f32 	%f214, %f192, %f213;
	mul.f32 	%f215, %f193, %f213;
	mul.f32 	%f216, %f194, %f213;
	mul.f32 	%f217, %f214, 0f3E800000;
	mul.f32 	%f218, %f215, 0f3E800000;
	mul.f32 	%f219, %f216, 0f3E800000;
	div.rn.f32 	%f242, %f217, %f50;
	div.rn.f32 	%f243, %f218, %f50;
	div.rn.f32 	%f244, %f219, %f50;
$L__BB0_19:
	div.rn.f32 	%f220, %f35, 0f40490FDB;
	max.f32 	%f221, %f220, 0f00000000;
	mul.f32 	%f222, %f13, %f242;
	mul.f32 	%f223, %f13, %f243;
	mul.f32 	%f224, %f13, %f244;
	fma.rn.f32 	%f225, %f32, %f221, %f222;
	fma.rn.f32 	%f226, %f33, %f221, %f223;
	fma.rn.f32 	%f227, %f34, %f221, %f224;
	fma.rn.f32 	%f247, %f225, %f7, %f247;
	fma.rn.f32 	%f246, %f226, %f8, %f246;
	fma.rn.f32 	%f245, %f227, %f9, %f245;
	st.global.f32 	[%rd5], %f247;
	st.global.f32 	[%rd5+4], %f246;
	st.global.f32 	[%rd5+8], %f245;
$L__BB0_20:
	add.s32 	%r125, %r125, 1;
	setp.ne.s32 	%p22, %r125, 0;
	add.s32 	%r124, %r124, %r42;
	add.s32 	%r123, %r123, %r31;
	@%p22 bra 	$L__BB0_3;
$L__BB0_21:
	ret;

}
	// .globl	_Z17pbr_bn_bwd_kernel10TensorViewS_S_S_S_S_S_fS_S_S_S_S_S_
.visible .entry _Z17pbr_bn_bwd_kernel10TensorViewS_S_S_S_S_S_fS_S_S_S_S_S_(
	.param .align 8 .b8 _Z17pbr_bn_bwd_kernel10TensorViewS_S_S_S_S_S_fS_S_S_S_S_S__param_0[56],
	.param .align 8 .b8 _Z17pbr_bn_bwd_kernel10TensorViewS_S_S_S_S_S_fS_S_S_S_S_S__param_1[56],
	.param .align 8 .b8 _Z17pbr_bn_bwd_kernel10TensorViewS_S_S_S_S_S_fS_S_S_S_S_S__param_2[56],
	.param .align 8 .b8 _Z17pbr_bn_bwd_kernel10TensorViewS_S_S_S_S_S_fS_S_S_S_S_S__param_3[56],
	.param .align 8 .b8 _Z17pbr_bn_bwd_kernel10TensorViewS_S_S_S_S_S_fS_S_S_S_S_S__param_4[56],
	.param .align 8 .b8 _Z17pbr_bn_bwd_kernel10TensorViewS_S_S_S_S_S_fS_S_S_S_S_S__param_5[56],
	.param .align 8 .b8 _Z17pbr_bn_bwd_kernel10TensorViewS_S_S_S_S_S_fS_S_S_S_S_S__param_6[56],
	.param .f32 _Z17pbr_bn_bwd_kernel10TensorViewS_S_S_S_S_S_fS_S_S_S_S_S__param_7,
	.param .align 8 .b8 _Z17pbr_bn_bwd_kernel10TensorViewS_S_S_S_S_S_fS_S_S_S_S_S__param_8[56],
	.param .align 8 .b8 _Z17pbr_bn_bwd_kernel10TensorViewS_S_S_S_S_S_fS_S_S_S_S_S__param_9[56],
	.param .align 8 .b8 _Z17pbr_bn_bwd_kernel10TensorViewS_S_S_S_S_S_fS_S_S_S_S_S__param_10[56],
	.param .align 8 .b8 _Z17pbr_bn_bwd_kernel10TensorViewS_S_S_S_S_S_fS_S_S_S_S_S__param_11[56],
	.param .align 8 .b8 _Z17pbr_bn_bwd_kernel10TensorViewS_S_S_S_S_S_fS_S_S_S_S_S__param_12[56],
	.param .align 8 .b8 _Z17pbr_bn_bwd_kernel10TensorViewS_S_S_S_S_S_fS_S_S_S_S_S__param_13[56]
)
{
	.reg .pred 	%p<71>;
	.reg .b16 	%rs<49>;
	.reg .b32 	%r<256>;
	.reg .b32 	%f<815>;
	.reg .b64 	%rd<72>;

	ld.param.u64 	%rd18, [_Z17pbr_bn_bwd_kernel10TensorViewS_S_S_S_S_S_fS_S_S_S_S_S__param_13];
	ld.param.u64 	%rd17, [_Z17pbr_bn_bwd_kernel10TensorViewS_S_S_S_S_S_fS_S_S_S_S_S__param_11];
	ld.param.u64 	%rd16, [_Z17pbr_bn_bwd_kernel10TensorViewS_S_S_S_S_S_fS_S_S_S_S_S__param_10];
	ld.param.u64 	%rd15, [_Z17pbr_bn_bwd_kernel10TensorViewS_S_S_S_S_S_fS_S_S_S_S_S__param_9];
	ld.param.u64 	%rd14, [_Z17pbr_bn_bwd_kernel10TensorViewS_S_S_S_S_S_fS_S_S_S_S_S__param_8];
	ld.param.u64 	%rd13, [_Z17pbr_bn_bwd_kernel10TensorViewS_S_S_S_S_S_fS_S_S_S_S_S__param_6];
	ld.param.u64 	%rd12, [_Z17pbr_bn_bwd_kernel10TensorViewS_S_S_S_S_S_fS_S_S_S_S_S__param_5];
	ld.param.u64 	%rd11, [_Z17pbr_bn_bwd_kernel10TensorViewS_S_S_S_S_S_fS_S_S_S_S_S__param_4];
	ld.param.u64 	%rd10, [_Z17pbr_bn_bwd_kernel10TensorViewS_S_S_S_S_S_fS_S_S_S_S_S__param_3];
	ld.param.u64 	%rd9, [_Z17pbr_bn_bwd_kernel10TensorViewS_S_S_S_S_S_fS_S_S_S_S_S__param_2];
	ld.param.u64 	%rd8, [_Z17pbr_bn_bwd_kernel10TensorViewS_S_S_S_S_S_fS_S_S_S_S_S__param_1];
	ld.param.v2.u32 	{%r13, %r14}, [_Z17pbr_bn_bwd_kernel10TensorViewS_S_S_S_S_S_fS_S_S_S_S_S__param_0+8];
	ld.param.u64 	%rd7, [_Z17pbr_bn_bwd_kernel10TensorViewS_S_S_S_S_S_fS_S_S_S_S_S__param_0];
	ld.param.v2.u32 	{%r24, %r25}, [_Z17pbr_bn_bwd_kernel10TensorViewS_S_S_S_S_S_fS_S_S_S_S_S__param_1+8];
	ld.param.v2.u32 	{%r35, %r36}, [_Z17pbr_bn_bwd_kernel10TensorViewS_S_S_S_S_S_fS_S_S_S_S_S__param_2+8];
	ld.param.v2.u32 	{%r46, %r47}, [_Z17pbr_bn_bwd_kernel10TensorViewS_S_S_S_S_S_fS_S_S_S_S_S__param_3+8];
	ld.param.v2.u32 	{%r57, %r58}, [_Z17pbr_bn_bwd_kernel10TensorViewS_S_S_S_S_S_fS_S_S_S_S_S__param_4+8];
	ld.param.v2.u32 	{%r74, %r75}, [_Z17pbr_bn_bwd_kernel10TensorViewS_S_S_S_S_S_fS_S_S_S_S_S__param_5+32];
	ld.param.v2.u32 	{%r68, %r69}, [_Z17pbr_bn_bwd_kernel10TensorViewS_S_S_S_S_S_fS_S_S_S_S_S__param_5+8];
	ld.param.v2.u32 	{%r79, %r80}, [_Z17pbr_bn_bwd_kernel10TensorViewS_S_S_S_S_S_fS_S_S_S_S_S__param_6+8];
	ld.param.f32 	%f267, [_Z17pbr_bn_bwd_kernel10TensorViewS_S_S_S_S_S_fS_S_S_S_S_S__param_7];
	ld.param.v2.u32 	{%r90, %r91}, [_Z17pbr_bn_bwd_kernel10TensorViewS_S_S_S_S_S_fS_S_S_S_S_S__param_8+8];
	ld.param.v2.u32 	{%r101, %r102}, [_Z17pbr_bn_bwd_kernel10TensorViewS_S_S_S_S_S_fS_S_S_S_S_S__param_9+8];
	ld.param.v2.u32 	{%r112, %r113}, [_Z17pbr_bn_bwd_kernel10TensorViewS_S_S_S_S_S_fS_S_S_S_S_S__param_10+8];
	ld.param.v2.u32 	{%r123, %r124}, [_Z17pbr_bn_bwd_kernel10TensorViewS_S_S_S_S_S_fS_S_S_S_S_S__param_11+8];
	ld.param.v2.u32 	{%r134, %r135}, [_Z17pbr_bn_bwd_kernel10TensorViewS_S_S_S_S_S_fS_S_S_S_S_S__param_13+8];
	ld.param.v2.u32 	{%r140, %r141}, [_Z17pbr_bn_bwd_kernel10TensorViewS_S_S_S_S_S_fS_S_S_S_S_S__param_13+32];
	ld.param.v2.u32 	{%r138, %r139}, [_Z17pbr_bn_bwd_kernel10TensorViewS_S_S_S_S_S_fS_S_S_S_S_S__param_13+24];
	mov.u32 	%r205, %ctaid.x;
	mov.u32 	%r206, %ctaid.y;
	mov.u32 	%r207, %ntid.x;
	mov.u32 	%r208, %ntid.y;
	mov.u32 	%r209, %tid.y;
	mov.u32 	%r210, %tid.x;
	mad.lo.s32 	%r4, %r205, %r207, %r210;
	mad.lo.s32 	%r212, %r206, %r208, %r209;
	setp.gt.u32 	%p3, %r4, %r140;
	setp.gt.u32 	%p4, %r212, %r139;
	or.pred  	%p5, %p3, %p4;
	@%p5 bra 	$L__BB1_53;
	cvta.to.global.u64 	%rd19, %rd18;
	cvta.to.global.u64 	%rd20, %rd11;
	cvta.to.global.u64 	%rd21, %rd10;
	cvta.to.global.u64 	%rd22, %rd9;
	cvta.to.global.u64 	%rd23, %rd8;
	cvta.to.global.u64 	%rd24, %rd7;
	mul.lo.s32 	%r213, %r212, %r57;
	cvt.u64.u32 	%rd25, %r213;
	add.s64 	%rd2, %rd20, %rd25;
	mul.lo.s32 	%r214, %r212, %r13;
	cvt.u64.u32 	%rd26, %r214;
	mul.lo.s32 	%r215, %r4, %r14;
	cvt.u64.u32 	%rd27, %r215;
	add.s64 	%rd28, %rd26, %rd27;
	add.s64 	%rd29, %rd24, %rd28;
	ld.global.f32 	%f1, [%rd29];
	ld.global.f32 	%f2, [%rd29+4];
	ld.global.f32 	%f3, [%rd29+8];
	mul.lo.s32 	%r216, %r212, %r24;
	cvt.u64.u32 	%rd30, %r216;
	mul.lo.s32 	%r217, %r4, %r25;
	cvt.u64.u32 	%rd31, %r217;
	add.s64 	%rd32, %rd30, %rd31;
	add.s64 	%rd33, %rd23, %rd32;
	ld.global.f32 	%f4, [%rd33];
	ld.global.f32 	%f5, [%rd33+4];
	ld.global.f32 	%f6, [%rd33+8];
	mul.lo.s32 	%r218, %r212, %r35;
	cvt.u64.u32 	%rd34, %r218;
	mul.lo.s32 	%r219, %r4, %r36;
	cvt.u64.u32 	%rd35, %r219;
	add.s64 	%rd36, %rd34, %rd35;
	add.s64 	%rd37, %rd22, %rd36;
	ld.global.f32 	%f7, [%rd37];
	ld.global.f32 	%f8, [%rd37+4];
	ld.global.f32 	%f9, [%rd37+8];
	mul.lo.s32 	%r220, %r212, %r46;
	cvt.u64.u32 	%rd38, %r220;
	mul.lo.s32 	%r221, %r4, %r47;
	cvt.u64.u32 	%rd39, %r221;
	add.s64 	%rd40, %rd38, %rd39;
	add.s64 	%rd41, %rd21, %rd40;
	ld.global.f32 	%f10, [%rd41];
	ld.global.f32 	%f11, [%rd41+4];
	ld.global.f32 	%f12, [%rd41+8];
	mul.lo.s32 	%r222, %r212, %r134;
	cvt.u64.u32 	%rd42, %r222;
	mul.lo.s32 	%r223, %r4, %r135;
	cvt.u64.u32 	%rd43, %r223;
	add.s64 	%rd44, %rd42, %rd43;
	add.s64 	%rd3, %rd19, %rd44;
	ld.global.f32 	%f13, [%rd3];
	setp.eq.s32 	%p6, %r74, 0;
	mov.f32 	%f791, 0f00000000;
	mov.f32 	%f792, %f791;
	mov.f32 	%f793, %f791;
	mov.f32 	%f794, %f791;
	mov.f32 	%f795, %f791;
	mov.f32 	%f796, %f791;
	mov.f32 	%f797, %f791;
	mov.f32 	%f798, %f791;
	mov.f32 	%f799, %f791;
	mov.f32 	%f800, %f791;
	mov.f32 	%f801, %f791;
	mov.f32 	%f802, %f791;
	@%p6 bra 	$L__BB1_52;
	ld.global.f32 	%f14, [%rd3+4];
	ld.global.f32 	%f15, [%rd3+8];
	ld.global.f32 	%f270, [%rd2+8];
	ld.global.f32 	%f271, [%rd2+4];
	ld.global.f32 	%f272, [%rd2];
	mul.lo.s32 	%r225, %r212, %r68;
	cvt.u64.u32 	%rd4, %r225;
	mul.lo.s32 	%r226, %r212, %r79;
	cvt.u64.u32 	%rd5, %r226;
	mul.f32 	%f273, %f5, %f5;
	mov.f32 	%f274, 0f3F800000;
	sub.f32 	%f16, %f274, %f6;
	mul.f32 	%f275, %f267, %f267;
	max.f32 	%f276, %f273, %f275;
	min.f32 	%f17, %f276, 0f3F800000;
	mul.f32 	%f18, %f17, %f17;
	setp.gt.f32 	%p7, %f273, %f275;
	setp.lt.f32 	%p8, %f273, 0f3F800000;
	and.pred  	%p1, %p8, %p7;
	sub.f32 	%f19, %f272, %f7;
	sub.f32 	%f20, %f271, %f8;
	sub.f32 	%f21, %f270, %f9;
	mul.f32 	%f277, %f20, %f20;
	fma.rn.f32 	%f278, %f19, %f19, %f277;
	fma.rn.f32 	%f22, %f21, %f21, %f278;
	mul.f32 	%f279, %f1, %f6;
	mul.f32 	%f280, %f2, %f6;
	mul.f32 	%f281, %f3, %f6;
	fma.rn.f32 	%f23, %f16, 0f3D23D70A, %f279;
	fma.rn.f32 	%f24, %f16, 0f3D23D70A, %f280;
	fma.rn.f32 	%f25, %f16, 0f3D23D70A, %f281;
	mul.f32 	%f26, %f1, %f16;
	mul.f32 	%f27, %f2, %f16;
	mul.f32 	%f28, %f3, %f16;
	fma.rn.f32 	%f282, %f19, %f19, 0f00000000;
	fma.rn.f32 	%f283, %f20, %f20, %f282;
	fma.rn.f32 	%f29, %f21, %f21, %f283;
	max.f32 	%f30, %f22, 0f33D6BF95;
	neg.s32 	%r255, %r74;
	cvta.to.global.u64 	%rd6, %rd13;
	mov.f32 	%f802, 0f00000000;
	mov.b32 	%r253, 0;
	sqrt.rn.f32 	%f655, %f29;
	sqrt.rn.f32 	%f662, %f30;
	mov.u32 	%r254, %r253;
	mov.f32 	%f801, %f802;
	mov.f32 	%f800, %f802;
	mov.f32 	%f799, %f802;
	mov.f32 	%f798, %f802;
	mov.f32 	%f797, %f802;
	mov.f32 	%f796, %f802;
	mov.f32 	%f795, %f802;
	mov.f32 	%f794, %f802;
	mov.f32 	%f793, %f802;
	mov.f32 	%f792, %f802;
	mov.f32 	%f791, %f802;
$L__BB1_3:
	cvt.u64.u32 	%rd45, %r254;
	add.s64 	%rd46, %rd45, %rd5;
	add.s64 	%rd47, %rd6, %rd46;
	ld.global.f32 	%f43, [%rd47];
	ld.global.f32 	%f44, [%rd47+4];
	ld.global.f32 	%f45, [%rd47+8];
	fma.rn.f32 	%f284, %f43, %f43, 0f00000000;
	fma.rn.f32 	%f285, %f44, %f44, %f284;
	fma.rn.f32 	%f286, %f45, %f45, %f285;
	sqrt.rn.f32 	%f287, %f286;
	setp.leu.f32 	%p9, %f287, 0f00000000;
	@%p9 bra 	$L__BB1_51;
	cvt.u64.u32 	%rd48, %r253;
	add.s64 	%rd49, %rd48, %rd4;
	cvta.to.global.u64 	%rd50, %rd12;
	add.s64 	%rd51, %rd50, %rd49;
	ld.global.f32 	%f46, [%rd51];
	ld.global.f32 	%f47, [%rd51+4];
	ld.global.f32 	%f48, [%rd51+8];
	sqrt.rn.f32 	%f49, %f22;
	setp.leu.f32 	%p10, %f49, 0f00000000;
	mov.f32 	%f747, 0f00000000;
	mov.f32 	%f748, %f747;
	mov.f32 	%f749, %f747;
	@%p10 bra 	$L__BB1_6;
	div.rn.f32 	%f747, %f19, %f49;
	div.rn.f32 	%f748, %f20, %f49;
	div.rn.f32 	%f749, %f21, %f49;
$L__BB1_6:
	sub.f32 	%f56, %f46, %f7;
	sub.f32 	%f57, %f47, %f8;
	sub.f32 	%f58, %f48, %f9;
	mul.f32 	%f59, %f56, %f56;
	mul.f32 	%f60, %f57, %f57;
	add.f32 	%f290, %f59, %f60;
	mul.f32 	%f61, %f58, %f58;
	add.f32 	%f62, %f290, %f61;
	sqrt.rn.f32 	%f63, %f62;
	setp.leu.f32 	%p11, %f63, 0f00000000;
	mov.f32 	%f750, 0f00000000;
	mov.f32 	%f751, %f750;
	mov.f32 	%f752, %f750;
	@%p11 bra 	$L__BB1_8;
	div.rn.f32 	%f750, %f56, %f63;
	div.rn.f32 	%f751, %f57, %f63;
	div.rn.f32 	%f752, %f58, %f63;
$L__BB1_8:
	fma.rn.f32 	%f292, %f10, %f750, 0f00000000;
	fma.rn.f32 	%f293, %f11, %f751, %f292;
	fma.rn.f32 	%f70, %f12, %f752, %f293;
	fma.rn.f32 	%f294, %f747, %f10, 0f00000000;
	fma.rn.f32 	%f295, %f748, %f11, %f294;
	fma.rn.f32 	%f71, %f749, %f12, %f295;
	setp.gt.f32 	%p12, %f71, 0f38D1B717;
	setp.gt.f32 	%p13, %f70, 0f38D1B717;
	and.pred  	%p2, %p12, %p13;
	mov.f32 	%f757, 0f00000000;
	not.pred 	%p14, %p2;
	mov.f32 	%f758, %f757;
	mov.f32 	%f759, %f757;
	@%p14 bra 	$L__BB1_19;
	add.f32 	%f72, %f747, %f750;
	add.f32 	%f73, %f748, %f751;
	add.f32 	%f74, %f749, %f752;
	mul.f32 	%f297, %f73, %f73;
	fma.rn.f32 	%f298, %f72, %f72, %f297;
	fma.rn.f32 	%f299, %f74, %f74, %f298;
	sqrt.rn.f32 	%f75, %f299;
	setp.leu.f32 	%p15, %f75, 0f00000000;
	mov.f32 	%f753, 0f00000000;
	mov.f32 	%f754, %f753;
	mov.f32 	%f755, %f753;
	@%p15 bra 	$L__BB1_11;
	div.rn.f32 	%f753, %f72, %f75;
	div.rn.f32 	%f754, %f73, %f75;
	div.rn.f32 	%f755, %f74, %f75;
$L__BB1_11:
	fma.rn.f32 	%f301, %f747, %f753, 0f00000000;
	fma.rn.f32 	%f302, %f748, %f754, %f301;
	fma.rn.f32 	%f303, %f749, %f755, %f302;
	max.f32 	%f304, %f303, 0f38D1B717;
	min.f32 	%f305, %f304, 0f3F7FF972;
	mov.f32 	%f756, 0f3F800000;
	sub.f32 	%f82, %f756, %f305;
	abs.f32 	%f83, %f82;
	setp.lt.f32 	%p16, %f83, 0f00800000;
	mul.f32 	%f306, %f83, 0f4B800000;
	selp.f32 	%f307, %f306, %f83, %p16;
	selp.f32 	%f308, 0fC1C00000, 0f00000000, %p16;
	mov.b32 	%r227, %f307;
	add.s32 	%r228, %r227, -1060439283;
	and.b32  	%r229, %r228, -8388608;
	sub.s32 	%r230, %r227, %r229;
	mov.b32 	%f309, %r230;
	cvt.rn.f32.s32 	%f310, %r229;
	fma.rn.f32 	%f311, %f310, 0f34000000, %f308;
	add.f32 	%f312, %f309, 0fBF800000;
	add.f32 	%f313, %f309, 0f3F800000;
	rcp.approx.ftz.f32 	%f314, %f313;
	add.f32 	%f315, %f312, %f312;
	mul.f32 	%f316, %f315, %f314;
	mul.f32 	%f317, %f316, %f316;
	sub.f32 	%f318, %f312, %f316;
	add.f32 	%f319, %f318, %f318;
	neg.f32 	%f320, %f316;
	fma.rn.f32 	%f321, %f320, %f312, %f319;
	mul.rn.f32 	%f322, %f314, %f321;
	fma.rn.f32 	%f323, %f317, 0f3A2C32E4, 0f3B52E7DB;
	fma.rn.f32 	%f324, %f323, %f317, 0f3C93BB73;
	fma.rn.f32 	%f325, %f324, %f317, 0f3DF6384F;
	mul.rn.f32 	%f326, %f325, %f317;
	fma.rn.f32 	%f327, %f316, 0f3FB8AA3B, %f311;
	sub.f32 	%f328, %f311, %f327;
	fma.rn.f32 	%f329, %f316, 0f3FB8AA3B, %f328;
	fma.rn.f32 	%f330, %f322, 0f3FB8AA3B, %f329;
	fma.rn.f32 	%f331, %f316, 0f32A55E34, %f330;
	mul.f32 	%f332, %f326, 0f40400000;
	fma.rn.f32 	%f333, %f332, %f322, %f331;
	fma.rn.f32 	%f334, %f326, %f316, %f333;
	add.rn.f32 	%f335, %f327, %f334;
	neg.f32 	%f336, %f327;
	add.rn.f32 	%f337, %f335, %f336;
	neg.f32 	%f338, %f337;
	add.rn.f32 	%f339, %f334, %f338;
	mov.f32 	%f340, 0f40A00000;
	mul.rn.f32 	%f341, %f335, %f340;
	neg.f32 	%f342, %f341;
	fma.rn.f32 	%f343, %f335, 0f40A00000, %f342;
	fma.rn.f32 	%f344, %f339, 0f40A00000, %f343;
	cvt.rni.f32.f32 	%f345, %f341;
	sub.f32 	%f346, %f341, %f345;
	add.f32 	%f347, %f346, %f344;
	fma.rn.f32 	%f348, %f347, 0f391FCB8E, 0f3AAF85ED;
	fma.rn.f32 	%f349, %f348, %f347, 0f3C1D9856;
	fma.rn.f32 	%f350, %f349, %f347, 0f3D6357BB;
	fma.rn.f32 	%f351, %f350, %f347, 0f3E75FDEC;
	fma.rn.f32 	%f352, %f351, %f347, 0f3F317218;
	fma.rn.f32 	%f353, %f352, %f347, 0f3F800000;
	cvt.rzi.s32.f32 	%r231, %f345;
	setp.gt.f32 	%p17, %f345, 0f00000000;
	selp.b32 	%r232, 0, -2097152000, %p17;
	add.s32 	%r233, %r232, 2130706432;
	mov.b32 	%f354, %r233;
	mul.f32 	%f355, %f353, %f354;
	shl.b32 	%r234, %r231, 23;
	sub.s32 	%r235, %r234, %r232;
	mov.b32 	%f356, %r235;
	mul.f32 	%f357, %f355, %f356;
	abs.f32 	%f358, %f341;
	setp.gt.f32 	%p18, %f358, 0f43180000;
	setp.lt.f32 	%p19, %f341, 0f00000000;
	selp.f32 	%f359, 0f00000000, 0f7F800000, %p19;
	selp.f32 	%f84, %f359, %f357, %p18;
	setp.eq.f32 	%p20, %f82, 0f3F800000;
	@%p20 bra 	$L__BB1_18;
	setp.num.f32 	%p21, %f83, %f83;
	@%p21 bra 	$L__BB1_14;
	mov.f32 	%f360, 0f40A00000;
	add.rn.f32 	%f756, %f82, %f360;
	bra.uni 	$L__BB1_18;
$L__BB1_14:
	setp.neu.f32 	%p22, %f82, 0f00000000;
	setp.neu.f32 	%p23, %f83, 0f7F800000;
	and.pred  	%p24, %p22, %p23;
	@%p24 bra 	$L__BB1_16;
	add.f32 	%f756, %f82, %f82;
	bra.uni 	$L__BB1_18;
$L__BB1_16:
	setp.geu.f32 	%p25, %f82, 0f00000000;
	mov.f32 	%f756, %f84;
	@%p25 bra 	$L__BB1_18;
	neg.f32 	%f756, %f84;
$L__BB1_18:
	mov.f32 	%f361, 0f3F800000;
	sub.f32 	%f362, %f361, %f756;
	fma.rn.f32 	%f363, %f23, %f362, %f756;
	fma.rn.f32 	%f364, %f24, %f362, %f756;
	fma.rn.f32 	%f365, %f25, %f362, %f756;
	fma.rn.f32 	%f366, %f10, %f753, 0f00000000;
	fma.rn.f32 	%f367, %f11, %f754, %f366;
	fma.rn.f32 	%f368, %f12, %f755, %f367;
	max.f32 	%f369, %f368, 0f38D1B717;
	min.f32 	%f370, %f369, 0f3F7FF972;
	mul.f32 	%f371, %f18, %f370;
	sub.f32 	%f372, %f371, %f370;
	fma.rn.f32 	%f373, %f370, %f372, 0f3F800000;
	mul.f32 	%f374, %f373, %f373;
	mul.f32 	%f375, %f374, 0f40490FDB;
	div.rn.f32 	%f376, %f18, %f375;
	mul.f32 	%f377, %f363, %f376;
	mul.f32 	%f378, %f364, %f376;
	mul.f32 	%f379, %f365, %f376;
	max.f32 	%f380, %f71, 0f38D1B717;
	min.f32 	%f381, %f380, 0f3F7FF972;
	mul.f32 	%f382, %f381, %f381;
	sub.f32 	%f383, %f361, %f382;
	div.rn.f32 	%f384, %f383, %f382;
	fma.rn.f32 	%f385, %f18, %f384, 0f3F800000;
	sqrt.rn.f32 	%f386, %f385;
	add.f32 	%f387, %f386, 0fBF800000;
	fma.rn.f32 	%f388, %f387, 0f3F000000, 0f3F800000;
	max.f32 	%f389, %f70, 0f38D1B717;
	min.f32 	%f390, %f389, 0f3F7FF972;
	mul.f32 	%f391, %f390, %f390;
	sub.f32 	%f392, %f361, %f391;
	div.rn.f32 	%f393, %f392, %f391;
	fma.rn.f32 	%f394, %f18, %f393, 0f3F800000;
	sqrt.rn.f32 	%f395, %f394;
	add.f32 	%f396, %f395, 0fBF800000;
	fma.rn.f32 	%f397, %f396, 0f3F000000, %f388;
	rcp.rn.f32 	%f398, %f397;
	mul.f32 	%f399, %f377, %f398;
	mul.f32 	%f400, %f378, %f398;
	mul.f32 	%f401, %f379, %f398;
	mul.f32 	%f402, %f399, 0f3E800000;
	mul.f32 	%f403, %f400, 0f3E800000;
	mul.f32 	%f404, %f401, 0f3E800000;
	div.rn.f32 	%f757, %f402, %f71;
	div.rn.f32 	%f758, %f403, %f71;
	div.rn.f32 	%f759, %f404, %f71;
$L__BB1_19:
	mul.f32 	%f95, %f43, %f13;
	mul.f32 	%f96, %f44, %f14;
	mul.f32 	%f97, %f45, %f15;
	mov.f32 	%f770, 0f00000000;
	mov.f32 	%f771, %f770;
	mov.f32 	%f772, %f770;
	mov.f32 	%f773, %f770;
	mov.f32 	%f774, %f770;
	mov.f32 	%f775, %f770;
	mov.f32 	%f776, %f770;
	mov.f32 	%f777, %f770;
	mov.f32 	%f778, %f770;
	mov.f32 	%f779, %f770;
	mov.f32 	%f780, %f770;
	mov.f32 	%f781, %f770;
	mov.f32 	%f782, %f770;
	mov.f32 	%f783, %f770;
	mov.f32 	%f784, %f770;
	@%p14 bra 	$L__BB1_46;
	add.f32 	%f98, %f747, %f750;
	add.f32 	%f99, %f748, %f751;
	add.f32 	%f100, %f749, %f752;
	mul.f32 	%f101, %f98, %f98;
	mul.f32 	%f102, %f99, %f99;
	add.f32 	%f407, %f101, %f102;
	mul.f32 	%f103, %f100, %f100;
	add.f32 	%f104, %f407, %f103;
	sqrt.rn.f32 	%f105, %f104;
	setp.leu.f32 	%p27, %f105, 0f00000000;
	mov.f32 	%f760, 0f00000000;
	mov.f32 	%f761, %f760;
	mov.f32 	%f762, %f760;
	@%p27 bra 	$L__BB1_22;
	div.rn.f32 	%f760, %f98, %f105;
	div.rn.f32 	%f761, %f99, %f105;
	div.rn.f32 	%f762, %f100, %f105;
$L__BB1_22:
	fma.rn.f32 	%f409, %f747, %f760, 0f00000000;
	fma.rn.f32 	%f410, %f748, %f761, %f409;
	fma.rn.f32 	%f112, %f749, %f762, %f410;
	fma.rn.f32 	%f411, %f10, %f760, 0f00000000;
	fma.rn.f32 	%f412, %f11, %f761, %f411;
	fma.rn.f32 	%f113, %f12, %f762, %f412;
	max.f32 	%f413, %f113, 0f38D1B717;
	min.f32 	%f114, %f413, 0f3F7FF972;
	mul.f32 	%f414, %f18, %f114;
	sub.f32 	%f115, %f414, %f114;
	fma.rn.f32 	%f116, %f114, %f115, 0f3F800000;
	mul.f32 	%f415, %f116, %f116;
	mul.f32 	%f117, %f415, 0f40490FDB;
	max.f32 	%f416, %f71, 0f38D1B717;
	min.f32 	%f118, %f416, 0f3F7FF972;
	mul.f32 	%f119, %f118, %f118;
	mov.f32 	%f763, 0f3F800000;
	sub.f32 	%f120, %f763, %f119;
	div.rn.f32 	%f121, %f120, %f119;
	fma.rn.f32 	%f122, %f18, %f121, 0f3F800000;
	sqrt.rn.f32 	%f417, %f122;
	add.f32 	%f418, %f417, 0fBF800000;
	fma.rn.f32 	%f419, %f418, 0f3F000000, 0f3F800000;
	max.f32 	%f420, %f70, 0f38D1B717;
	min.f32 	%f123, %f420, 0f3F7FF972;
	mul.f32 	%f124, %f123, %f123;
	sub.f32 	%f125, %f763, %f124;
	div.rn.f32 	%f126, %f125, %f124;
	fma.rn.f32 	%f127, %f18, %f126, 0f3F800000;
	sqrt.rn.f32 	%f421, %f127;
	add.f32 	%f422, %f421, 0fBF800000;
	fma.rn.f32 	%f128, %f422, 0f3F000000, %f419;
	max.f32 	%f423, %f112, 0f38D1B717;
	min.f32 	%f424, %f423, 0f3F7FF972;
	sub.f32 	%f129, %f763, %f424;
	abs.f32 	%f130, %f129;
	setp.lt.f32 	%p28, %f130, 0f00800000;
	mul.f32 	%f425, %f130, 0f4B800000;
	selp.f32 	%f426, %f425, %f130, %p28;
	selp.f32 	%f427, 0fC1C00000, 0f00000000, %p28;
	mov.b32 	%r236, %f426;
	add.s32 	%r237, %r236, -1060439283;
	and.b32  	%r238, %r237, -8388608;
	sub.s32 	%r239, %r236, %r238;
	mov.b32 	%f428, %r239;
	cvt.rn.f32.s32 	%f429, %r238;
	fma.rn.f32 	%f430, %f429, 0f34000000, %f427;
	add.f32 	%f431, %f428, 0fBF800000;
	add.f32 	%f432, %f428, 0f3F800000;
	rcp.approx.ftz.f32 	%f433, %f432;
	add.f32 	%f434, %f431, %f431;
	mul.f32 	%f435, %f434, %f433;
	mul.f32 	%f436, %f435, %f435;
	sub.f32 	%f437, %f431, %f435;
	add.f32 	%f438, %f437, %f437;
	neg.f32 	%f439, %f435;
	fma.rn.f32 	%f440, %f439, %f431, %f438;
	mul.rn.f32 	%f441, %f433, %f440;
	fma.rn.f32 	%f442, %f436, 0f3A2C32E4, 0f3B52E7DB;
	fma.rn.f32 	%f443, %f442, %f436, 0f3C93BB73;
	fma.rn.f32 	%f444, %f443, %f436, 0f3DF6384F;
	mul.rn.f32 	%f445, %f444, %f436;
	fma.rn.f32 	%f446, %f435, 0f3FB8AA3B, %f430;
	sub.f32 	%f447, %f430, %f446;
	fma.rn.f32 	%f448, %f435, 0f3FB8AA3B, %f447;
	fma.rn.f32 	%f449, %f441, 0f3FB8AA3B, %f448;
	fma.rn.f32 	%f450, %f435, 0f32A55E34, %f449;
	mul.f32 	%f451, %f445, 0f40400000;
	fma.rn.f32 	%f452, %f451, %f441, %f450;
	fma.rn.f32 	%f453, %f445, %f435, %f452;
	add.rn.f32 	%f454, %f446, %f453;
	neg.f32 	%f455, %f446;
	add.rn.f32 	%f456, %f454, %f455;
	neg.f32 	%f457, %f456;
	add.rn.f32 	%f458, %f453, %f457;
	mov.f32 	%f459, 0f40A00000;
	mul.rn.f32 	%f460, %f454, %f459;
	neg.f32 	%f461, %f460;
	fma.rn.f32 	%f462, %f454, 0f40A00000, %f461;
	fma.rn.f32 	%f463, %f458, 0f40A00000, %f462;
	cvt.rni.f32.f32 	%f464, %f460;
	sub.f32 	%f465, %f460, %f464;
	add.f32 	%f466, %f465, %f463;
	fma.rn.f32 	%f467, %f466, 0f391FCB8E, 0f3AAF85ED;
	fma.rn.f32 	%f468, %f467, %f466, 0f3C1D9856;
	fma.rn.f32 	%f469, %f468, %f466, 0f3D6357BB;
	fma.rn.f32 	%f470, %f469, %f466, 0f3E75FDEC;
	fma.rn.f32 	%f471, %f470, %f466, 0f3F317218;
	fma.rn.f32 	%f472, %f471, %f466, 0f3F800000;
	cvt.rzi.s32.f32 	%r240, %f464;
	setp.gt.f32 	%p29, %f464, 0f00000000;
	selp.b32 	%r241, 0, -2097152000, %p29;
	add.s32 	%r242, %r241, 2130706432;
	mov.b32 	%f473, %r242;
	mul.f32 	%f474, %f472, %f473;
	shl.b32 	%r243, %r240, 23;
	sub.s32 	%r244, %r243, %r241;
	mov.b32 	%f475, %r244;
	mul.f32 	%f476, %f474, %f475;
	abs.f32 	%f477, %f460;
	setp.gt.f32 	%p30, %f477, 0f43180000;
	setp.lt.f32 	%p31, %f460, 0f00000000;
	selp.f32 	%f478, 0f00000000, 0f7F800000, %p31;
	selp.f32 	%f131, %f478, %f476, %p30;
	setp.eq.f32 	%p32, %f129, 0f3F800000;
	@%p32 bra 	$L__BB1_29;
	setp.num.f32 	%p33, %f130, %f130;
	@%p33 bra 	$L__BB1_25;
	mov.f32 	%f479, 0f40A00000;
	add.rn.f32 	%f763, %f129, %f479;
	bra.uni 	$L__BB1_29;
$L__BB1_25:
	setp.neu.f32 	%p34, %f129, 0f00000000;
	setp.neu.f32 	%p35, %f130, 0f7F800000;
	and.pred  	%p36, %p34, %p35;
	@%p36 bra 	$L__BB1_27;
	add.f32 	%f763, %f129, %f129;
	bra.uni 	$L__BB1_29;
$L__BB1_27:
	setp.geu.f32 	%p37, %f129, 0f00000000;
	mov.f32 	%f763, %f131;
	@%p37 bra 	$L__BB1_29;
	neg.f32 	%f763, %f131;
$L__BB1_29:
	div.rn.f32 	%f481, %f18, %f117;
	rcp.rn.f32 	%f482, %f128;
	mov.f32 	%f764, 0f3F800000;
	sub.f32 	%f483, %f764, %f763;
	fma.rn.f32 	%f484, %f23, %f483, %f763;
	fma.rn.f32 	%f485, %f24, %f483, %f763;
	fma.rn.f32 	%f486, %f25, %f483, %f763;
	mul.f32 	%f487, %f484, %f481;
	mul.f32 	%f488, %f485, %f481;
	mul.f32 	%f489, %f486, %f481;
	mul.f32 	%f490, %f487, %f482;
	mul.f32 	%f491, %f488, %f482;
	mul.f32 	%f492, %f489, %f482;
	mul.f32 	%f136, %f490, 0f3E800000;
	mul.f32 	%f493, %f491, 0f3E800000;
	mul.f32 	%f137, %f492, 0f3E800000;
	mul.f32 	%f494, %f71, %f71;
	mul.f32 	%f495, %f4, %f95;
	div.rn.f32 	%f138, %f495, %f494;
	mul.f32 	%f496, %f4, %f96;
	div.rn.f32 	%f497, %f496, %f494;
	mul.f32 	%f498, %f4, %f97;
	div.rn.f32 	%f139, %f498, %f494;
	neg.f32 	%f499, %f497;
	mul.f32 	%f140, %f493, %f499;
	mul.f32 	%f500, %f71, %f138;
	mul.f32 	%f501, %f71, %f497;
	mul.f32 	%f502, %f71, %f139;
	mul.f32 	%f503, %f500, 0f3E800000;
	mul.f32 	%f504, %f501, 0f3E800000;
	mul.f32 	%f505, %f502, 0f3E800000;
	mul.f32 	%f141, %f487, %f503;
	mul.f32 	%f142, %f488, %f504;
	mul.f32 	%f143, %f489, %f505;
	mul.f32 	%f506, %f482, %f503;
	mul.f32 	%f507, %f482, %f504;
	mul.f32 	%f508, %f482, %f505;
	mul.f32 	%f144, %f484, %f506;
	mul.f32 	%f145, %f485, %f507;
	mul.f32 	%f146, %f486, %f508;
	mul.f32 	%f147, %f481, %f506;
	mul.f32 	%f148, %f481, %f507;
	mul.f32 	%f149, %f481, %f508;
	@%p32 bra 	$L__BB1_36;
	setp.num.f32 	%p39, %f130, %f130;
	@%p39 bra 	$L__BB1_32;
	mov.f32 	%f509, 0f40A00000;
	add.rn.f32 	%f764, %f129, %f509;
	bra.uni 	$L__BB1_36;
$L__BB1_32:
	setp.neu.f32 	%p40, %f129, 0f00000000;
	setp.neu.f32 	%p41, %f130, 0f7F800000;
	and.pred  	%p42, %p40, %p41;
	@%p42 bra 	$L__BB1_34;
	add.f32 	%f764, %f129, %f129;
	bra.uni 	$L__BB1_36;
$L__BB1_34:
	setp.geu.f32 	%p43, %f129, 0f00000000;
	mov.f32 	%f764, %f131;
	@%p43 bra 	$L__BB1_36;
	neg.f32 	%f764, %f131;
$L__BB1_36:
	mul.f32 	%f511, %f24, %f148;
	mov.f32 	%f512, 0f3F800000;
	sub.f32 	%f513, %f512, %f764;
	mul.f32 	%f770, %f513, %f147;
	mul.f32 	%f771, %f513, %f148;
	mul.f32 	%f772, %f513, %f149;
	fma.rn.f32 	%f514, %f23, %f147, %f511;
	fma.rn.f32 	%f515, %f25, %f149, %f514;
	sub.f32 	%f516, %f147, %f515;
	add.f32 	%f517, %f148, %f516;
	add.f32 	%f157, %f149, %f517;
	setp.lt.f32 	%p44, %f129, 0f358637BD;
	mov.f32 	%f766, 0f00000000;
	@%p44 bra 	$L__BB1_43;
	mov.f32 	%f765, 0f3F800000;
	@%p32 bra 	$L__BB1_42;
	setp.num.f32 	%p46, %f130, %f130;
	@%p46 bra 	$L__BB1_40;
	mov.f32 	%f519, 0f40A00000;
	add.rn.f32 	%f765, %f129, %f519;
	bra.uni 	$L__BB1_42;
$L__BB1_40:
	setp.neu.f32 	%p47, %f130, 0f7F800000;
	mov.f32 	%f765, %f131;
	@%p47 bra 	$L__BB1_42;
	add.f32 	%f765, %f129, %f129;
$L__BB1_42:
	mul.f32 	%f520, %f765, 0f40A00000;
	div.rn.f32 	%f521, %f520, %f129;
	mul.f32 	%f766, %f157, %f521;
$L__BB1_43:
	setp.gt.f32 	%p49, %f112, 0f38D1B717;
	neg.f32 	%f523, %f766;
	setp.lt.f32 	%p50, %f112, 0f3F7FF972;
	selp.f32 	%f524, %f523, 0f00000000, %p49;
	selp.f32 	%f163, %f524, 0f00000000, %p50;
	add.f32 	%f525, %f141, %f142;
	add.f32 	%f526, %f525, %f143;
	mul.f32 	%f527, %f128, %f128;
	neg.f32 	%f528, %f526;
	div.rn.f32 	%f529, %f528, %f527;
	mul.f32 	%f530, %f124, %f124;
	mul.f32 	%f531, %f529, 0f3F000000;
	max.f32 	%f532, %f127, 0f33D6BF95;
	sqrt.rn.f32 	%f533, %f532;
	mov.f32 	%f534, 0f3F000000;
	div.rn.f32 	%f535, %f534, %f533;
	mul.f32 	%f536, %f535, %f531;
	mul.f32 	%f537, %f18, %f536;
	div.rn.f32 	%f538, %f537, %f530;
	neg.f32 	%f539, %f538;
	mul.f32 	%f540, %f124, %f539;
	mul.f32 	%f541, %f125, %f538;
	sub.f32 	%f542, %f540, %f541;
	mul.f32 	%f543, %f123, %f542;
	fma.rn.f32 	%f544, %f123, %f542, %f543;
	setp.lt.f32 	%p51, %f70, 0f3F7FF972;
	selp.f32 	%f782, %f544, 0f00000000, %p51;
	mul.f32 	%f545, %f119, %f119;
	max.f32 	%f546, %f122, 0f33D6BF95;
	sqrt.rn.f32 	%f547, %f546;
	div.rn.f32 	%f548, %f534, %f547;
	mul.f32 	%f549, %f548, %f531;
	mul.f32 	%f550, %f121, %f549;
	mul.f32 	%f551, %f18, %f549;
	div.rn.f32 	%f552, %f551, %f545;
	neg.f32 	%f553, %f552;
	mul.f32 	%f554, %f119, %f553;
	mul.f32 	%f555, %f120, %f552;
	sub.f32 	%f556, %f554, %f555;
	mul.f32 	%f557, %f118, %f556;
	fma.rn.f32 	%f558, %f118, %f556, %f557;
	setp.lt.f32 	%p52, %f71, 0f3F7FF972;
	selp.f32 	%f165, %f558, 0f00000000, %p52;
	fma.rn.f32 	%f166, %f126, %f536, %f550;
	add.f32 	%f559, %f144, %f145;
	add.f32 	%f560, %f559, %f146;
	mul.f32 	%f561, %f117, %f117;
	div.rn.f32 	%f562, %f560, %f561;
	mul.f32 	%f563, %f18, %f562;
	mul.f32 	%f564, %f563, 0fC0490FDB;
	mul.f32 	%f565, %f116, %f564;
	fma.rn.f32 	%f566, %f116, %f564, %f565;
	mul.f32 	%f567, %f114, %f566;
	mul.f32 	%f568, %f114, %f567;
	mul.f32 	%f569, %f115, %f566;
	sub.f32 	%f570, %f569, %f567;
	fma.rn.f32 	%f571, %f18, %f567, %f570;
	setp.gt.f32 	%p53, %f113, 0f38D1B717;
	setp.lt.f32 	%p54, %f113, 0f3F7FF972;
	selp.f32 	%f572, %f571, 0f00000000, %p53;
	selp.f32 	%f167, %f572, 0f00000000, %p54;
	fma.rn.f32 	%f168, %f117, %f562, %f568;
	mul.f32 	%f773, %f760, %f167;
	mul.f32 	%f573, %f747, %f163;
	mul.f32 	%f574, %f748, %f163;
	mul.f32 	%f575, %f749, %f163;
	fma.rn.f32 	%f170, %f10, %f167, %f573;
	fma.rn.f32 	%f171, %f11, %f167, %f574;
	fma.rn.f32 	%f172, %f12, %f167, %f575;
	mov.f32 	%f779, 0f00000000;
	mov.f32 	%f780, %f779;
	mov.f32 	%f781, %f779;
	@%p27 bra 	$L__BB1_45;
	add.f32 	%f576, %f101, 0f00000000;
	add.f32 	%f577, %f576, %f102;
	add.f32 	%f578, %f577, %f103;
	sqrt.rn.f32 	%f579, %f578;
	mul.f32 	%f580, %f99, %f171;
	rcp.rn.f32 	%f581, %f579;
	fma.rn.f32 	%f582, %f98, %f170, %f580;
	fma.rn.f32 	%f583, %f100, %f172, %f582;
	mul.f32 	%f584, %f579, %f579;
	div.rn.f32 	%f585, %f583, %f584;
	max.f32 	%f586, %f104, 0f33D6BF95;
	sqrt.rn.f32 	%f587, %f586;
	mov.f32 	%f588, 0fBF000000;
	div.rn.f32 	%f589, %f588, %f587;
	mul.f32 	%f590, %f585, %f589;
	mul.f32 	%f591, %f100, %f590;
	mul.f32 	%f592, %f99, %f590;
	mul.f32 	%f593, %f98, %f590;
	fma.rn.f32 	%f594, %f98, %f590, %f593;
	fma.rn.f32 	%f595, %f99, %f590, %f592;
	fma.rn.f32 	%f596, %f100, %f590, %f591;
	fma.rn.f32 	%f779, %f581, %f170, %f594;
	fma.rn.f32 	%f780, %f581, %f171, %f595;
	fma.rn.f32 	%f781, %f581, %f172, %f596;
$L__BB1_45:
	add.f32 	%f783, %f168, %f166;
	fma.rn.f32 	%f776, %f760, %f163, %f779;
	fma.rn.f32 	%f777, %f761, %f163, %f780;
	fma.rn.f32 	%f778, %f762, %f163, %f781;
	mul.f32 	%f597, %f138, %f136;
	sub.f32 	%f598, %f140, %f597;
	mul.f32 	%f599, %f139, %f137;
	sub.f32 	%f600, %f598, %f599;
	add.f32 	%f784, %f600, %f165;
	mul.f32 	%f775, %f762, %f167;
	mul.f32 	%f774, %f761, %f167;
$L__BB1_46:
	div.rn.f32 	%f602, %f70, 0f40490FDB;
	max.f32 	%f603, %f602, 0f00000000;
	setp.leu.f32 	%p55, %f63, 0f00000000;
	mul.f32 	%f604, %f747, %f784;
	mul.f32 	%f605, %f748, %f784;
	mul.f32 	%f606, %f749, %f784;
	mul.f32 	%f607, %f17, %f783;
	fma.rn.f32 	%f608, %f17, %f783, %f607;
	selp.f32 	%f609, %f608, 0f00000000, %p1;
	fma.rn.f32 	%f610, %f10, %f782, %f779;
	fma.rn.f32 	%f611, %f11, %f782, %f780;
	fma.rn.f32 	%f612, %f12, %f782, %f781;
	fma.rn.f32 	%f201, %f10, %f784, %f776;
	fma.rn.f32 	%f202, %f11, %f784, %f777;
	fma.rn.f32 	%f203, %f12, %f784, %f778;
	fma.rn.f32 	%f613, %f750, %f782, %f604;
	fma.rn.f32 	%f614, %f751, %f782, %f605;
	fma.rn.f32 	%f615, %f752, %f782, %f606;
	add.f32 	%f204, %f613, %f773;
	add.f32 	%f205, %f614, %f774;
	add.f32 	%f206, %f615, %f775;
	mul.f32 	%f616, %f27, %f96;
	mul.f32 	%f207, %f603, %f95;
	mul.f32 	%f208, %f603, %f96;
	mul.f32 	%f209, %f603, %f97;
	fma.rn.f32 	%f617, %f26, %f95, %f616;
	fma.rn.f32 	%f618, %f28, %f97, %f617;
	setp.gt.f32 	%p56, %f602, 0f00000000;
	mul.f32 	%f619, %f618, 0f3EA2F983;
	selp.f32 	%f620, %f619, 0f00000000, %p56;
	mul.f32 	%f210, %f750, %f620;
	mul.f32 	%f211, %f751, %f620;
	mul.f32 	%f212, %f752, %f620;
	mul.f32 	%f621, %f1, %f207;
	mul.f32 	%f622, %f1, %f770;
	add.f32 	%f623, %f770, %f771;
	add.f32 	%f624, %f623, %f772;
	fma.rn.f32 	%f625, %f624, 0f3D23D70A, %f621;
	fma.rn.f32 	%f626, %f2, %f208, %f625;
	fma.rn.f32 	%f627, %f3, %f209, %f626;
	sub.f32 	%f628, %f622, %f627;
	fma.rn.f32 	%f629, %f2, %f771, %f628;
	fma.rn.f32 	%f213, %f3, %f772, %f629;
	mul.f32 	%f630, %f758, %f96;
	fma.rn.f32 	%f631, %f757, %f95, %f630;
	fma.rn.f32 	%f214, %f759, %f97, %f631;
	mul.f32 	%f632, %f5, %f609;
	fma.rn.f32 	%f215, %f5, %f609, %f632;
	fma.rn.f32 	%f216, %f10, %f620, %f610;
	fma.rn.f32 	%f217, %f11, %f620, %f611;
	fma.rn.f32 	%f218, %f12, %f620, %f612;
	mov.f32 	%f785, 0f00000000;
	mov.f32 	%f786, %f785;
	mov.f32 	%f787, %f785;
	@%p55 bra 	$L__BB1_48;
	add.f32 	%f633, %f59, 0f00000000;
	add.f32 	%f634, %f633, %f60;
	add.f32 	%f635, %f634, %f61;
	sqrt.rn.f32 	%f636, %f635;
	mul.f32 	%f637, %f57, %f217;
	rcp.rn.f32 	%f638, %f636;
	fma.rn.f32 	%f639, %f56, %f216, %f637;
	fma.rn.f32 	%f640, %f58, %f218, %f639;
	mul.f32 	%f641, %f636, %f636;
	div.rn.f32 	%f642, %f640, %f641;
	max.f32 	%f643, %f62, 0f33D6BF95;
	sqrt.rn.f32 	%f644, %f643;
	mov.f32 	%f645, 0fBF000000;
	div.rn.f32 	%f646, %f645, %f644;
	mul.f32 	%f647, %f642, %f646;
	mul.f32 	%f648, %f58, %f647;
	mul.f32 	%f649, %f57, %f647;
	mul.f32 	%f650, %f56, %f647;
	fma.rn.f32 	%f651, %f56, %f647, %f650;
	fma.rn.f32 	%f652, %f57, %f647, %f649;
	fma.rn.f32 	%f653, %f58, %f647, %f648;
	fma.rn.f32 	%f785, %f638, %f216, %f651;
	fma.rn.f32 	%f786, %f638, %f217, %f652;
	fma.rn.f32 	%f787, %f638, %f218, %f653;
$L__BB1_48:
	setp.leu.f32 	%p57, %f49, 0f00000000;
	mov.f32 	%f788, 0f00000000;
	mov.f32 	%f789, %f788;
	mov.f32 	%f790, %f788;
	@%p57 bra 	$L__BB1_50;
	mul.f32 	%f656, %f20, %f202;
	rcp.rn.f32 	%f657, %f655;
	fma.rn.f32 	%f658, %f19, %f201, %f656;
	fma.rn.f32 	%f659, %f21, %f203, %f658;
	mul.f32 	%f660, %f655, %f655;
	div.rn.f32 	%f661, %f659, %f660;
	mov.f32 	%f663, 0fBF000000;
	div.rn.f32 	%f664, %f663, %f662;
	mul.f32 	%f665, %f661, %f664;
	mul.f32 	%f666, %f21, %f665;
	mul.f32 	%f667, %f20, %f665;
	mul.f32 	%f668, %f19, %f665;
	fma.rn.f32 	%f669, %f19, %f665, %f668;
	fma.rn.f32 	%f670, %f20, %f665, %f667;
	fma.rn.f32 	%f671, %f21, %f665, %f666;
	fma.rn.f32 	%f788, %f657, %f201, %f669;
	fma.rn.f32 	%f789, %f657, %f202, %f670;
	fma.rn.f32 	%f790, %f657, %f203, %f671;
$L__BB1_50:
	neg.f32 	%f672, %f788;
	neg.f32 	%f673, %f789;
	neg.f32 	%f674, %f790;
	add.f32 	%f675, %f204, %f210;
	add.f32 	%f676, %f205, %f211;
	add.f32 	%f677, %f206, %f212;
	sub.f32 	%f678, %f672, %f785;
	sub.f32 	%f679, %f673, %f786;
	sub.f32 	%f680, %f674, %f787;
	mul.f32 	%f681, %f6, %f770;
	fma.rn.f32 	%f682, %f16, %f207, %f681;
	mul.f32 	%f683, %f6, %f771;
	fma.rn.f32 	%f684, %f16, %f208, %f683;
	mul.f32 	%f685, %f6, %f772;
	fma.rn.f32 	%f686, %f16, %f209, %f685;
	add.f32 	%f796, %f796, %f214;
	add.f32 	%f795, %f795, %f215;
	add.f32 	%f794, %f794, %f213;
	add.f32 	%f799, %f799, %f678;
	add.f32 	%f798, %f798, %f679;
	add.f32 	%f797, %f797, %f680;
	add.f32 	%f802, %f802, %f675;
	add.f32 	%f801, %f801, %f676;
	add.f32 	%f800, %f800, %f677;
	add.f32 	%f793, %f793, %f682;
	add.f32 	%f792, %f792, %f684;
	add.f32 	%f791, %f791, %f686;
$L__BB1_51:
	add.s32 	%r255, %r255, 1;
	setp.ne.s32 	%p58, %r255, 0;
	add.s32 	%r254, %r254, %r80;
	add.s32 	%r253, %r253, %r69;
	@%p58 bra 	$L__BB1_3;
$L__BB1_52:
	abs.f32 	%f687, %f793;
	setp.equ.f32 	%p59, %f687, 0f7F800000;
	abs.f32 	%f688, %f792;
	setp.equ.f32 	%p60, %f688, 0f7F800000;
	abs.f32 	%f689, %f791;
	setp.equ.f32 	%p61, %f689, 0f7F800000;
	max.f32 	%f690, %f793, 0fBF800000;
	max.f32 	%f691, %f792, 0fBF800000;
	max.f32 	%f692, %f791, 0fBF800000;
	min.f32 	%f693, %f690, 0f3F800000;
	selp.f32 	%f694, 0f00000000, %f693, %p59;
	min.f32 	%f695, %f691, 0f3F800000;
	selp.f32 	%f696, 0f00000000, %f695, %p60;
	min.f32 	%f697, %f692, 0f3F800000;
	selp.f32 	%f698, 0f00000000, %f697, %p61;
	mul.lo.s32 	%r245, %r212, %r90;
	cvt.u64.u32 	%rd52, %r245;
	mul.lo.s32 	%r246, %r4, %r91;
	cvt.u64.u32 	%rd53, %r246;
	add.s64 	%rd54, %rd52, %rd53;
	cvta.to.global.u64 	%rd55, %rd14;
	add.s64 	%rd56, %rd55, %rd54;
	st.global.f32 	[%rd56], %f694;
	st.global.f32 	[%rd56+4], %f696;
	st.global.f32 	[%rd56+8], %f698;
	abs.f32 	%f699, %f796;
	setp.equ.f32 	%p62, %f699, 0f7F800000;
	abs.f32 	%f700, %f795;
	setp.equ.f32 	%p63, %f700, 0f7F800000;
	abs.f32 	%f701, %f794;
	setp.equ.f32 	%p64, %f701, 0f7F800000;
	max.f32 	%f702, %f796, 0fBF800000;
	max.f32 	%f703, %f795, 0fBF800000;
	max.f32 	%f704, %f794, 0fBF800000;
	min.f32 	%f705, %f702, 0f3F800000;
	selp.f32 	%f706, 0f00000000, %f705, %p62;
	min.f32 	%f707, %f703, 0f3F800000;
	selp.f32 	%f708, 0f00000000, %f707, %p63;
	min.f32 	%f709, %f704, 0f3F800000;
	selp.f32 	%f710, 0f00000000, %f709, %p64;
	mul.lo.s32 	%r247, %r212, %r101;
	cvt.u64.u32 	%rd57, %r247;
	mul.lo.s32 	%r248, %r4, %r102;
	cvt.u64.u32 	%rd58, %r248;
	add.s64 	%rd59, %rd57, %rd58;
	cvta.to.global.u64 	%rd60, %rd15;
	add.s64 	%rd61, %rd60, %rd59;
	st.global.f32 	[%rd61], %f706;
	st.global.f32 	[%rd61+4], %f708;
	st.global.f32 	[%rd61+8], %f710;
	abs.f32 	%f711, %f799;
	setp.equ.f32 	%p65, %f711, 0f7F800000;
	abs.f32 	%f712, %f798;
	setp.equ.f32 	%p66, %f712, 0f7F800000;
	abs.f32 	%f713, %f797;
	setp.equ.f32 	%p67, %f713, 0f7F800000;
	max.f32 	%f714, %f799, 0fBF800000;
	max.f32 	%f715, %f798, 0fBF800000;
	max.f32 	%f716, %f797, 0fBF800000;
	min.f32 	%f717, %f714, 0f3F800000;
	selp.f32 	%f718, 0f00000000, %f717, %p65;
	min.f32 	%f719, %f715, 0f3F800000;
	selp.f32 	%f720, 0f00000000, %f719, %p66;
	min.f32 	%f721, %f716, 0f3F800000;
	selp.f32 	%f722, 0f00000000, %f721, %p67;
	mul.lo.s32 	%r249, %r212, %r112;
	cvt.u64.u32 	%rd62, %r249;
	mul.lo.s32 	%r250, %r4, %r113;
	cvt.u64.u32 	%rd63, %r250;
	add.s64 	%rd64, %rd62, %rd63;
	cvta.to.global.u64 	%rd65, %rd16;
	add.s64 	%rd66, %rd65, %rd64;
	st.global.f32 	[%rd66], %f718;
	st.global.f32 	[%rd66+4], %f720;
	st.global.f32 	[%rd66+8], %f722;
	abs.f32 	%f723, %f802;
	setp.equ.f32 	%p68, %f723, 0f7F800000;
	abs.f32 	%f724, %f801;
	setp.equ.f32 	%p69, %f724, 0f7F800000;
	abs.f32 	%f725, %f800;
	setp.equ.f32 	%p70, %f725, 0f7F800000;
	max.f32 	%f726, %f802, 0fBF800000;
	max.f32 	%f727, %f801, 0fBF800000;
	max.f32 	%f728, %f800, 0fBF800000;
	min.f32 	%f729, %f726, 0f3F800000;
	selp.f32 	%f730, 0f00000000, %f729, %p68;
	min.f32 	%f731, %f727, 0f3F800000;
	selp.f32 	%f732, 0f00000000, %f731, %p69;
	min.f32 	%f733, %f728, 0f3F800000;
	selp.f32 	%f734, 0f00000000, %f733, %p70;
	mul.lo.s32 	%r251, %r212, %r123;
	cvt.u64.u32 	%rd67, %r251;
	mul.lo.s32 	%r252, %r4, %r124;
	cvt.u64.u32 	%rd68, %r252;
	add.s64 	%rd69, %rd67, %rd68;
	cvta.to.global.u64 	%rd70, %rd17;
	add.s64 	%rd71, %rd70, %rd69;
	st.global.f32 	[%rd71], %f730;
	st.global.f32 	[%rd71+4], %f732;
	st.global.f32 	[%rd71+8], %f734;
$L__BB1_53:
	ret;

}
	// .globl	_Z19pbr_nhwc_fwd_kernel10TensorViewS_S_S_S_S_S_fS_
.visible .entry _Z19pbr_nhwc_fwd_kernel10TensorViewS_S_S_S_S_S_fS_(
	.param .align 8 .b8 _Z19pbr_nhwc_fwd_kernel10TensorViewS_S_S_S_S_S_fS__param_0[56],
	.param .align 8 .b8 _Z19pbr_nhwc_fwd_kernel10TensorViewS_S_S_S_S_S_fS__param_1[56],
	.param .align 8 .b8 _Z19pbr_nhwc_fwd_kernel10TensorViewS_S_S_S_S_S_fS__param_2[56],
	.param .align 8 .b8 _Z19pbr_nhwc_fwd_kernel10TensorViewS_S_S_S_S_S_fS__param_3[56],
	.param .align 8 .b8 _Z19pbr_nhwc_fwd_kernel10TensorViewS_S_S_S_S_S_fS__param_4[56],
	.param .align 8 .b8 _Z19pbr_nhwc_fwd_kernel10TensorViewS_S_S_S_S_S_fS__param_5[56],
	.param .align 8 .b8 _Z19pbr_nhwc_fwd_kernel10TensorViewS_S_S_S_S_S_fS__param_6[56],
	.param .f32 _Z19pbr_nhwc_fwd_kernel10TensorViewS_S_S_S_S_S_fS__param_7,
	.param .align 8 .b8 _Z19pbr_nhwc_fwd_kernel10TensorViewS_S_S_S_S_S_fS__param_8[56]
)
{
	.reg .pred 	%p<25>;
	.reg .b16 	%rs<21>;
	.reg .b32 	%r<145>;
	.reg .b32 	%f<255>;
	.reg .b64 	%rd<57>;

	ld.param.u64 	%rd12, [_Z19pbr_nhwc_fwd_kernel10TensorViewS_S_S_S_S_S_fS__param_8];
	ld.param.u64 	%rd11, [_Z19pbr_nhwc_fwd_kernel10TensorViewS_S_S_S_S_S_fS__param_6];
	ld.param.u64 	%rd10, [_Z19pbr_nhwc_fwd_kernel10TensorViewS_S_S_S_S_S_fS__param_5];
	ld.param.u64 	%rd9, [_Z19pbr_nhwc_fwd_kernel10TensorViewS_S_S_S_S_S_fS__param_4];
	ld.param.u64 	%rd8, [_Z19pbr_nhwc_fwd_kernel10TensorViewS_S_S_S_S_S_fS__param_3];
	ld.param.u64 	%rd1, [_Z19pbr_nhwc_fwd_kernel10TensorViewS_S_S_S_S_S_fS__param_0];
	ld.param.v2.u32 	{%r1, %r2}, [_Z19pbr_nhwc_fwd_kernel10TensorViewS_S_S_S_S_S_fS__param_0+8];
	ld.param.u32 	%r3, [_Z19pbr_nhwc_fwd_kernel10TensorViewS_S_S_S_S_S_fS__param_0+16];
	ld.param.u64 	%rd2, [_Z19pbr_nhwc_fwd_kernel10TensorViewS_S_S_S_S_S_fS__param_1];
	ld.param.u32 	%r6, [_Z19pbr_nhwc_fwd_kernel10TensorViewS_S_S_S_S_S_fS__param_1+16];
	ld.param.u64 	%rd3, [_Z19pbr_nhwc_fwd_kernel10TensorViewS_S_S_S_S_S_fS__param_2];
	ld.param.u32 	%r9, [_Z19pbr_nhwc_fwd_kernel10TensorViewS_S_S_S_S_S_fS__param_2+16];
	ld.param.v2.u32 	{%r4, %r5}, [_Z19pbr_nhwc_fwd_kernel10TensorViewS_S_S_S_S_S_fS__param_1+8];
	ld.param.v2.u32 	{%r7, %r8}, [_Z19pbr_nhwc_fwd_kernel10TensorViewS_S_S_S_S_S_fS__param_2+8];
	ld.param.v2.u32 	{%r23, %r24}, [_Z19pbr_nhwc_fwd_kernel10TensorViewS_S_S_S_S_S_fS__param_3+16];
	ld.param.v2.u32 	{%r21, %r22}, [_Z19pbr_nhwc_fwd_kernel10TensorViewS_S_S_S_S_S_fS__param_3+8];
	ld.param.v2.u32 	{%r32, %r33}, [_Z19pbr_nhwc_fwd_kernel10TensorViewS_S_S_S_S_S_fS__param_4+8];
	ld.param.v2.u32 	{%r49, %r50}, [_Z19pbr_nhwc_fwd_kernel10TensorViewS_S_S_S_S_S_fS__param_5+32];
	ld.param.v2.u32 	{%r43, %r44}, [_Z19pbr_nhwc_fwd_kernel10TensorViewS_S_S_S_S_S_fS__param_5+8];
	ld.param.v2.u32 	{%r54, %r55}, [_Z19pbr_nhwc_fwd_kernel10TensorViewS_S_S_S_S_S_fS__param_6+8];
	ld.param.v2.u32 	{%r67, %r68}, [_Z19pbr_nhwc_fwd_kernel10TensorViewS_S_S_S_S_S_fS__param_8+16];
	ld.param.v2.u32 	{%r65, %r66}, [_Z19pbr_nhwc_fwd_kernel10TensorViewS_S_S_S_S_S_fS__param_8+8];
	ld.param.v2.u32 	{%r71, %r72}, [_Z19pbr_nhwc_fwd_kernel10TensorViewS_S_S_S_S_S_fS__param_8+32];
	ld.param.v2.u32 	{%r69, %r70}, [_Z19pbr_nhwc_fwd_kernel10TensorViewS_S_S_S_S_S_fS__param_8+24];
	mov.u32 	%r101, %ctaid.x;
	mov.u32 	%r102, %ctaid.y;
	mov.u32 	%r103, %ctaid.z;
	mov.u32 	%r104, %ntid.x;
	mov.u32 	%r105, %ntid.y;
	mov.u32 	%r106, %ntid.z;
	mov.u32 	%r107, %tid.z;
	mov.u32 	%r108, %tid.y;
	mov.u32 	%r109, %tid.x;
	mad.lo.s32 	%r11, %r101, %r104, %r109;
	mad.lo.s32 	%r112, %r102, %r105, %r108;
	mad.lo.s32 	%r113, %r103, %r106, %r107;
	setp.gt.u32 	%p1, %r11, %r72;
	setp.gt.u32 	%p2, %r112, %r71;
	or.pred  	%p3, %p1, %p2;
	setp.gt.u32 	%p4, %r113, %r70;
	or.pred  	%p5, %p3, %p4;
	@%p5 bra 	$L__BB2_22;
	cvta.to.global.u64 	%rd13, %rd9;
	mul.lo.s32 	%r114, %r113, %r32;
	cvt.u64.u32 	%rd14, %r114;
	add.s64 	%rd4, %rd13, %rd14;
	ld.global.f32 	%f1, [%rd4];
	setp.eq.s32 	%p6, %r49, 0;
	mov.f32 	%f249, 0f00000000;
	mov.f32 	%f250, %f249;
	mov.f32 	%f251, %f249;
	@%p6 bra 	$L__BB2_21;
	ld.param.f32 	%f232, [_Z19pbr_nhwc_fwd_kernel10TensorViewS_S_S_S_S_S_fS__param_7];
	ld.global.f32 	%f2, [%rd4+4];
	ld.global.f32 	%f3, [%rd4+8];
	mul.lo.s32 	%r116, %r113, %r1;
	cvt.u64.u32 	%rd15, %r116;
	mul.lo.s32 	%r117, %r112, %r2;
	cvt.u64.u32 	%rd16, %r117;
	mul.lo.s32 	%r118, %r11, %r3;
	cvt.u64.u32 	%rd17, %r118;
	add.s64 	%rd18, %rd16, %rd17;
	add.s64 	%rd19, %rd18, %rd15;
	cvta.to.global.u64 	%rd20, %rd1;
	add.s64 	%rd5, %rd20, %rd19;
	mul.lo.s32 	%r119, %r113, %r4;
	cvt.u64.u32 	%rd21, %r119;
	mul.lo.s32 	%r120, %r112, %r5;
	cvt.u64.u32 	%rd22, %r120;
	mul.lo.s32 	%r121, %r11, %r6;
	cvt.u64.u32 	%rd23, %r121;
	add.s64 	%rd24, %rd22, %rd23;
	add.s64 	%rd25, %rd24, %rd21;
	cvta.to.global.u64 	%rd26, %rd2;
	add.s64 	%rd6, %rd26, %rd25;
	mul.lo.s32 	%r122, %r113, %r7;
	cvt.u64.u32 	%rd27, %r122;
	mul.lo.s32 	%r123, %r112, %r8;
	cvt.u64.u32 	%rd28, %r123;
	mul.lo.s32 	%r124, %r11, %r9;
	cvt.u64.u32 	%rd29, %r124;
	add.s64 	%rd30, %rd28, %rd29;
	add.s64 	%rd31, %rd30, %rd27;
	cvta.to.global.u64 	%rd32, %rd3;
	add.s64 	%rd7, %rd32, %rd31;
	mul.f32 	%f4, %f232, %f232;
	neg.s32 	%r144, %r49;
	mov.f32 	%f251, 0f00000000;
	mov.b32 	%r142, 0;
	mul.lo.s32 	%r125, %r113, %r54;
	cvt.u64.u32 	%rd34, %r125;
	mul.lo.s32 	%r126, %r113, %r43;
	cvt.u64.u32 	%rd39, %r126;
	mul.lo.s32 	%r127, %r112, %r22;
	mul.lo.s32 	%r128, %r11, %r23;
	mul.lo.s32 	%r129, %r113, %r21;
	mov.u32 	%r143, %r142;
	mov.f32 	%f250, %f251;
	mov.f32 	%f249, %f251;
$L__BB2_3:
	cvt.u64.u32 	%rd33, %r143;
	add.s64 	%rd35, %rd33, %rd34;
	cvta.to.global.u64 	%rd36, %rd11;
	add.s64 	%rd37, %rd36, %rd35;
	ld.global.f32 	%f8, [%rd37];
	ld.global.f32 	%f9, [%rd37+4];
	ld.global.f32 	%f10, [%rd37+8];
	fma.rn.f32 	%f88, %f8, %f8, 0f00000000;
	fma.rn.f32 	%f89, %f9, %f9, %f88;
	fma.rn.f32 	%f90, %f10, %f10, %f89;
	sqrt.rn.f32 	%f91, %f90;
	setp.leu.f32 	%p7, %f91, 0f00000000;
	@%p7 bra 	$L__BB2_20;
	cvt.u64.u32 	%rd38, %r142;
	add.s64 	%rd40, %rd38, %rd39;
	cvta.to.global.u64 	%rd41, %rd10;
	add.s64 	%rd42, %rd41, %rd40;
	ld.global.f32 	%f93, [%rd42];
	ld.global.f32 	%f94, [%rd42+4];
	ld.global.f32 	%f95, [%rd42+8];
	ld.global.f32 	%f11, [%rd5];
	ld.global.f32 	%f12, [%rd5+4];
	ld.global.f32 	%f13, [%rd5+8];
	ld.global.f32 	%f14, [%rd6];
	ld.global.f32 	%f15, [%rd6+4];
	ld.global.f32 	%f16, [%rd6+8];
	ld.global.f32 	%f17, [%rd7];
	ld.global.f32 	%f18, [%rd7+4];
	ld.global.f32 	%f19, [%rd7+8];
	cvta.to.global.u64 	%rd43, %rd8;
	cvt.u64.u32 	%rd44, %r127;
	cvt.u64.u32 	%rd45, %r128;
	add.s64 	%rd46, %rd44, %rd45;
	cvt.u64.u32 	%rd47, %r129;
	add.s64 	%rd48, %rd46, %rd47;
	add.s64 	%rd49, %rd43, %rd48;
	ld.global.f32 	%f20, [%rd49];
	ld.global.f32 	%f21, [%rd49+4];
	ld.global.f32 	%f22, [%rd49+8];
	sub.f32 	%f23, %f93, %f17;
	sub.f32 	%f24, %f94, %f18;
	sub.f32 	%f25, %f95, %f19;
	mul.f32 	%f96, %f24, %f24;
	fma.rn.f32 	%f97, %f23, %f23, %f96;
	fma.rn.f32 	%f98, %f25, %f25, %f97;
	sqrt.rn.f32 	%f26, %f98;
	setp.leu.f32 	%p8, %f26, 0f00000000;
	mov.f32 	%f236, 0f00000000;
	mov.f32 	%f237, %f236;
	mov.f32 	%f238, %f236;
	@%p8 bra 	$L__BB2_6;
	div.rn.f32 	%f236, %f23, %f26;
	div.rn.f32 	%f237, %f24, %f26;
	div.rn.f32 	%f238, %f25, %f26;
$L__BB2_6:
	mov.f32 	%f100, 0f3F800000;
	sub.f32 	%f101, %f100, %f16;
	mul.f32 	%f33, %f11, %f101;
	mul.f32 	%f34, %f12, %f101;
	mul.f32 	%f35, %f13, %f101;
	fma.rn.f32 	%f102, %f20, %f236, 0f00000000;
	fma.rn.f32 	%f103, %f21, %f237, %f102;
	fma.rn.f32 	%f36, %f22, %f238, %f103;
	mul.f32 	%f104, %f11, %f16;
	mul.f32 	%f105, %f12, %f16;
	mul.f32 	%f106, %f13, %f16;
	fma.rn.f32 	%f37, %f101, 0f3D23D70A, %f104;
	fma.rn.f32 	%f38, %f101, 0f3D23D70A, %f105;
	fma.rn.f32 	%f39, %f101, 0f3D23D70A, %f106;
	sub.f32 	%f40, %f1, %f17;
	sub.f32 	%f41, %f2, %f18;
	sub.f32 	%f42, %f3, %f19;
	mul.f32 	%f107, %f41, %f41;
	fma.rn.f32 	%f108, %f40, %f40, %f107;
	fma.rn.f32 	%f109, %f42, %f42, %f108;
	sqrt.rn.f32 	%f43, %f109;
	setp.leu.f32 	%p9, %f43, 0f00000000;
	mov.f32 	%f239, 0f00000000;
	mov.f32 	%f240, %f239;
	mov.f32 	%f241, %f239;
	@%p9 bra 	$L__BB2_8;
	div.rn.f32 	%f239, %f40, %f43;
	div.rn.f32 	%f240, %f41, %f43;
	div.rn.f32 	%f241, %f42, %f43;
$L__BB2_8:
	mul.f32 	%f50, %f15, %f15;
	fma.rn.f32 	%f111, %f239, %f20, 0f00000000;
	fma.rn.f32 	%f112, %f240, %f21, %f111;
	fma.rn.f32 	%f51, %f241, %f22, %f112;
	setp.leu.f32 	%p10, %f51, 0f38D1B717;
	setp.leu.f32 	%p11, %f36, 0f38D1B717;
	mov.f32 	%f246, 0f00000000;
	or.pred  	%p12, %p10, %p11;
	mov.f32 	%f247, %f246;
	mov.f32 	%f248, %f246;
	@%p12 bra 	$L__BB2_19;
	max.f32 	%f114, %f50, %f4;
	min.f32 	%f52, %f114, 0f3F800000;
	add.f32 	%f53, %f239, %f236;
	add.f32 	%f54, %f240, %f237;
	add.f32 	%f55, %f241, %f238;
	mul.f32 	%f115, %f54, %f54;
	fma.rn.f32 	%f116, %f53, %f53, %f115;
	fma.rn.f32 	%f117, %f55, %f55, %f116;
	sqrt.rn.f32 	%f56, %f117;
	setp.leu.f32 	%p13, %f56, 0f00000000;
	mov.f32 	%f242, 0f00000000;
	mov.f32 	%f243, %f242;
	mov.f32 	%f244, %f242;
	@%p13 bra 	$L__BB2_11;
	div.rn.f32 	%f242, %f53, %f56;
	div.rn.f32 	%f243, %f54, %f56;
	div.rn.f32 	%f244, %f55, %f56;
$L__BB2_11:
	fma.rn.f32 	%f119, %f239, %f242, 0f00000000;
	fma.rn.f32 	%f120, %f240, %f243, %f119;
	fma.rn.f32 	%f121, %f241, %f244, %f120;
	max.f32 	%f122, %f121, 0f38D1B717;
	min.f32 	%f123, %f122, 0f3F7FF972;
	mov.f32 	%f245, 0f3F800000;
	sub.f32 	%f63, %f245, %f123;
	abs.f32 	%f64, %f63;
	setp.lt.f32 	%p14, %f64, 0f00800000;
	mul.f32 	%f124, %f64, 0f4B800000;
	selp.f32 	%f125, %f124, %f64, %p14;
	selp.f32 	%f126, 0fC1C00000, 0f00000000, %p14;
	mov.b32 	%r130, %f125;
	add.s32 	%r131, %r130, -1060439283;
	and.b32  	%r132, %r131, -8388608;
	sub.s32 	%r133, %r130, %r132;
	mov.b32 	%f127, %r133;
	cvt.rn.f32.s32 	%f128, %r132;
	fma.rn.f32 	%f129, %f128, 0f34000000, %f126;
	add.f32 	%f130, %f127, 0fBF800000;
	add.f32 	%f131, %f127, 0f3F800000;
	rcp.approx.ftz.f32 	%f132, %f131;
	add.f32 	%f133, %f130, %f130;
	mul.f32 	%f134, %f133, %f132;
	mul.f32 	%f135, %f134, %f134;
	sub.f32 	%f136, %f130, %f134;
	add.f32 	%f137, %f136, %f136;
	neg.f32 	%f138, %f134;
	fma.rn.f32 	%f139, %f138, %f130, %f137;
	mul.rn.f32 	%f140, %f132, %f139;
	fma.rn.f32 	%f141, %f135, 0f3A2C32E4, 0f3B52E7DB;
	fma.rn.f32 	%f142, %f141, %f135, 0f3C93BB73;
	fma.rn.f32 	%f143, %f142, %f135, 0f3DF6384F;
	mul.rn.f32 	%f144, %f143, %f135;
	fma.rn.f32 	%f145, %f134, 0f3FB8AA3B, %f129;
	sub.f32 	%f146, %f129, %f145;
	fma.rn.f32 	%f147, %f134, 0f3FB8AA3B, %f146;
	fma.rn.f32 	%f148, %f140, 0f3FB8AA3B, %f147;
	fma.rn.f32 	%f149, %f134, 0f32A55E34, %f148;
	mul.f32 	%f150, %f144, 0f40400000;
	fma.rn.f32 	%f151, %f150, %f140, %f149;
	fma.rn.f32 	%f152, %f144, %f134, %f151;
	add.rn.f32 	%f153, %f145, %f152;
	neg.f32 	%f154, %f145;
	add.rn.f32 	%f155, %f153, %f154;
	neg.f32 	%f156, %f155;
	add.rn.f32 	%f157, %f152, %f156;
	mov.f32 	%f158, 0f40A00000;
	mul.rn.f32 	%f159, %f153, %f158;
	neg.f32 	%f160, %f159;
	fma.rn.f32 	%f161, %f153, 0f40A00000, %f160;
	fma.rn.f32 	%f162, %f157, 0f40A00000, %f161;
	cvt.rni.f32.f32 	%f163, %f159;
	sub.f32 	%f164, %f159, %f163;
	add.f32 	%f165, %f164, %f162;
	fma.rn.f32 	%f166, %f165, 0f391FCB8E, 0f3AAF85ED;
	fma.rn.f32 	%f167, %f166, %f165, 0f3C1D9856;
	fma.rn.f32 	%f168, %f167, %f165, 0f3D6357BB;
	fma.rn.f32 	%f169, %f168, %f165, 0f3E75FDEC;
	fma.rn.f32 	%f170, %f169, %f165, 0f3F317218;
	fma.rn.f32 	%f171, %f170, %f165, 0f3F800000;
	cvt.rzi.s32.f32 	%r134, %f163;
	setp.gt.f32 	%p15, %f163, 0f00000000;
	selp.b32 	%r135, 0, -2097152000, %p15;
	add.s32 	%r136, %r135, 2130706432;
	mov.b32 	%f172, %r136;
	mul.f32 	%f173, %f171, %f172;
	shl.b32 	%r137, %r134, 23;
	sub.s32 	%r138, %r137, %r135;
	mov.b32 	%f174, %r138;
	mul.f32 	%f175, %f173, %f174;
	abs.f32 	%f176, %f159;
	setp.gt.f32 	%p16, %f176, 0f43180000;
	setp.lt.f32 	%p17, %f159, 0f00000000;
	selp.f32 	%f177, 0f00000000, 0f7F800000, %p17;
	selp.f32 	%f65, %f177, %f175, %p16;
	setp.eq.f32 	%p18, %f63, 0f3F800000;
	@%p18 bra 	$L__BB2_18;
	setp.num.f32 	%p19, %f64, %f64;
	@%p19 bra 	$L__BB2_14;
	mov.f32 	%f178, 0f40A00000;
	add.rn.f32 	%f245, %f63, %f178;
	bra.uni 	$L__BB2_18;
$L__BB2_14:
	setp.neu.f32 	%p20, %f63, 0f00000000;
	setp.neu.f32 	%p21, %f64, 0f7F800000;
	and.pred  	%p22, %p20, %p21;
	@%p22 bra 	$L__BB2_16;
	add.f32 	%f245, %f63, %f63;
	bra.uni 	$L__BB2_18;
$L__BB2_16:
	setp.geu.f32 	%p23, %f63, 0f00000000;
	mov.f32 	%f245, %f65;
	@%p23 bra 	$L__BB2_18;
	neg.f32 	%f245, %f65;
$L__BB2_18:
	mul.f32 	%f179, %f52, %f52;
	mov.f32 	%f180, 0f3F800000;
	sub.f32 	%f181, %f180, %f245;
	fma.rn.f32 	%f182, %f37, %f181, %f245;
	fma.rn.f32 	%f183, %f38, %f181, %f245;
	fma.rn.f32 	%f184, %f39, %f181, %f245;
	fma.rn.f32 	%f185, %f20, %f242, 0f00000000;
	fma.rn.f32 	%f186, %f21, %f243, %f185;
	fma.rn.f32 	%f187, %f22, %f244, %f186;
	max.f32 	%f188, %f187, 0f38D1B717;
	min.f32 	%f189, %f188, 0f3F7FF972;
	mul.f32 	%f190, %f179, %f189;
	sub.f32 	%f191, %f190, %f189;
	fma.rn.f32 	%f192, %f189, %f191, 0f3F800000;
	mul.f32 	%f193, %f192, %f192;
	mul.f32 	%f194, %f193, 0f40490FDB;
	div.rn.f32 	%f195, %f179, %f194;
	mul.f32 	%f196, %f182, %f195;
	mul.f32 	%f197, %f183, %f195;
	mul.f32 	%f198, %f184, %f195;
	max.f32 	%f199, %f51, 0f38D1B717;
	min.f32 	%f200, %f199, 0f3F7FF972;
	mul.f32 	%f201, %f200, %f200;
	sub.f32 	%f202, %f180, %f201;
	div.rn.f32 	%f203, %f202, %f201;
	fma.rn.f32 	%f204, %f179, %f203, 0f3F800000;
	sqrt.rn.f32 	%f205, %f204;
	add.f32 	%f206, %f205, 0fBF800000;
	fma.rn.f32 	%f207, %f206, 0f3F000000, 0f3F800000;
	max.f32 	%f208, %f36, 0f38D1B717;
	min.f32 	%f209, %f208, 0f3F7FF972;
	mul.f32 	%f210, %f209, %f209;
	sub.f32 	%f211, %f180, %f210;
	div.rn.f32 	%f212, %f211, %f210;
	fma.rn.f32 	%f213, %f179, %f212, 0f3F800000;
	sqrt.rn.f32 	%f214, %f213;
	add.f32 	%f215, %f214, 0fBF800000;
	fma.rn.f32 	%f216, %f215, 0f3F000000, %f207;
	rcp.rn.f32 	%f217, %f216;
	mul.f32 	%f218, %f196, %f217;
	mul.f32 	%f219, %f197, %f217;
	mul.f32 	%f220, %f198, %f217;
	mul.f32 	%f221, %f218, 0f3E800000;
	mul.f32 	%f222, %f219, 0f3E800000;
	mul.f32 	%f223, %f220, 0f3E800000;
	div.rn.f32 	%f246, %f221, %f51;
	div.rn.f32 	%f247, %f222, %f51;
	div.rn.f32 	%f248, %f223, %f51;
$L__BB2_19:
	div.rn.f32 	%f224, %f36, 0f40490FDB;
	max.f32 	%f225, %f224, 0f00000000;
	mul.f32 	%f226, %f14, %f246;
	mul.f32 	%f227, %f14, %f247;
	mul.f32 	%f228, %f14, %f248;
	fma.rn.f32 	%f229, %f33, %f225, %f226;
	fma.rn.f32 	%f230, %f34, %f225, %f227;
	fma.rn.f32 	%f231, %f35, %f225, %f228;
	fma.rn.f32 	%f251, %f229, %f8, %f251;
	fma.rn.f32 	%f250, %f230, %f9, %f250;
	fma.rn.f32 	%f249, %f231, %f10, %f249;
$L__BB2_20:
	add.s32 	%r144, %r144, 1;
	setp.ne.s32 	%p24, %r144, 0;
	add.s32 	%r143, %r143, %r55;
	add.s32 	%r142, %r142, %r44;
	@%p24 bra 	$L__BB2_3;
$L__BB2_21:
	mul.lo.s32 	%r139, %r113, %r65;
	cvt.u64.u32 	%rd50, %r139;
	mul.lo.s32 	%r140, %r112, %r66;
	cvt.u64.u32 	%rd51, %r140;
	mul.lo.s32 	%r141, %r11, %r67;
	cvt.u64.u32 	%rd52, %r141;
	add.s64 	%rd53, %rd51, %rd52;
	add.s64 	%rd54, %rd53, %rd50;
	cvta.to.global.u64 	%rd55, %rd12;
	add.s64 	%rd56, %rd55, %rd54;
	st.global.f32 	[%rd56], %f251;
	st.global.f32 	[%rd56+4], %f250;
	st.global.f32 	[%rd56+8], %f249;
$L__BB2_22:
	ret;

}
	// .globl	_Z19pbr_nhwc_bwd_kernel10TensorViewS_S_S_S_S_S_fS_S_S_S_S_S_
.visible .entry _Z19pbr_nhwc_bwd_kernel10TensorViewS_S_S_S_S_S_fS_S_S_S_S_S_(
	.param .align 8 .b8 _Z19pbr_nhwc_bwd_kernel10TensorViewS_S_S_S_S_S_fS_S_S_S_S_S__param_0[56],
	.param .align 8 .b8 _Z19pbr_nhwc_bwd_kernel10TensorViewS_S_S_S_S_S_fS_S_S_S_S_S__param_1[56],
	.param .align 8 .b8 _Z19pbr_nhwc_bwd_kernel10TensorViewS_S_S_S_S_S_fS_S_S_S_S_S__param_2[56],
	.param .align 8 .b8 _Z19pbr_nhwc_bwd_kernel10TensorViewS_S_S_S_S_S_fS_S_S_S_S_S__param_3[56],
	.param .align 8 .b8 _Z19pbr_nhwc_bwd_kernel10TensorViewS_S_S_S_S_S_fS_S_S_S_S_S__param_4[56],
	.param .align 8 .b8 _Z19pbr_nhwc_bwd_kernel10TensorViewS_S_S_S_S_S_fS_S_S_S_S_S__param_5[56],
	.param .align 8 .b8 _Z19pbr_nhwc_bwd_kernel10TensorViewS_S_S_S_S_S_fS_S_S_S_S_S__param_6[56],
	.param .f32 _Z19pbr_nhwc_bwd_kernel10TensorViewS_S_S_S_S_S_fS_S_S_S_S_S__param_7,
	.param .align 8 .b8 _Z19pbr_nhwc_bwd_kernel10TensorViewS_S_S_S_S_S_fS_S_S_S_S_S__param_8[56],
	.param .align 8 .b8 _Z19pbr_nhwc_bwd_kernel10TensorViewS_S_S_S_S_S_fS_S_S_S_S_S__param_9[56],
	.param .align 8 .b8 _Z19pbr_nhwc_bwd_kernel10TensorViewS_S_S_S_S_S_fS_S_S_S_S_S__param_10[56],
	.param .align 8 .b8 _Z19pbr_nhwc_bwd_kernel10TensorViewS_S_S_S_S_S_fS_S_S_S_S_S__param_11[56],
	.param .align 8 .b8 _Z19pbr_nhwc_bwd_kernel10TensorViewS_S_S_S_S_S_fS_S_S_S_S_S__param_12[56],
	.param .align 8 .b8 _Z19pbr_nhwc_bwd_kernel10TensorViewS_S_S_S_S_S_fS_S_S_S_S_S__param_13[56]
)
{
	.reg .pred 	%p<73>;
	.reg .b16 	%rs<49>;
	.reg .b32 	%r<271>;
	.reg .b32 	%f<815>;
	.reg .b64 	%rd<89>;

	ld.param.u64 	%rd16, [_Z19pbr_nhwc_bwd_kernel10TensorViewS_S_S_S_S_S_fS_S_S_S_S_S__param_13];
	ld.param.u64 	%rd15, [_Z19pbr_nhwc_bwd_kernel10TensorViewS_S_S_S_S_S_fS_S_S_S_S_S__param_11];
	ld.param.u64 	%rd14, [_Z19pbr_nhwc_bwd_kernel10TensorViewS_S_S_S_S_S_fS_S_S_S_S_S__param_10];
	ld.param.u64 	%rd13, [_Z19pbr_nhwc_bwd_kernel10TensorViewS_S_S_S_S_S_fS_S_S_S_S_S__param_9];
	ld.param.u64 	%rd12, [_Z19pbr_nhwc_bwd_kernel10TensorViewS_S_S_S_S_S_fS_S_S_S_S_S__param_8];
	ld.param.u64 	%rd11, [_Z19pbr_nhwc_bwd_kernel10TensorViewS_S_S_S_S_S_fS_S_S_S_S_S__param_6];
	ld.param.u64 	%rd10, [_Z19pbr_nhwc_bwd_kernel10TensorViewS_S_S_S_S_S_fS_S_S_S_S_S__param_5];
	ld.param.u64 	%rd9, [_Z19pbr_nhwc_bwd_kernel10TensorViewS_S_S_S_S_S_fS_S_S_S_S_S__param_4];
	ld.param.u64 	%rd8, [_Z19pbr_nhwc_bwd_kernel10TensorViewS_S_S_S_S_S_fS_S_S_S_S_S__param_3];
	ld.param.u64 	%rd7, [_Z19pbr_nhwc_bwd_kernel10TensorViewS_S_S_S_S_S_fS_S_S_S_S_S__param_2];
	ld.param.u64 	%rd6, [_Z19pbr_nhwc_bwd_kernel10TensorViewS_S_S_S_S_S_fS_S_S_S_S_S__param_1];
	ld.param.v2.u32 	{%r16, %r17}, [_Z19pbr_nhwc_bwd_kernel10TensorViewS_S_S_S_S_S_fS_S_S_S_S_S__param_0+16];
	ld.param.v2.u32 	{%r14, %r15}, [_Z19pbr_nhwc_bwd_kernel10TensorViewS_S_S_S_S_S_fS_S_S_S_S_S__param_0+8];
	ld.param.u64 	%rd5, [_Z19pbr_nhwc_bwd_kernel10TensorViewS_S_S_S_S_S_fS_S_S_S_S_S__param_0];
	ld.param.v2.u32 	{%r27, %r28}, [_Z19pbr_nhwc_bwd_kernel10TensorViewS_S_S_S_S_S_fS_S_S_S_S_S__param_1+16];
	ld.param.v2.u32 	{%r25, %r26}, [_Z19pbr_nhwc_bwd_kernel10TensorViewS_S_S_S_S_S_fS_S_S_S_S_S__param_1+8];
	ld.param.v2.u32 	{%r38, %r39}, [_Z19pbr_nhwc_bwd_kernel10TensorViewS_S_S_S_S_S_fS_S_S_S_S_S__param_2+16];
	ld.param.v2.u32 	{%r36, %r37}, [_Z19pbr_nhwc_bwd_kernel10TensorViewS_S_S_S_S_S_fS_S_S_S_S_S__param_2+8];
	ld.param.v2.u32 	{%r49, %r50}, [_Z19pbr_nhwc_bwd_kernel10TensorViewS_S_S_S_S_S_fS_S_S_S_S_S__param_3+16];
	ld.param.v2.u32 	{%r47, %r48}, [_Z19pbr_nhwc_bwd_kernel10TensorViewS_S_S_S_S_S_fS_S_S_S_S_S__param_3+8];
	ld.param.v2.u32 	{%r58, %r59}, [_Z19pbr_nhwc_bwd_kernel10TensorViewS_S_S_S_S_S_fS_S_S_S_S_S__param_4+8];
	ld.param.v2.u32 	{%r75, %r76}, [_Z19pbr_nhwc_bwd_kernel10TensorViewS_S_S_S_S_S_fS_S_S_S_S_S__param_5+32];
	ld.param.v2.u32 	{%r69, %r70}, [_Z19pbr_nhwc_bwd_kernel10TensorViewS_S_S_S_S_S_fS_S_S_S_S_S__param_5+8];
	ld.param.v2.u32 	{%r80, %r81}, [_Z19pbr_nhwc_bwd_kernel10TensorViewS_S_S_S_S_S_fS_S_S_S_S_S__param_6+8];
	ld.param.f32 	%f267, [_Z19pbr_nhwc_bwd_kernel10TensorViewS_S_S_S_S_S_fS_S_S_S_S_S__param_7];
	ld.param.v2.u32 	{%r93, %r94}, [_Z19pbr_nhwc_bwd_kernel10TensorViewS_S_S_S_S_S_fS_S_S_S_S_S__param_8+16];
	ld.param.v2.u32 	{%r91, %r92}, [_Z19pbr_nhwc_bwd_kernel10TensorViewS_S_S_S_S_S_fS_S_S_S_S_S__param_8+8];
	ld.param.v2.u32 	{%r104, %r105}, [_Z19pbr_nhwc_bwd_kernel10TensorViewS_S_S_S_S_S_fS_S_S_S_S_S__param_9+16];
	ld.param.v2.u32 	{%r102, %r103}, [_Z19pbr_nhwc_bwd_kernel10TensorViewS_S_S_S_S_S_fS_S_S_S_S_S__param_9+8];
	ld.param.v2.u32 	{%r115, %r116}, [_Z19pbr_nhwc_bwd_kernel10TensorViewS_S_S_S_S_S_fS_S_S_S_S_S__param_10+16];
	ld.param.v2.u32 	{%r113, %r114}, [_Z19pbr_nhwc_bwd_kernel10TensorViewS_S_S_S_S_S_fS_S_S_S_S_S__param_10+8];
	ld.param.v2.u32 	{%r126, %r127}, [_Z19pbr_nhwc_bwd_kernel10TensorViewS_S_S_S_S_S_fS_S_S_S_S_S__param_11+16];
	ld.param.v2.u32 	{%r124, %r125}, [_Z19pbr_nhwc_bwd_kernel10TensorViewS_S_S_S_S_S_fS_S_S_S_S_S__param_11+8];
	ld.param.v2.u32 	{%r137, %r138}, [_Z19pbr_nhwc_bwd_kernel10TensorViewS_S_S_S_S_S_fS_S_S_S_S_S__param_13+16];
	ld.param.v2.u32 	{%r135, %r136}, [_Z19pbr_nhwc_bwd_kernel10TensorViewS_S_S_S_S_S_fS_S_S_S_S_S__param_13+8];
	ld.param.v2.u32 	{%r141, %r142}, [_Z19pbr_nhwc_bwd_kernel10TensorViewS_S_S_S_S_S_fS_S_S_S_S_S__param_13+32];
	ld.param.v2.u32 	{%r139, %r140}, [_Z19pbr_nhwc_bwd_kernel10TensorViewS_S_S_S_S_S_fS_S_S_S_S_S__param_13+24];
	mov.u32 	%r206, %ctaid.x;
	mov.u32 	%r207, %ctaid.y;
	mov.u32 	%r208, %ctaid.z;
	mov.u32 	%r209, %ntid.x;
	mov.u32 	%r210, %ntid.y;
	mov.u32 	%r211, %ntid.z;
	mov.u32 	%r212, %tid.z;
	mov.u32 	%r213, %tid.y;
	mov.u32 	%r214, %tid.x;
	mad.lo.s32 	%r4, %r206, %r209, %r214;
	mad.lo.s32 	%r217, %r207, %r210, %r213;
	mad.lo.s32 	%r218, %r208, %r211, %r212;
	setp.gt.u32 	%p3, %r4, %r142;
	setp.gt.u32 	%p4, %r217, %r141;
	or.pred  	%p5, %p3, %p4;
	setp.gt.u32 	%p6, %r218, %r140;
	or.pred  	%p7, %p5, %p6;
	@%p7 bra 	$L__BB3_53;
	cvta.to.global.u64 	%rd17, %rd16;
	cvta.to.global.u64 	%rd18, %rd9;
	cvta.to.global.u64 	%rd19, %rd8;
	cvta.to.global.u64 	%rd20, %rd7;
	cvta.to.global.u64 	%rd21, %rd6;
	cvta.to.global.u64 	%rd22, %rd5;
	mul.lo.s32 	%r219, %r218, %r58;
	cvt.u64.u32 	%rd23, %r219;
	add.s64 	%rd1, %rd18, %rd23;
	mul.lo.s32 	%r220, %r218, %r14;
	cvt.u64.u32 	%rd24, %r220;
	mul.lo.s32 	%r221, %r217, %r15;
	cvt.u64.u32 	%rd25, %r221;
	mul.lo.s32 	%r222, %r4, %r16;
	cvt.u64.u32 	%rd26, %r222;
	add.s64 	%rd27, %rd25, %rd26;
	add.s64 	%rd28, %rd27, %rd24;
	add.s64 	%rd29, %rd22, %rd28;
	ld.global.f32 	%f1, [%rd29];
	ld.global.f32 	%f2, [%rd29+4];
	ld.global.f32 	%f3, [%rd29+8];
	mul.lo.s32 	%r223, %r218, %r25;
	cvt.u64.u32 	%rd30, %r223;
	mul.lo.s32 	%r224, %r217, %r26;
	cvt.u64.u32 	%rd31, %r224;
	mul.lo.s32 	%r225, %r4, %r27;
	cvt.u64.u32 	%rd32, %r225;
	add.s64 	%rd33, %rd31, %rd32;
	add.s64 	%rd34, %rd33, %rd30;
	add.s64 	%rd35, %rd21, %rd34;
	ld.global.f32 	%f4, [%rd35];
	ld.global.f32 	%f5, [%rd35+4];
	ld.global.f32 	%f6, [%rd35+8];
	mul.lo.s32 	%r226, %r218, %r36;
	cvt.u64.u32 	%rd36, %r226;
	mul.lo.s32 	%r227, %r217, %r37;
	cvt.u64.u32 	%rd37, %r227;
	mul.lo.s32 	%r228, %r4, %r38;
	cvt.u64.u32 	%rd38, %r228;
	add.s64 	%rd39, %rd37, %rd38;
	add.s64 	%rd40, %rd39, %rd36;
	add.s64 	%rd41, %rd20, %rd40;
	ld.global.f32 	%f7, [%rd41];
	ld.global.f32 	%f8, [%rd41+4];
	ld.global.f32 	%f9, [%rd41+8];
	mul.lo.s32 	%r229, %r218, %r47;
	cvt.u64.u32 	%rd42, %r229;
	mul.lo.s32 	%r230, %r217, %r48;
	cvt.u64.u32 	%rd43, %r230;
	mul.lo.s32 	%r231, %r4, %r49;
	cvt.u64.u32 	%rd44, %r231;
	add.s64 	%rd45, %rd43, %rd44;
	add.s64 	%rd46, %rd45, %rd42;
	add.s64 	%rd47, %rd19, %rd46;
	ld.global.f32 	%f10, [%rd47];
	ld.global.f32 	%f11, [%rd47+4];
	ld.global.f32 	%f12, [%rd47+8];
	mul.lo.s32 	%r232, %r218, %r135;
	cvt.u64.u32 	%rd48, %r232;
	mul.lo.s32 	%r233, %r217, %r136;
	cvt.u64.u32 	%rd49, %r233;
	mul.lo.s32 	%r234, %r4, %r137;
	cvt.u64.u32 	%rd50, %r234;
	add.s64 	%rd51, %rd49, %rd50;
	add.s64 	%rd52, %rd51, %rd48;
	add.s64 	%rd2, %rd17, %rd52;
	ld.global.f32 	%f13, [%rd2];
	setp.eq.s32 	%p8, %r75, 0;
	mov.f32 	%f791, 0f00000000;
	mov.f32 	%f792, %f791;
	mov.f32 	%f793, %f791;
	mov.f32 	%f794, %f791;
	mov.f32 	%f795, %f791;
	mov.f32 	%f796, %f791;
	mov.f32 	%f797, %f791;
	mov.f32 	%f798, %f791;
	mov.f32 	%f799, %f791;
	mov.f32 	%f800, %f791;
	mov.f32 	%f801, %f791;
	mov.f32 	%f802, %f791;
	@%p8 bra 	$L__BB3_52;
	ld.global.f32 	%f14, [%rd2+4];
	ld.global.f32 	%f15, [%rd2+8];
	ld.global.f32 	%f270, [%rd1+8];
	ld.global.f32 	%f271, [%rd1+4];
	ld.global.f32 	%f272, [%rd1];
	mul.lo.s32 	%r236, %r218, %r69;
	cvt.u64.u32 	%rd3, %r236;
	mul.lo.s32 	%r237, %r218, %r80;
	cvt.u64.u32 	%rd4, %r237;
	mul.f32 	%f273, %f5, %f5;
	mov.f32 	%f274, 0f3F800000;
	sub.f32 	%f16, %f274, %f6;
	mul.f32 	%f275, %f267, %f267;
	max.f32 	%f276, %f273, %f275;
	min.f32 	%f17, %f276, 0f3F800000;
	mul.f32 	%f18, %f17, %f17;
	setp.gt.f32 	%p9, %f273, %f275;
	setp.lt.f32 	%p10, %f273, 0f3F800000;
	and.pred  	%p1, %p10, %p9;
	sub.f32 	%f19, %f272, %f7;
	sub.f32 	%f20, %f271, %f8;
	sub.f32 	%f21, %f270, %f9;
	mul.f32 	%f277, %f20, %f20;
	fma.rn.f32 	%f278, %f19, %f19, %f277;
	fma.rn.f32 	%f22, %f21, %f21, %f278;
	mul.f32 	%f279, %f1, %f6;
	mul.f32 	%f280, %f2, %f6;
	mul.f32 	%f281, %f3, %f6;
	fma.rn.f32 	%f23, %f16, 0f3D23D70A, %f279;
	fma.rn.f32 	%f24, %f16, 0f3D23D70A, %f280;
	fma.rn.f32 	%f25, %f16, 0f3D23D70A, %f281;
	mul.f32 	%f26, %f1, %f16;
	mul.f32 	%f27, %f2, %f16;
	mul.f32 	%f28, %f3, %f16;
	fma.rn.f32 	%f282, %f19, %f19, 0f00000000;
	fma.rn.f32 	%f283, %f20, %f20, %f282;
	fma.rn.f32 	%f29, %f21, %f21, %f283;
	max.f32 	%f30, %f22, 0f33D6BF95;
	neg.s32 	%r270, %r75;
	mov.f32 	%f802, 0f00000000;
	mov.b32 	%r268, 0;
	sqrt.rn.f32 	%f655, %f29;
	sqrt.rn.f32 	%f662, %f30;
	mov.u32 	%r269, %r268;
	mov.f32 	%f801, %f802;
	mov.f32 	%f800, %f802;
	mov.f32 	%f799, %f802;
	mov.f32 	%f798, %f802;
	mov.f32 	%f797, %f802;
	mov.f32 	%f796, %f802;
	mov.f32 	%f795, %f802;
	mov.f32 	%f794, %f802;
	mov.f32 	%f793, %f802;
	mov.f32 	%f792, %f802;
	mov.f32 	%f791, %f802;
$L__BB3_3:
	cvt.u64.u32 	%rd53, %r269;
	add.s64 	%rd54, %rd53, %rd4;
	cvta.to.global.u64 	%rd55, %rd11;
	add.s64 	%rd56, %rd55, %rd54;
	ld.global.f32 	%f43, [%rd56];
	ld.global.f32 	%f44, [%rd56+4];
	ld.global.f32 	%f45, [%rd56+8];
	fma.rn.f32 	%f284, %f43, %f43, 0f00000000;
	fma.rn.f32 	%f285, %f44, %f44, %f284;
	fma.rn.f32 	%f286, %f45, %f45, %f285;
	sqrt.rn.f32 	%f287, %f286;
	setp.leu.f32 	%p11, %f287, 0f00000000;
	@%p11 bra 	$L__BB3_51;
	cvt.u64.u32 	%rd57, %r268;
	add.s64 	%rd58, %rd57, %rd3;
	cvta.to.global.u64 	%rd59, %rd10;
	add.s64 	%rd60, %rd59, %rd58;
	ld.global.f32 	%f46, [%rd60];
	ld.global.f32 	%f47, [%rd60+4];
	ld.global.f32 	%f48, [%rd60+8];
	sqrt.rn.f32 	%f49, %f22;
	setp.leu.f32 	%p12, %f49, 0f00000000;
	mov.f32 	%f747, 0f00000000;
	mov.f32 	%f748, %f747;
	mov.f32 	%f749, %f747;
	@%p12 bra 	$L__BB3_6;
	div.rn.f32 	%f747, %f19, %f49;
	div.rn.f32 	%f748, %f20, %f49;
	div.rn.f32 	%f749, %f21, %f49;
$L__BB3_6:
	sub.f32 	%f56, %f46, %f7;
	sub.f32 	%f57, %f47, %f8;
	sub.f32 	%f58, %f48, %f9;
	mul.f32 	%f59, %f56, %f56;
	mul.f32 	%f60, %f57, %f57;
	add.f32 	%f290, %f59, %f60;
	mul.f32 	%f61, %f58, %f58;
	add.f32 	%f62, %f290, %f61;
	sqrt.rn.f32 	%f63, %f62;
	setp.leu.f32 	%p13, %f63, 0f00000000;
	mov.f32 	%f750, 0f00000000;
	mov.f32 	%f751, %f750;
	mov.f32 	%f752, %f750;
	@%p13 bra 	$L__BB3_8;
	div.rn.f32 	%f750, %f56, %f63;
	div.rn.f32 	%f751, %f57, %f63;
	div.rn.f32 	%f752, %f58, %f63;
$L__BB3_8:
	fma.rn.f32 	%f292, %f10, %f750, 0f00000000;
	fma.rn.f32 	%f293, %f11, %f751, %f292;
	fma.rn.f32 	%f70, %f12, %f752, %f293;
	fma.rn.f32 	%f294, %f747, %f10, 0f00000000;
	fma.rn.f32 	%f295, %f748, %f11, %f294;
	fma.rn.f32 	%f71, %f749, %f12, %f295;
	setp.gt.f32 	%p14, %f71, 0f38D1B717;
	setp.gt.f32 	%p15, %f70, 0f38D1B717;
	and.pred  	%p2, %p14, %p15;
	mov.f32 	%f757, 0f00000000;
	not.pred 	%p16, %p2;
	mov.f32 	%f758, %f757;
	mov.f32 	%f759, %f757;
	@%p16 bra 	$L__BB3_19;
	add.f32 	%f72, %f747, %f750;
	add.f32 	%f73, %f748, %f751;
	add.f32 	%f74, %f749, %f752;
	mul.f32 	%f297, %f73, %f73;
	fma.rn.f32 	%f298, %f72, %f72, %f297;
	fma.rn.f32 	%f299, %f74, %f74, %f298;
	sqrt.rn.f32 	%f75, %f299;
	setp.leu.f32 	%p17, %f75, 0f00000000;
	mov.f32 	%f753, 0f00000000;
	mov.f32 	%f754, %f753;
	mov.f32 	%f755, %f753;
	@%p17 bra 	$L__BB3_11;
	div.rn.f32 	%f753, %f72, %f75;
	div.rn.f32 	%f754, %f73, %f75;
	div.rn.f32 	%f755, %f74, %f75;
$L__BB3_11:
	fma.rn.f32 	%f301, %f747, %f753, 0f00000000;
	fma.rn.f32 	%f302, %f748, %f754, %f301;
	fma.rn.f32 	%f303, %f749, %f755, %f302;
	max.f32 	%f304, %f303, 0f38D1B717;
	min.f32 	%f305, %f304, 0f3F7FF972;
	mov.f32 	%f756, 0f3F800000;
	sub.f32 	%f82, %f756, %f305;
	abs.f32 	%f83, %f82;
	setp.lt.f32 	%p18, %f83, 0f00800000;
	mul.f32 	%f306, %f83, 0f4B800000;
	selp.f32 	%f307, %f306, %f83, %p18;
	selp.f32 	%f308, 0fC1C00000, 0f00000000, %p18;
	mov.b32 	%r238, %f307;
	add.s32 	%r239, %r238, -1060439283;
	and.b32  	%r240, %r239, -8388608;
	sub.s32 	%r241, %r238, %r240;
	mov.b32 	%f309, %r241;
	cvt.rn.f32.s32 	%f310, %r240;
	fma.rn.f32 	%f311, %f310, 0f34000000, %f308;
	add.f32 	%f312, %f309, 0fBF800000;
	add.f32 	%f313, %f309, 0f3F800000;
	rcp.approx.ftz.f32 	%f314, %f313;
	add.f32 	%f315, %f312, %f312;
	mul.f32 	%f316, %f315, %f314;
	mul.f32 	%f317, %f316, %f316;
	sub.f32 	%f318, %f312, %f316;
	add.f32 	%f319, %f318, %f318;
	neg.f32 	%f320, %f316;
	fma.rn.f32 	%f321, %f320, %f312, %f319;
	mul.rn.f32 	%f322, %f314, %f321;
	fma.rn.f32 	%f323, %f317, 0f3A2C32E4, 0f3B52E7DB;
	fma.rn.f32 	%f324, %f323, %f317, 0f3C93BB73;
	fma.rn.f32 	%f325, %f324, %f317, 0f3DF6384F;
	mul.rn.f32 	%f326, %f325, %f317;
	fma.rn.f32 	%f327, %f316, 0f3FB8AA3B, %f311;
	sub.f32 	%f328, %f311, %f327;
	fma.rn.f32 	%f329, %f316, 0f3FB8AA3B, %f328;
	fma.rn.f32 	%f330, %f322, 0f3FB8AA3B, %f329;
	fma.rn.f32 	%f331, %f316, 0f32A55E34, %f330;
	mul.f32 	%f332, %f326, 0f40400000;
	fma.rn.f32 	%f333, %f332, %f322, %f331;
	fma.rn.f32 	%f334, %f326, %f316, %f333;
	add.rn.f32 	%f335, %f327, %f334;
	neg.f32 	%f336, %f327;
	add.rn.f32 	%f337, %f335, %f336;
	neg.f32 	%f338, %f337;
	add.rn.f32 	%f339, %f334, %f338;
	mov.f32 	%f340, 0f40A00000;
	mul.rn.f32 	%f341, %f335, %f340;
	neg.f32 	%f342, %f341;
	fma.rn.f32 	%f343, %f335, 0f40A00000, %f342;
	fma.rn.f32 	%f344, %f339, 0f40A00000, %f343;
	cvt.rni.f32.f32 	%f345, %f341;
	sub.f32 	%f346, %f341, %f345;
	add.f32 	%f347, %f346, %f344;
	fma.rn.f32 	%f348, %f347, 0f391FCB8E, 0f3AAF85ED;
	fma.rn.f32 	%f349, %f348, %f347, 0f3C1D9856;
	fma.rn.f32 	%f350, %f349, %f347, 0f3D6357BB;
	fma.rn.f32 	%f351, %f350, %f347, 0f3E75FDEC;
	fma.rn.f32 	%f352, %f351, %f347, 0f3F317218;
	fma.rn.f32 	%f353, %f352, %f347, 0f3F800000;
	cvt.rzi.s32.f32 	%r242, %f345;
	setp.gt.f32 	%p19, %f345, 0f00000000;
	selp.b32 	%r243, 0, -2097152000, %p19;
	add.s32 	%r244, %r243, 2130706432;
	mov.b32 	%f354, %r244;
	mul.f32 	%f355, %f353, %f354;
	shl.b32 	%r245, %r242, 23;
	sub.s32 	%r246, %r245, %r243;
	mov.b32 	%f356, %r246;
	mul.f32 	%f357, %f355, %f356;
	abs.f32 	%f358, %f341;
	setp.gt.f32 	%p20, %f358, 0f43180000;
	setp.lt.f32 	%p21, %f341, 0f00000000;
	selp.f32 	%f359, 0f00000000, 0f7F800000, %p21;
	selp.f32 	%f84, %f359, %f357, %p20;
	setp.eq.f32 	%p22, %f82, 0f3F800000;
	@%p22 bra 	$L__BB3_18;
	setp.num.f32 	%p23, %f83, %f83;
	@%p23 bra 	$L__BB3_14;
	mov.f32 	%f360, 0f40A00000;
	add.rn.f32 	%f756, %f82, %f360;
	bra.uni 	$L__BB3_18;
$L__BB3_14:
	setp.neu.f32 	%p24, %f82, 0f00000000;
	setp.neu.f32 	%p25, %f83, 0f7F800000;
	and.pred  	%p26, %p24, %p25;
	@%p26 bra 	$L__BB3_16;
	add.f32 	%f756, %f82, %f82;
	bra.uni 	$L__BB3_18;
$L__BB3_16:
	setp.geu.f32 	%p27, %f82, 0f00000000;
	mov.f32 	%f756, %f84;
	@%p27 bra 	$L__BB3_18;
	neg.f32 	%f756, %f84;
$L__BB3_18:
	mov.f32 	%f361, 0f3F800000;
	sub.f32 	%f362, %f361, %f756;
	fma.rn.f32 	%f363, %f23, %f362, %f756;
	fma.rn.f32 	%f364, %f24, %f362, %f756;
	fma.rn.f32 	%f365, %f25, %f362, %f756;
	fma.rn.f32 	%f366, %f10, %f753, 0f00000000;
	fma.rn.f32 	%f367, %f11, %f754, %f366;
	fma.rn.f32 	%f368, %f12, %f755, %f367;
	max.f32 	%f369, %f368, 0f38D1B717;
	min.f32 	%f370, %f369, 0f3F7FF972;
	mul.f32 	%f371, %f18, %f370;
	sub.f32 	%f372, %f371, %f370;
	fma.rn.f32 	%f373, %f370, %f372, 0f3F800000;
	mul.f32 	%f374, %f373, %f373;
	mul.f32 	%f375, %f374, 0f40490FDB;
	div.rn.f32 	%f376, %f18, %f375;
	mul.f32 	%f377, %f363, %f376;
	mul.f32 	%f378, %f364, %f376;
	mul.f32 	%f379, %f365, %f376;
	max.f32 	%f380, %f71, 0f38D1B717;
	min.f32 	%f381, %f380, 0f3F7FF972;
	mul.f32 	%f382, %f381, %f381;
	sub.f32 	%f383, %f361, %f382;
	div.rn.f32 	%f384, %f383, %f382;
	fma.rn.f32 	%f385, %f18, %f384, 0f3F800000;
	sqrt.rn.f32 	%f386, %f385;
	add.f32 	%f387, %f386, 0fBF800000;
	fma.rn.f32 	%f388, %f387, 0f3F000000, 0f3F800000;
	max.f32 	%f389, %f70, 0f38D1B717;
	min.f32 	%f390, %f389, 0f3F7FF972;
	mul.f32 	%f391, %f390, %f390;
	sub.f32 	%f392, %f361, %f391;
	div.rn.f32 	%f393, %f392, %f391;
	fma.rn.f32 	%f394, %f18, %f393, 0f3F800000;
	sqrt.rn.f32 	%f395, %f394;
	add.f32 	%f396, %f395, 0fBF800000;
	fma.rn.f32 	%f397, %f396, 0f3F000000, %f388;
	rcp.rn.f32 	%f398, %f397;
	mul.f32 	%f399, %f377, %f398;
	mul.f32 	%f400, %f378, %f398;
	mul.f32 	%f401, %f379, %f398;
	mul.f32 	%f402, %f399, 0f3E800000;
	mul.f32 	%f403, %f400, 0f3E800000;
	mul.f32 	%f404, %f401, 0f3E800000;
	div.rn.f32 	%f757, %f402, %f71;
	div.rn.f32 	%f758, %f403, %f71;
	div.rn.f32 	%f759, %f404, %f71;
$L__BB3_19:
	mul.f32 	%f95, %f43, %f13;
	mul.f32 	%f96, %f44, %f14;
	mul.f32 	%f97, %f45, %f15;
	mov.f32 	%f770, 0f00000000;
	mov.f32 	%f771, %f770;
	mov.f32 	%f772, %f770;
	mov.f32 	%f773, %f770;
	mov.f32 	%f774, %f770;
	mov.f32 	%f775, %f770;
	mov.f32 	%f776, %f770;
	mov.f32 	%f777, %f770;
	mov.f32 	%f778, %f770;
	mov.f32 	%f779, %f770;
	mov.f32 	%f780, %f770;
	mov.f32 	%f781, %f770;
	mov.f32 	%f782, %f770;
	mov.f32 	%f783, %f770;
	mov.f32 	%f784, %f770;
	@%p16 bra 	$L__BB3_46;
	add.f32 	%f98, %f747, %f750;
	add.f32 	%f99, %f748, %f751;
	add.f32 	%f100, %f749, %f752;
	mul.f32 	%f101, %f98, %f98;
	mul.f32 	%f102, %f99, %f99;
	add.f32 	%f407, %f101, %f102;
	mul.f32 	%f103, %f100, %f100;
	add.f32 	%f104, %f407, %f103;
	sqrt.rn.f32 	%f105, %f104;
	setp.leu.f32 	%p29, %f105, 0f00000000;
	mov.f32 	%f760, 0f00000000;
	mov.f32 	%f761, %f760;
	mov.f32 	%f762, %f760;
	@%p29 bra 	$L__BB3_22;
	div.rn.f32 	%f760, %f98, %f105;
	div.rn.f32 	%f761, %f99, %f105;
	div.rn.f32 	%f762, %f100, %f105;
$L__BB3_22:
	fma.rn.f32 	%f409, %f747, %f760, 0f00000000;
	fma.rn.f32 	%f410, %f748, %f761, %f409;
	fma.rn.f32 	%f112, %f749, %f762, %f410;
	fma.rn.f32 	%f411, %f10, %f760, 0f00000000;
	fma.rn.f32 	%f412, %f11, %f761, %f411;
	fma.rn.f32 	%f113, %f12, %f762, %f412;
	max.f32 	%f413, %f113, 0f38D1B717;
	min.f32 	%f114, %f413, 0f3F7FF972;
	mul.f32 	%f414, %f18, %f114;
	sub.f32 	%f115, %f414, %f114;
	fma.rn.f32 	%f116, %f114, %f115, 0f3F800000;
	mul.f32 	%f415, %f116, %f116;
	mul.f32 	%f117, %f415, 0f40490FDB;
	max.f32 	%f416, %f71, 0f38D1B717;
	min.f32 	%f118, %f416, 0f3F7FF972;
	mul.f32 	%f119, %f118, %f118;
	mov.f32 	%f763, 0f3F800000;
	sub.f32 	%f120, %f763, %f119;
	div.rn.f32 	%f121, %f120, %f119;
	fma.rn.f32 	%f122, %f18, %f121, 0f3F800000;
	sqrt.rn.f32 	%f417, %f122;
	add.f32 	%f418, %f417, 0fBF800000;
	fma.rn.f32 	%f419, %f418, 0f3F000000, 0f3F800000;
	max.f32 	%f420, %f70, 0f38D1B717;
	min.f32 	%f123, %f420, 0f3F7FF972;
	mul.f32 	%f124, %f123, %f123;
	sub.f32 	%f125, %f763, %f124;
	div.rn.f32 	%f126, %f125, %f124;
	fma.rn.f32 	%f127, %f18, %f126, 0f3F800000;
	sqrt.rn.f32 	%f421, %f127;
	add.f32 	%f422, %f421, 0fBF800000;
	fma.rn.f32 	%f128, %f422, 0f3F000000, %f419;
	max.f32 	%f423, %f112, 0f38D1B717;
	min.f32 	%f424, %f423, 0f3F7FF972;
	sub.f32 	%f129, %f763, %f424;
	abs.f32 	%f130, %f129;
	setp.lt.f32 	%p30, %f130, 0f00800000;
	mul.f32 	%f425, %f130, 0f4B800000;
	selp.f32 	%f426, %f425, %f130, %p30;
	selp.f32 	%f427, 0fC1C00000, 0f00000000, %p30;
	mov.b32 	%r247, %f426;
	add.s32 	%r248, %r247, -1060439283;
	and.b32  	%r249, %r248, -8388608;
	sub.s32 	%r250, %r247, %r249;
	mov.b32 	%f428, %r250;
	cvt.rn.f32.s32 	%f429, %r249;
	fma.rn.f32 	%f430, %f429, 0f34000000, %f427;
	add.f32 	%f431, %f428, 0fBF800000;
	add.f32 	%f432, %f428, 0f3F800000;
	rcp.approx.ftz.f32 	%f433, %f432;
	add.f32 	%f434, %f431, %f431;
	mul.f32 	%f435, %f434, %f433;
	mul.f32 	%f436, %f435, %f435;
	sub.f32 	%f437, %f431, %f435;
	add.f32 	%f438, %f437, %f437;
	neg.f32 	%f439, %f435;
	fma.rn.f32 	%f440, %f439, %f431, %f438;
	mul.rn.f32 	%f441, %f433, %f440;
	fma.rn.f32 	%f442, %f436, 0f3A2C32E4, 0f3B52E7DB;
	fma.rn.f32 	%f443, %f442, %f436, 0f3C93BB73;
	fma.rn.f32 	%f444, %f443, %f436, 0f3DF6384F;
	mul.rn.f32 	%f445, %f444, %f436;
	fma.rn.f32 	%f446, %f435, 0f3FB8AA3B, %f430;
	sub.f32 	%f447, %f430, %f446;
	fma.rn.f32 	%f448, %f435, 0f3FB8AA3B, %f447;
	fma.rn.f32 	%f449, %f441, 0f3FB8AA3B, %f448;
	fma.rn.f32 	%f450, %f435, 0f32A55E34, %f449;
	mul.f32 	%f451, %f445, 0f40400000;
	fma.rn.f32 	%f452, %f451, %f441, %f450;
	fma.rn.f32 	%f453, %f445, %f435, %f452;
	add.rn.f32 	%f454, %f446, %f453;
	neg.f32 	%f455, %f446;
	add.rn.f32 	%f456, %f454, %f455;
	neg.f32 	%f457, %f456;
	add.rn.f32 	%f458, %f453, %f457;
	mov.f32 	%f459, 0f40A00000;
	mul.rn.f32 	%f460, %f454, %f459;
	neg.f32 	%f461, %f460;
	fma.rn.f32 	%f462, %f454, 0f40A00000, %f461;
	fma.rn.f32 	%f463, %f458, 0f40A00000, %f462;
	cvt.rni.f32.f32 	%f464, %f460;
	sub.f32 	%f465, %f460, %f464;
	add.f32 	%f466, %f465, %f463;
	fma.rn.f32 	%f467, %f466, 0f391FCB8E, 0f3AAF85ED;
	fma.rn.f32 	%f468, %f467, %f466, 0f3C1D9856;
	fma.rn.f32 	%f469, %f468, %f466, 0f3D6357BB;
	fma.rn.f32 	%f470, %f469, %f466, 0f3E75FDEC;
	fma.rn.f32 	%f471, %f470, %f466, 0f3F317218;
	fma.rn.f32 	%f472, %f471, %f466, 0f3F800000;
	cvt.rzi.s32.f32 	%r251, %f464;
	setp.gt.f32 	%p31, %f464, 0f00000000;
	selp.b32 	%r252, 0, -2097152000, %p31;
	add.s32 	%r253, %r252, 2130706432;
	mov.b32 	%f473, %r253;
	mul.f32 	%f474, %f472, %f473;
	shl.b32 	%r254, %r251, 23;
	sub.s32 	%r255, %r254, %r252;
	mov.b32 	%f475, %r255;
	mul.f32 	%f476, %f474, %f475;
	abs.f32 	%f477, %f460;
	setp.gt.f32 	%p32, %f477, 0f43180000;
	setp.lt.f32 	%p33, %f460, 0f00000000;
	selp.f32 	%f478, 0f00000000, 0f7F800000, %p33;
	selp.f32 	%f131, %f478, %f476, %p32;
	setp.eq.f32 	%p34, %f129, 0f3F800000;
	@%p34 bra 	$L__BB3_29;
	setp.num.f32 	%p35, %f130, %f130;
	@%p35 bra 	$L__BB3_25;
	mov.f32 	%f479, 0f40A00000;
	add.rn.f32 	%f763, %f129, %f479;
	bra.uni 	$L__BB3_29;
$L__BB3_25:
	setp.neu.f32 	%p36, %f129, 0f00000000;
	setp.neu.f32 	%p37, %f130, 0f7F800000;
	and.pred  	%p38, %p36, %p37;
	@%p38 bra 	$L__BB3_27;
	add.f32 	%f763, %f129, %f129;
	bra.uni 	$L__BB3_29;
$L__BB3_27:
	setp.geu.f32 	%p39, %f129, 0f00000000;
	mov.f32 	%f763, %f131;
	@%p39 bra 	$L__BB3_29;
	neg.f32 	%f763, %f131;
$L__BB3_29:
	div.rn.f32 	%f481, %f18, %f117;
	rcp.rn.f32 	%f482, %f128;
	mov.f32 	%f764, 0f3F800000;
	sub.f32 	%f483, %f764, %f763;
	fma.rn.f32 	%f484, %f23, %f483, %f763;
	fma.rn.f32 	%f485, %f24, %f483, %f763;
	fma.rn.f32 	%f486, %f25, %f483, %f763;
	mul.f32 	%f487, %f484, %f481;
	mul.f32 	%f488, %f485, %f481;
	mul.f32 	%f489, %f486, %f481;
	mul.f32 	%f490, %f487, %f482;
	mul.f32 	%f491, %f488, %f482;
	mul.f32 	%f492, %f489, %f482;
	mul.f32 	%f136, %f490, 0f3E800000;
	mul.f32 	%f493, %f491, 0f3E800000;
	mul.f32 	%f137, %f492, 0f3E800000;
	mul.f32 	%f494, %f71, %f71;
	mul.f32 	%f495, %f4, %f95;
	div.rn.f32 	%f138, %f495, %f494;
	mul.f32 	%f496, %f4, %f96;
	div.rn.f32 	%f497, %f496, %f494;
	mul.f32 	%f498, %f4, %f97;
	div.rn.f32 	%f139, %f498, %f494;
	neg.f32 	%f499, %f497;
	mul.f32 	%f140, %f493, %f499;
	mul.f32 	%f500, %f71, %f138;
	mul.f32 	%f501, %f71, %f497;
	mul.f32 	%f502, %f71, %f139;
	mul.f32 	%f503, %f500, 0f3E800000;
	mul.f32 	%f504, %f501, 0f3E800000;
	mul.f32 	%f505, %f502, 0f3E800000;
	mul.f32 	%f141, %f487, %f503;
	mul.f32 	%f142, %f488, %f504;
	mul.f32 	%f143, %f489, %f505;
	mul.f32 	%f506, %f482, %f503;
	mul.f32 	%f507, %f482, %f504;
	mul.f32 	%f508, %f482, %f505;
	mul.f32 	%f144, %f484, %f506;
	mul.f32 	%f145, %f485, %f507;
	mul.f32 	%f146, %f486, %f508;
	mul.f32 	%f147, %f481, %f506;
	mul.f32 	%f148, %f481, %f507;
	mul.f32 	%f149, %f481, %f508;
	@%p34 bra 	$L__BB3_36;
	setp.num.f32 	%p41, %f130, %f130;
	@%p41 bra 	$L__BB3_32;
	mov.f32 	%f509, 0f40A00000;
	add.rn.f32 	%f764, %f129, %f509;
	bra.uni 	$L__BB3_36;
$L__BB3_32:
	setp.neu.f32 	%p42, %f129, 0f00000000;
	setp.neu.f32 	%p43, %f130, 0f7F800000;
	and.pred  	%p44, %p42, %p43;
	@%p44 bra 	$L__BB3_34;
	add.f32 	%f764, %f129, %f129;
	bra.uni 	$L__BB3_36;
$L__BB3_34:
	setp.geu.f32 	%p45, %f129, 0f00000000;
	mov.f32 	%f764, %f131;
	@%p45 bra 	$L__BB3_36;
	neg.f32 	%f764, %f131;
$L__BB3_36:
	mul.f32 	%f511, %f24, %f148;
	mov.f32 	%f512, 0f3F800000;
	sub.f32 	%f513, %f512, %f764;
	mul.f32 	%f770, %f513, %f147;
	mul.f32 	%f771, %f513, %f148;
	mul.f32 	%f772, %f513, %f149;
	fma.rn.f32 	%f514, %f23, %f147, %f511;
	fma.rn.f32 	%f515, %f25, %f149, %f514;
	sub.f32 	%f516, %f147, %f515;
	add.f32 	%f517, %f148, %f516;
	add.f32 	%f157, %f149, %f517;
	setp.lt.f32 	%p46, %f129, 0f358637BD;
	mov.f32 	%f766, 0f00000000;
	@%p46 bra 	$L__BB3_43;
	mov.f32 	%f765, 0f3F800000;
	@%p34 bra 	$L__BB3_42;
	setp.num.f32 	%p48, %f130, %f130;
	@%p48 bra 	$L__BB3_40;
	mov.f32 	%f519, 0f40A00000;
	add.rn.f32 	%f765, %f129, %f519;
	bra.uni 	$L__BB3_42;
$L__BB3_40:
	setp.neu.f32 	%p49, %f130, 0f7F800000;
	mov.f32 	%f765, %f131;
	@%p49 bra 	$L__BB3_42;
	add.f32 	%f765, %f129, %f129;
$L__BB3_42:
	mul.f32 	%f520, %f765, 0f40A00000;
	div.rn.f32 	%f521, %f520, %f129;
	mul.f32 	%f766, %f157, %f521;
$L__BB3_43:
	setp.gt.f32 	%p51, %f112, 0f38D1B717;
	neg.f32 	%f523, %f766;
	setp.lt.f32 	%p52, %f112, 0f3F7FF972;
	selp.f32 	%f524, %f523, 0f00000000, %p51;
	selp.f32 	%f163, %f524, 0f00000000, %p52;
	add.f32 	%f525, %f141, %f142;
	add.f32 	%f526, %f525, %f143;
	mul.f32 	%f527, %f128, %f128;
	neg.f32 	%f528, %f526;
	div.rn.f32 	%f529, %f528, %f527;
	mul.f32 	%f530, %f124, %f124;
	mul.f32 	%f531, %f529, 0f3F000000;
	max.f32 	%f532, %f127, 0f33D6BF95;
	sqrt.rn.f32 	%f533, %f532;
	mov.f32 	%f534, 0f3F000000;
	div.rn.f32 	%f535, %f534, %f533;
	mul.f32 	%f536, %f535, %f531;
	mul.f32 	%f537, %f18, %f536;
	div.rn.f32 	%f538, %f537, %f530;
	neg.f32 	%f539, %f538;
	mul.f32 	%f540, %f124, %f539;
	mul.f32 	%f541, %f125, %f538;
	sub.f32 	%f542, %f540, %f541;
	mul.f32 	%f543, %f123, %f542;
	fma.rn.f32 	%f544, %f123, %f542, %f543;
	setp.lt.f32 	%p53, %f70, 0f3F7FF972;
	selp.f32 	%f782, %f544, 0f00000000, %p53;
	mul.f32 	%f545, %f119, %f119;
	max.f32 	%f546, %f122, 0f33D6BF95;
	sqrt.rn.f32 	%f547, %f546;
	div.rn.f32 	%f548, %f534, %f547;
	mul.f32 	%f549, %f548, %f531;
	mul.f32 	%f550, %f121, %f549;
	mul.f32 	%f551, %f18, %f549;
	div.rn.f32 	%f552, %f551, %f545;
	neg.f32 	%f553, %f552;
	mul.f32 	%f554, %f119, %f553;
	mul.f32 	%f555, %f120, %f552;
	sub.f32 	%f556, %f554, %f555;
	mul.f32 	%f557, %f118, %f556;
	fma.rn.f32 	%f558, %f118, %f556, %f557;
	setp.lt.f32 	%p54, %f71, 0f3F7FF972;
	selp.f32 	%f165, %f558, 0f00000000, %p54;
	fma.rn.f32 	%f166, %f126, %f536, %f550;
	add.f32 	%f559, %f144, %f145;
	add.f32 	%f560, %f559, %f146;
	mul.f32 	%f561, %f117, %f117;
	div.rn.f32 	%f562, %f560, %f561;
	mul.f32 	%f563, %f18, %f562;
	mul.f32 	%f564, %f563, 0fC0490FDB;
	mul.f32 	%f565, %f116, %f564;
	fma.rn.f32 	%f566, %f116, %f564, %f565;
	mul.f32 	%f567, %f114, %f566;
	mul.f32 	%f568, %f114, %f567;
	mul.f32 	%f569, %f115, %f566;
	sub.f32 	%f570, %f569, %f567;
	fma.rn.f32 	%f571, %f18, %f567, %f570;
	setp.gt.f32 	%p55, %f113, 0f38D1B717;
	setp.lt.f32 	%p56, %f113, 0f3F7FF972;
	selp.f32 	%f572, %f571, 0f00000000, %p55;
	selp.f32 	%f167, %f572, 0f00000000, %p56;
	fma.rn.f32 	%f168, %f117, %f562, %f568;
	mul.f32 	%f773, %f760, %f167;
	mul.f32 	%f573, %f747, %f163;
	mul.f32 	%f574, %f748, %f163;
	mul.f32 	%f575, %f749, %f163;
	fma.rn.f32 	%f170, %f10, %f167, %f573;
	fma.rn.f32 	%f171, %f11, %f167, %f574;
	fma.rn.f32 	%f172, %f12, %f167, %f575;
	mov.f32 	%f779, 0f00000000;
	mov.f32 	%f780, %f779;
	mov.f32 	%f781, %f779;
	@%p29 bra 	$L__BB3_45;
	add.f32 	%f576, %f101, 0f00000000;
	add.f32 	%f577, %f576, %f102;
	add.f32 	%f578, %f577, %f103;
	sqrt.rn.f32 	%f579, %f578;
	mul.f32 	%f580, %f99, %f171;
	rcp.rn.f32 	%f581, %f579;
	fma.rn.f32 	%f582, %f98, %f170, %f580;
	fma.rn.f32 	%f583, %f100, %f172, %f582;
	mul.f32 	%f584, %f579, %f579;
	div.rn.f32 	%f585, %f583, %f584;
	max.f32 	%f586, %f104, 0f33D6BF95;
	sqrt.rn.f32 	%f587, %f586;
	mov.f32 	%f588, 0fBF000000;
	div.rn.f32 	%f589, %f588, %f587;
	mul.f32 	%f590, %f585, %f589;
	mul.f32 	%f591, %f100, %f590;
	mul.f32 	%f592, %f99, %f590;
	mul.f32 	%f593, %f98, %f590;
	fma.rn.f32 	%f594, %f98, %f590, %f593;
	fma.rn.f32 	%f595, %f99, %f590, %f592;
	fma.rn.f32 	%f596, %f100, %f590, %f591;
	fma.rn.f32 	%f779, %f581, %f170, %f594;
	fma.rn.f32 	%f780, %f581, %f171, %f595;
	fma.rn.f32 	%f781, %f581, %f172, %f596;
$L__BB3_45:
	add.f32 	%f783, %f168, %f166;
	fma.rn.f32 	%f776, %f760, %f163, %f779;
	fma.rn.f32 	%f777, %f761, %f163, %f780;
	fma.rn.f32 	%f778, %f762, %f163, %f781;
	mul.f32 	%f597, %f138, %f136;
	sub.f32 	%f598, %f140, %f597;
	mul.f32 	%f599, %f139, %f137;
	sub.f32 	%f600, %f598, %f599;
	add.f32 	%f784, %f600, %f165;
	mul.f32 	%f775, %f762, %f167;
	mul.f32 	%f774, %f761, %f167;
$L__BB3_46:
	div.rn.f32 	%f602, %f70, 0f40490FDB;
	max.f32 	%f603, %f602, 0f00000000;
	setp.leu.f32 	%p57, %f63, 0f00000000;
	mul.f32 	%f604, %f747, %f784;
	mul.f32 	%f605, %f748, %f784;
	mul.f32 	%f606, %f749, %f784;
	mul.f32 	%f607, %f17, %f783;
	fma.rn.f32 	%f608, %f17, %f783, %f607;
	selp.f32 	%f609, %f608, 0f00000000, %p1;
	fma.rn.f32 	%f610, %f10, %f782, %f779;
	fma.rn.f32 	%f611, %f11, %f782, %f780;
	fma.rn.f32 	%f612, %f12, %f782, %f781;
	fma.rn.f32 	%f201, %f10, %f784, %f776;
	fma.rn.f32 	%f202, %f11, %f784, %f777;
	fma.rn.f32 	%f203, %f12, %f784, %f778;
	fma.rn.f32 	%f613, %f750, %f782, %f604;
	fma.rn.f32 	%f614, %f751, %f782, %f605;
	fma.rn.f32 	%f615, %f752, %f782, %f606;
	add.f32 	%f204, %f613, %f773;
	add.f32 	%f205, %f614, %f774;
	add.f32 	%f206, %f615, %f775;
	mul.f32 	%f616, %f27, %f96;
	mul.f32 	%f207, %f603, %f95;
	mul.f32 	%f208, %f603, %f96;
	mul.f32 	%f209, %f603, %f97;
	fma.rn.f32 	%f617, %f26, %f95, %f616;
	fma.rn.f32 	%f618, %f28, %f97, %f617;
	setp.gt.f32 	%p58, %f602, 0f00000000;
	mul.f32 	%f619, %f618, 0f3EA2F983;
	selp.f32 	%f620, %f619, 0f00000000, %p58;
	mul.f32 	%f210, %f750, %f620;
	mul.f32 	%f211, %f751, %f620;
	mul.f32 	%f212, %f752, %f620;
	mul.f32 	%f621, %f1, %f207;
	mul.f32 	%f622, %f1, %f770;
	add.f32 	%f623, %f770, %f771;
	add.f32 	%f624, %f623, %f772;
	fma.rn.f32 	%f625, %f624, 0f3D23D70A, %f621;
	fma.rn.f32 	%f626, %f2, %f208, %f625;
	fma.rn.f32 	%f627, %f3, %f209, %f626;
	sub.f32 	%f628, %f622, %f627;
	fma.rn.f32 	%f629, %f2, %f771, %f628;
	fma.rn.f32 	%f213, %f3, %f772, %f629;
	mul.f32 	%f630, %f758, %f96;
	fma.rn.f32 	%f631, %f757, %f95, %f630;
	fma.rn.f32 	%f214, %f759, %f97, %f631;
	mul.f32 	%f632, %f5, %f609;
	fma.rn.f32 	%f215, %f5, %f609, %f632;
	fma.rn.f32 	%f216, %f10, %f620, %f610;
	fma.rn.f32 	%f217, %f11, %f620, %f611;
	fma.rn.f32 	%f218, %f12, %f620, %f612;
	mov.f32 	%f785, 0f00000000;
	mov.f32 	%f786, %f785;
	mov.f32 	%f787, %f785;
	@%p57 bra 	$L__BB3_48;
	add.f32 	%f633, %f59, 0f00000000;
	add.f32 	%f634, %f633, %f60;
	add.f32 	%f635, %f634, %f61;
	sqrt.rn.f32 	%f636, %f635;
	mul.f32 	%f637, %f57, %f217;
	rcp.rn.f32 	%f638, %f636;
	fma.rn.f32 	%f639, %f56, %f216, %f637;
	fma.rn.f32 	%f640, %f58, %f218, %f639;
	mul.f32 	%f641, %f636, %f636;
	div.rn.f32 	%f642, %f640, %f641;
	max.f32 	%f643, %f62, 0f33D6BF95;
	sqrt.rn.f32 	%f644, %f643;
	mov.f32 	%f645, 0fBF000000;
	div.rn.f32 	%f646, %f645, %f644;
	mul.f32 	%f647, %f642, %f646;
	mul.f32 	%f648, %f58, %f647;
	mul.f32 	%f649, %f57, %f647;
	mul.f32 	%f650, %f56, %f647;
	fma.rn.f32 	%f651, %f56, %f647, %f650;
	fma.rn.f32 	%f652, %f57, %f647, %f649;
	fma.rn.f32 	%f653, %f58, %f647, %f648;
	fma.rn.f32 	%f785, %f638, %f216, %f651;
	fma.rn.f32 	%f786, %f638, %f217, %f652;
	fma.rn.f32 	%f787, %f638, %f218, %f653;
$L__BB3_48:
	setp.leu.f32 	%p59, %f49, 0f00000000;
	mov.f32 	%f788, 0f00000000;
	mov.f32 	%f789, %f788;
	mov.f32 	%f790, %f788;
	@%p59 bra 	$L__BB3_50;
	mul.f32 	%f656, %f20, %f202;
	rcp.rn.f32 	%f657, %f655;
	fma.rn.f32 	%f658, %f19, %f201, %f656;
	fma.rn.f32 	%f659, %f21, %f203, %f658;
	mul.f32 	%f660, %f655, %f655;
	div.rn.f32 	%f661, %f659, %f660;
	mov.f32 	%f663, 0fBF000000;
	div.rn.f32 	%f664, %f663, %f662;
	mul.f32 	%f665, %f661, %f664;
	mul.f32 	%f666, %f21, %f665;
	mul.f32 	%f667, %f20, %f665;
	mul.f32 	%f668, %f19, %f665;
	fma.rn.f32 	%f669, %f19, %f665, %f668;
	fma.rn.f32 	%f670, %f20, %f665, %f667;
	fma.rn.f32 	%f671, %f21, %f665, %f666;
	fma.rn.f32 	%f788, %f657, %f201, %f669;
	fma.rn.f32 	%f789, %f657, %f202, %f670;
	fma.rn.f32 	%f790, %f657, %f203, %f671;
$L__BB3_50:
	neg.f32 	%f672, %f788;
	neg.f32 	%f673, %f789;
	neg.f32 	%f674, %f790;
	add.f32 	%f675, %f204, %f210;
	add.f32 	%f676, %f205, %f211;
	add.f32 	%f677, %f206, %f212;
	sub.f32 	%f678, %f672, %f785;
	sub.f32 	%f679, %f673, %f786;
	sub.f32 	%f680, %f674, %f787;
	mul.f32 	%f681, %f6, %f770;
	fma.rn.f32 	%f682, %f16, %f207, %f681;
	mul.f32 	%f683, %f6, %f771;
	fma.rn.f32 	%f684, %f16, %f208, %f683;
	mul.f32 	%f685, %f6, %f772;
	fma.rn.f32 	%f686, %f16, %f209, %f685;
	add.f32 	%f796, %f796, %f214;
	add.f32 	%f795, %f795, %f215;
	add.f32 	%f794, %f794, %f213;
	add.f32 	%f799, %f799, %f678;
	add.f32 	%f798, %f798, %f679;
	add.f32 	%f797, %f797, %f680;
	add.f32 	%f802, %f802, %f675;
	add.f32 	%f801, %f801, %f676;
	add.f32 	%f800, %f800, %f677;
	add.f32 	%f793, %f793, %f682;
	add.f32 	%f792, %f792, %f684;
	add.f32 	%f791, %f791, %f686;
$L__BB3_51:
	add.s32 	%r270, %r270, 1;
	setp.ne.s32 	%p60, %r270, 0;
	add.s32 	%r269, %r269, %r81;
	add.s32 	%r268, %r268, %r70;
	@%p60 bra 	$L__BB3_3;
$L__BB3_52:
	abs.f32 	%f687, %f793;
	setp.equ.f32 	%p61, %f687, 0f7F800000;
	abs.f32 	%f688, %f792;
	setp.equ.f32 	%p62, %f688, 0f7F800000;
	abs.f32 	%f689, %f791;
	setp.equ.f32 	%p63, %f689, 0f7F800000;
	max.f32 	%f690, %f793, 0fBF800000;
	max.f32 	%f691, %f792, 0fBF800000;
	max.f32 	%f692, %f791, 0fBF800000;
	min.f32 	%f693, %f690, 0f3F800000;
	selp.f32 	%f694, 0f00000000, %f693, %p61;
	min.f32 	%f695, %f691, 0f3F800000;
	selp.f32 	%f696, 0f00000000, %f695, %p62;
	min.f32 	%f697, %f692, 0f3F800000;
	selp.f32 	%f698, 0f00000000, %f697, %p63;
	mul.lo.s32 	%r256, %r218, %r91;
	cvt.u64.u32 	%rd61, %r256;
	mul.lo.s32 	%r257, %r217, %r92;
	cvt.u64.u32 	%rd62, %r257;
	mul.lo.s32 	%r258, %r4, %r93;
	cvt.u64.u32 	%rd63, %r258;
	add.s64 	%rd64, %rd62, %rd63;
	add.s64 	%rd65, %rd64, %rd61;
	cvta.to.global.u64 	%rd66, %rd12;
	add.s64 	%rd67, %rd66, %rd65;
	st.global.f32 	[%rd67], %f694;
	st.global.f32 	[%rd67+4], %f696;
	st.global.f32 	[%rd67+8], %f698;
	abs.f32 	%f699, %f796;
	setp.equ.f32 	%p64, %f699, 0f7F800000;
	abs.f32 	%f700, %f795;
	setp.equ.f32 	%p65, %f700, 0f7F800000;
	abs.f32 	%f701, %f794;
	setp.equ.f32 	%p66, %f701, 0f7F800000;
	max.f32 	%f702, %f796, 0fBF800000;
	max.f32 	%f703, %f795, 0fBF800000;
	max.f32 	%f704, %f794, 0fBF800000;
	min.f32 	%f705, %f702, 0f3F800000;
	selp.f32 	%f706, 0f00000000, %f705, %p64;
	min.f32 	%f707, %f703, 0f3F800000;
	selp.f32 	%f708, 0f00000000, %f707, %p65;
	min.f32 	%f709, %f704, 0f3F800000;
	selp.f32 	%f710, 0f00000000, %f709, %p66;
	mul.lo.s32 	%r259, %r218, %r102;
	cvt.u64.u32 	%rd68, %r259;
	mul.lo.s32 	%r260, %r217, %r103;
	cvt.u64.u32 	%rd69, %r260;
	mul.lo.s32 	%r261, %r4, %r104;
	cvt.u64.u32 	%rd70, %r261;
	add.s64 	%rd71, %rd69, %rd70;
	add.s64 	%rd72, %rd71, %rd68;
	cvta.to.global.u64 	%rd73, %rd13;
	add.s64 	%rd74, %rd73, %rd72;
	st.global.f32 	[%rd74], %f706;
	st.global.f32 	[%rd74+4], %f708;
	st.global.f32 	[%rd74+8], %f710;
	abs.f32 	%f711, %f799;
	setp.equ.f32 	%p67, %f711, 0f7F800000;
	abs.f32 	%f712, %f798;
	setp.equ.f32 	%p68, %f712, 0f7F800000;
	abs.f32 	%f713, %f797;
	setp.equ.f32 	%p69, %f713, 0f7F800000;
	max.f32 	%f714, %f799, 0fBF800000;
	max.f32 	%f715, %f798, 0fBF800000;
	max.f32 	%f716, %f797, 0fBF800000;
	min.f32 	%f717, %f714, 0f3F800000;
	selp.f32 	%f718, 0f00000000, %f717, %p67;
	min.f32 	%f719, %f715, 0f3F800000;
	selp.f32 	%f720, 0f00000000, %f719, %p68;
	min.f32 	%f721, %f716, 0f3F800000;
	selp.f32 	%f722, 0f00000000, %f721, %p69;
	mul.lo.s32 	%r262, %r218, %r113;
	cvt.u64.u32 	%rd75, %r262;
	mul.lo.s32 	%r263, %r217, %r114;
	cvt.u64.u32 	%rd76, %r263;
	mul.lo.s32 	%r264, %r4, %r115;
	cvt.u64.u32 	%rd77, %r264;
	add.s64 	%rd78, %rd76, %rd77;
	add.s64 	%rd79, %rd78, %rd75;
	cvta.to.global.u64 	%rd80, %rd14;
	add.s64 	%rd81, %rd80, %rd79;
	st.global.f32 	[%rd81], %f718;
	st.global.f32 	[%rd81+4], %f720;
	st.global.f32 	[%rd81+8], %f722;
	abs.f32 	%f723, %f802;
	setp.equ.f32 	%p70, %f723, 0f7F800000;
	abs.f32 	%f724, %f801;
	setp.equ.f32 	%p71, %f724, 0f7F800000;
	abs.f32 	%f725, %f800;
	setp.equ.f32 	%p72, %f725, 0f7F800000;
	max.f32 	%f726, %f802, 0fBF800000;
	max.f32 	%f727, %f801, 0fBF800000;
	max.f32 	%f728, %f800, 0fBF800000;
	min.f32 	%f729, %f726, 0f3F800000;
	selp.f32 	%f730, 0f00000000, %f729, %p70;
	min.f32 	%f731, %f727, 0f3F800000;
	selp.f32 	%f732, 0f00000000, %f731, %p71;
	min.f32 	%f733, %f728, 0f3F800000;
	selp.f32 	%f734, 0f00000000, %f733, %p72;
	mul.lo.s32 	%r265, %r218, %r124;
	cvt.u64.u32 	%rd82, %r265;
	mul.lo.s32 	%r266, %r217, %r125;
	cvt.u64.u32 	%rd83, %r266;
	mul.lo.s32 	%r267, %r4, %r126;
	cvt.u64.u32 	%rd84, %r267;
	add.s64 	%rd85, %rd83, %rd84;
	add.s64 	%rd86, %rd85, %rd82;
	cvta.to.global.u64 	%rd87, %rd15;
	add.s64 	%rd88, %rd87, %rd86;
	st.global.f32 	[%rd88], %f730;
	st.global.f32 	[%rd88+4], %f732;
	st.global.f32 	[%rd88+8], %f734;
$L__BB3_53:
	ret;

}
	// .globl	_Z21lambert_bn_fwd_kernel10TensorViewS_S_S_S_S_
.visible .entry _Z21lambert_bn_fwd_kernel10TensorViewS_S_S_S_S_(
	.param .align 8 .b8 _Z21lambert_bn_fwd_kernel10TensorViewS_S_S_S_S__param_0[56],
	.param .align 8 .b8 _Z21lambert_bn_fwd_kernel10TensorViewS_S_S_S_S__param_1[56],
	.param .align 8 .b8 _Z21lambert_bn_fwd_kernel10TensorViewS_S_S_S_S__param_2[56],
	.param .align 8 .b8 _Z21lambert_bn_fwd_kernel10TensorViewS_S_S_S_S__param_3[56],
	.param .align 8 .b8 _Z21lambert_bn_fwd_kernel10TensorViewS_S_S_S_S__param_4[56],
	.param .align 8 .b8 _Z21lambert_bn_fwd_kernel10TensorViewS_S_S_S_S__param_5[56]
)
{
	.reg .pred 	%p<12>;
	.reg .b16 	%rs<5>;
	.reg .b32 	%r<75>;
	.reg .b32 	%f<161>;
	.reg .b64 	%rd<49>;

	ld.param.u64 	%rd12, [_Z21lambert_bn_fwd_kernel10TensorViewS_S_S_S_S__param_5];
	ld.param.u64 	%rd1, [_Z21lambert_bn_fwd_kernel10TensorViewS_S_S_S_S__param_0];
	ld.param.v2.u32 	{%r1, %r2}, [_Z21lambert_bn_fwd_kernel10TensorViewS_S_S_S_S__param_0+8];
	ld.param.u64 	%rd2, [_Z21lambert_bn_fwd_kernel10TensorViewS_S_S_S_S__param_1];
	ld.param.u64 	%rd3, [_Z21lambert_bn_fwd_kernel10TensorViewS_S_S_S_S__param_2];
	ld.param.u32 	%r9, [_Z21lambert_bn_fwd_kernel10TensorViewS_S_S_S_S__param_3+32];
	ld.param.u64 	%rd13, [_Z21lambert_bn_fwd_kernel10TensorViewS_S_S_S_S__param_4];
	ld.param.u64 	%rd14, [_Z21lambert_bn_fwd_kernel10TensorViewS_S_S_S_S__param_3];
	ld.param.v2.u32 	{%r3, %r4}, [_Z21lambert_bn_fwd_kernel10TensorViewS_S_S_S_S__param_1+8];
	ld.param.v2.u32 	{%r5, %r6}, [_Z21lambert_bn_fwd_kernel10TensorViewS_S_S_S_S__param_2+8];
	ld.param.v2.u32 	{%r7, %r8}, [_Z21lambert_bn_fwd_kernel10TensorViewS_S_S_S_S__param_3+8];
	ld.param.v2.u32 	{%r10, %r11}, [_Z21lambert_bn_fwd_kernel10TensorViewS_S_S_S_S__param_4+8];
	ld.param.v2.u32 	{%r30, %r31}, [_Z21lambert_bn_fwd_kernel10TensorViewS_S_S_S_S__param_5+8];
	ld.param.v2.u32 	{%r36, %r37}, [_Z21lambert_bn_fwd_kernel10TensorViewS_S_S_S_S__param_5+32];
	ld.param.v2.u32 	{%r34, %r35}, [_Z21lambert_bn_fwd_kernel10TensorViewS_S_S_S_S__param_5+24];
	cvta.to.global.u64 	%rd4, %rd14;
	cvta.to.global.u64 	%rd5, %rd13;
	mov.u32 	%r46, %ctaid.x;
	mov.u32 	%r47, %ctaid.y;
	mov.u32 	%r48, %ntid.x;
	mov.u32 	%r49, %ntid.y;
	mov.u32 	%r50, %tid.y;
	mov.u32 	%r51, %tid.x;
	mad.lo.s32 	%r13, %r46, %r48, %r51;
	mad.lo.s32 	%r53, %r47, %r49, %r50;
	setp.gt.u32 	%p1, %r13, %r36;
	setp.gt.u32 	%p2, %r53, %r35;
	or.pred  	%p3, %p1, %p2;
	@%p3 bra 	$L__BB4_13;
	setp.eq.s32 	%p4, %r9, 0;
	mov.f32 	%f146, 0f00000000;
	mov.f32 	%f147, %f146;
	mov.f32 	%f148, %f146;
	@%p4 bra 	$L__BB4_12;
	mul.lo.s32 	%r55, %r53, %r7;
	cvt.u64.u32 	%rd6, %r55;
	mul.lo.s32 	%r56, %r53, %r10;
	cvt.u64.u32 	%rd7, %r56;
	mul.lo.s32 	%r57, %r53, %r1;
	cvt.u64.u32 	%rd15, %r57;
	mul.lo.s32 	%r58, %r13, %r2;
	cvt.u64.u32 	%rd16, %r58;
	add.s64 	%rd17, %rd15, %rd16;
	cvta.to.global.u64 	%rd18, %rd1;
	add.s64 	%rd8, %rd18, %rd17;
	mul.lo.s32 	%r59, %r53, %r3;
	cvt.u64.u32 	%rd19, %r59;
	mul.lo.s32 	%r60, %r13, %r4;
	cvt.u64.u32 	%rd20, %r60;
	add.s64 	%rd21, %rd19, %rd20;
	cvta.to.global.u64 	%rd22, %rd2;
	add.s64 	%rd9, %rd22, %rd21;
	mul.lo.s32 	%r61, %r53, %r5;
	cvt.u64.u32 	%rd23, %r61;
	mul.lo.s32 	%r62, %r13, %r6;
	cvt.u64.u32 	%rd24, %r62;
	add.s64 	%rd25, %rd23, %rd24;
	cvta.to.global.u64 	%rd26, %rd3;
	add.s64 	%rd10, %rd26, %rd25;
	setp.eq.s32 	%p5, %r9, 1;
	mov.f32 	%f148, 0f00000000;
	mov.b32 	%r74, 0;
	mov.f32 	%f147, %f148;
	mov.f32 	%f146, %f148;
	@%p5 bra 	$L__BB4_9;
	and.b32  	%r74, %r9, -2;
	neg.s32 	%r73, %r74;
	shl.b32 	%r17, %r11, 1;
	shl.b32 	%r18, %r8, 1;
	mov.f32 	%f148, 0f00000000;
	mov.b32 	%r69, 0;
	mov.u32 	%r70, %r8;
	mov.u32 	%r71, %r69;
	mov.u32 	%r72, %r11;
$L__BB4_4:
	cvt.u64.u32 	%rd27, %r71;
	add.s64 	%rd28, %rd27, %rd7;
	add.s64 	%rd29, %rd5, %rd28;
	ld.global.f32 	%f4, [%rd29];
	ld.global.f32 	%f5, [%rd29+4];
	ld.global.f32 	%f6, [%rd29+8];
	fma.rn.f32 	%f41, %f4, %f4, 0f00000000;
	fma.rn.f32 	%f42, %f5, %f5, %f41;
	fma.rn.f32 	%f43, %f6, %f6, %f42;
	sqrt.rn.f32 	%f44, %f43;
	setp.leu.f32 	%p6, %f44, 0f00000000;
	@%p6 bra 	$L__BB4_6;
	cvt.u64.u32 	%rd30, %r69;
	add.s64 	%rd31, %rd30, %rd6;
	add.s64 	%rd32, %rd4, %rd31;
	ld.global.f32 	%f45, [%rd32];
	ld.global.f32 	%f46, [%rd32+4];
	ld.global.f32 	%f47, [%rd32+8];
	ld.global.f32 	%f48, [%rd8];
	ld.global.f32 	%f49, [%rd8+4];
	ld.global.f32 	%f50, [%rd8+8];
	ld.global.f32 	%f51, [%rd9];
	ld.global.f32 	%f52, [%rd9+4];
	ld.global.f32 	%f53, [%rd9+8];
	ld.global.f32 	%f54, [%rd10];
	ld.global.f32 	%f55, [%rd10+4];
	ld.global.f32 	%f56, [%rd10+8];
	sub.f32 	%f57, %f45, %f51;
	sub.f32 	%f58, %f46, %f52;
	sub.f32 	%f59, %f47, %f53;
	fma.rn.f32 	%f60, %f57, %f57, 0f00000000;
	fma.rn.f32 	%f61, %f58, %f58, %f60;
	fma.rn.f32 	%f62, %f59, %f59, %f61;
	sqrt.rn.f32 	%f63, %f62;
	div.rn.f32 	%f64, %f57, %f63;
	div.rn.f32 	%f65, %f58, %f63;
	div.rn.f32 	%f66, %f59, %f63;
	fma.rn.f32 	%f67, %f54, %f64, 0f00000000;
	fma.rn.f32 	%f68, %f55, %f65, %f67;
	fma.rn.f32 	%f69, %f56, %f66, %f68;
	div.rn.f32 	%f70, %f69, 0f40490FDB;
	max.f32 	%f71, %f70, 0f00000000;
	mul.f32 	%f72, %f48, %f71;
	mul.f32 	%f73, %f49, %f71;
	mul.f32 	%f74, %f50, %f71;
	fma.rn.f32 	%f146, %f72, %f4, %f146;
	fma.rn.f32 	%f147, %f73, %f5, %f147;
	fma.rn.f32 	%f148, %f74, %f6, %f148;
$L__BB4_6:
	cvt.u64.u32 	%rd33, %r72;
	add.s64 	%rd34, %rd33, %rd7;
	add.s64 	%rd35, %rd5, %rd34;
	ld.global.f32 	%f13, [%rd35];
	ld.global.f32 	%f14, [%rd35+4];
	ld.global.f32 	%f15, [%rd35+8];
	fma.rn.f32 	%f75, %f13, %f13, 0f00000000;
	fma.rn.f32 	%f76, %f14, %f14, %f75;
	fma.rn.f32 	%f77, %f15, %f15, %f76;
	sqrt.rn.f32 	%f78, %f77;
	setp.leu.f32 	%p7, %f78, 0f00000000;
	@%p7 bra 	$L__BB4_8;
	cvt.u64.u32 	%rd36, %r70;
	add.s64 	%rd37, %rd36, %rd6;
	add.s64 	%rd38, %rd4, %rd37;
	ld.global.f32 	%f79, [%rd38];
	ld.global.f32 	%f80, [%rd38+4];
	ld.global.f32 	%f81, [%rd38+8];
	ld.global.f32 	%f82, [%rd8];
	ld.global.f32 	%f83, [%rd8+4];
	ld.global.f32 	%f84, [%rd8+8];
	ld.global.f32 	%f85, [%rd9];
	ld.global.f32 	%f86, [%rd9+4];
	ld.global.f32 	%f87, [%rd9+8];
	ld.global.f32 	%f88, [%rd10];
	ld.global.f32 	%f89, [%rd10+4];
	ld.global.f32 	%f90, [%rd10+8];
	sub.f32 	%f91, %f79, %f85;
	sub.f32 	%f92, %f80, %f86;
	sub.f32 	%f93, %f81, %f87;
	fma.rn.f32 	%f94, %f91, %f91, 0f00000000;
	fma.rn.f32 	%f95, %f92, %f92, %f94;
	fma.rn.f32 	%f96, %f93, %f93, %f95;
	sqrt.rn.f32 	%f97, %f96;
	div.rn.f32 	%f98, %f91, %f97;
	div.rn.f32 	%f99, %f92, %f97;
	div.rn.f32 	%f100, %f93, %f97;
	fma.rn.f32 	%f101, %f88, %f98, 0f00000000;
	fma.rn.f32 	%f102, %f89, %f99, %f101;
	fma.rn.f32 	%f103, %f90, %f100, %f102;
	div.rn.f32 	%f104, %f103, 0f40490FDB;
	max.f32 	%f105, %f104, 0f00000000;
	mul.f32 	%f106, %f82, %f105;
	mul.f32 	%f107, %f83, %f105;
	mul.f32 	%f108, %f84, %f105;
	fma.rn.f32 	%f146, %f106, %f13, %f146;
	fma.rn.f32 	%f147, %f107, %f14, %f147;
	fma.rn.f32 	%f148, %f108, %f15, %f148;
$L__BB4_8:
	add.s32 	%r73, %r73, 2;
	add.s32 	%r72, %r72, %r17;
	add.s32 	%r71, %r71, %r17;
	add.s32 	%r70, %r70, %r18;
	add.s32 	%r69, %r69, %r18;
	setp.ne.s32 	%p8, %r73, 0;
	@%p8 bra 	$L__BB4_4;
$L__BB4_9:
	and.b32  	%r64, %r9, 1;
	setp.eq.b32 	%p9, %r64, 1;
	not.pred 	%p10, %p9;
	@%p10 bra 	$L__BB4_12;
	mul.lo.s32 	%r65, %r74, %r8;
	cvt.u64.u32 	%rd39, %r65;
	add.s64 	%rd40, %rd39, %rd6;
	add.s64 	%rd11, %rd4, %rd40;
	mul.lo.s32 	%r66, %r74, %r11;
	cvt.u64.u32 	%rd41, %r66;
	add.s64 	%rd42, %rd41, %rd7;
	add.s64 	%rd43, %rd5, %rd42;
	ld.global.f32 	%f28, [%rd43];
	ld.global.f32 	%f29, [%rd43+4];
	ld.global.f32 	%f30, [%rd43+8];
	fma.rn.f32 	%f109, %f28, %f28, 0f00000000;
	fma.rn.f32 	%f110, %f29, %f29, %f109;
	fma.rn.f32 	%f111, %f30, %f30, %f110;
	sqrt.rn.f32 	%f112, %f111;
	setp.leu.f32 	%p11, %f112, 0f00000000;
	@%p11 bra 	$L__BB4_12;
	ld.global.f32 	%f113, [%rd11];
	ld.global.f32 	%f114, [%rd11+4];
	ld.global.f32 	%f115, [%rd11+8];
	ld.global.f32 	%f116, [%rd8];
	ld.global.f32 	%f117, [%rd8+4];
	ld.global.f32 	%f118, [%rd8+8];
	ld.global.f32 	%f119, [%rd9];
	ld.global.f32 	%f120, [%rd9+4];
	ld.global.f32 	%f121, [%rd9+8];
	ld.global.f32 	%f122, [%rd10];
	ld.global.f32 	%f123, [%rd10+4];
	ld.global.f32 	%f124, [%rd10+8];
	sub.f32 	%f125, %f113, %f119;
	sub.f32 	%f126, %f114, %f120;
	sub.f32 	%f127, %f115, %f121;
	fma.rn.f32 	%f128, %f125, %f125, 0f00000000;
	fma.rn.f32 	%f129, %f126, %f126, %f128;
	fma.rn.f32 	%f130, %f127, %f127, %f129;
	sqrt.rn.f32 	%f131, %f130;
	div.rn.f32 	%f132, %f125, %f131;
	div.rn.f32 	%f133, %f126, %f131;
	div.rn.f32 	%f134, %f127, %f131;
	fma.rn.f32 	%f135, %f122, %f132, 0f00000000;
	fma.rn.f32 	%f136, %f123, %f133, %f135;
	fma.rn.f32 	%f137, %f124, %f134, %f136;
	div.rn.f32 	%f138, %f137, 0f40490FDB;
	max.f32 	%f139, %f138, 0f00000000;
	mul.f32 	%f140, %f116, %f139;
	mul.f32 	%f141, %f117, %f139;
	mul.f32 	%f142, %f118, %f139;
	fma.rn.f32 	%f146, %f140, %f28, %f146;
	fma.rn.f32 	%f147, %f141, %f29, %f147;
	fma.rn.f32 	%f148, %f142, %f30, %f148;
$L__BB4_12:
	mul.lo.s32 	%r67, %r53, %r30;
	cvt.u64.u32 	%rd44, %r67;
	mul.lo.s32 	%r68, %r13, %r31;
	cvt.u64.u32 	%rd45, %r68;
	add.s64 	%rd46, %rd44, %rd45;
	cvta.to.global.u64 	%rd47, %rd12;
	add.s64 	%rd48, %rd47, %rd46;
	st.global.f32 	[%rd48], %f146;
	st.global.f32 	[%rd48+4], %f147;
	st.global.f32 	[%rd48+8], %f148;
$L__BB4_13:
	ret;

}
	// .globl	_Z21lambert_bn_bwd_kernel10TensorViewS_S_S_S_S_S_S_S_S_
.visible .entry _Z21lambert_bn_bwd_kernel10TensorViewS_S_S_S_S_S_S_S_S_(
	.param .align 8 .b8 _Z21lambert_bn_bwd_kernel10TensorViewS_S_S_S_S_S_S_S_S__param_0[56],
	.param .align 8 .b8 _Z21lambert_bn_bwd_kernel10TensorViewS_S_S_S_S_S_S_S_S__param_1[56],
	.param .align 8 .b8 _Z21lambert_bn_bwd_kernel10TensorViewS_S_S_S_S_S_S_S_S__param_2[56],
	.param .align 8 .b8 _Z21lambert_bn_bwd_kernel10TensorViewS_S_S_S_S_S_S_S_S__param_3[56],
	.param .align 8 .b8 _Z21lambert_bn_bwd_kernel10TensorViewS_S_S_S_S_S_S_S_S__param_4[56],
	.param .align 8 .b8 _Z21lambert_bn_bwd_kernel10TensorViewS_S_S_S_S_S_S_S_S__param_5[56],
	.param .align 8 .b8 _Z21lambert_bn_bwd_kernel10TensorViewS_S_S_S_S_S_S_S_S__param_6[56],
	.param .align 8 .b8 _Z21lambert_bn_bwd_kernel10TensorViewS_S_S_S_S_S_S_S_S__param_7[56],
	.param .align 8 .b8 _Z21lambert_bn_bwd_kernel10TensorViewS_S_S_S_S_S_S_S_S__param_8[56],
	.param .align 8 .b8 _Z21lambert_bn_bwd_kernel10TensorViewS_S_S_S_S_S_S_S_S__param_9[56]
)
{
	.reg .pred 	%p<17>;
	.reg .b16 	%rs<29>;
	.reg .b32 	%r<161>;
	.reg .b32 	%f<173>;
	.reg .b64 	%rd<55>;

	ld.param.u64 	%rd14, [_Z21lambert_bn_bwd_kernel10TensorViewS_S_S_S_S_S_S_S_S__param_9];
	ld.param.u64 	%rd13, [_Z21lambert_bn_bwd_kernel10TensorViewS_S_S_S_S_S_S_S_S__param_7];
	ld.param.u64 	%rd12, [_Z21lambert_bn_bwd_kernel10TensorViewS_S_S_S_S_S_S_S_S__param_6];
	ld.param.u64 	%rd11, [_Z21lambert_bn_bwd_kernel10TensorViewS_S_S_S_S_S_S_S_S__param_5];
	ld.param.u64 	%rd10, [_Z21lambert_bn_bwd_kernel10TensorViewS_S_S_S_S_S_S_S_S__param_2];
	ld.param.u64 	%rd9, [_Z21lambert_bn_bwd_kernel10TensorViewS_S_S_S_S_S_S_S_S__param_1];
	ld.param.v2.u32 	{%r21, %r22}, [_Z21lambert_bn_bwd_kernel10TensorViewS_S_S_S_S_S_S_S_S__param_0+8];
	ld.param.u64 	%rd8, [_Z21lambert_bn_bwd_kernel10TensorViewS_S_S_S_S_S_S_S_S__param_0];
	ld.param.u64 	%rd1, [_Z21lambert_bn_bwd_kernel10TensorViewS_S_S_S_S_S_S_S_S__param_3];
	ld.param.u32 	%r3, [_Z21lambert_bn_bwd_kernel10TensorViewS_S_S_S_S_S_S_S_S__param_3+32];
	ld.param.u64 	%rd2, [_Z21lambert_bn_bwd_kernel10TensorViewS_S_S_S_S_S_S_S_S__param_4];
	ld.param.v2.u32 	{%r32, %r33}, [_Z21lambert_bn_bwd_kernel10TensorViewS_S_S_S_S_S_S_S_S__param_1+8];
	ld.param.v2.u32 	{%r43, %r44}, [_Z21lambert_bn_bwd_kernel10TensorViewS_S_S_S_S_S_S_S_S__param_2+8];
	ld.param.v2.u32 	{%r1, %r2}, [_Z21lambert_bn_bwd_kernel10TensorViewS_S_S_S_S_S_S_S_S__param_3+8];
	ld.param.v2.u32 	{%r4, %r5}, [_Z21lambert_bn_bwd_kernel10TensorViewS_S_S_S_S_S_S_S_S__param_4+8];
	ld.param.v2.u32 	{%r54, %r55}, [_Z21lambert_bn_bwd_kernel10TensorViewS_S_S_S_S_S_S_S_S__param_5+8];
	ld.param.v2.u32 	{%r65, %r66}, [_Z21lambert_bn_bwd_kernel10TensorViewS_S_S_S_S_S_S_S_S__param_6+8];
	ld.param.v2.u32 	{%r76, %r77}, [_Z21lambert_bn_bwd_kernel10TensorViewS_S_S_S_S_S_S_S_S__param_7+8];
	ld.param.v2.u32 	{%r87, %r88}, [_Z21lambert_bn_bwd_kernel10TensorViewS_S_S_S_S_S_S_S_S__param_9+8];
	ld.param.v2.u32 	{%r93, %r94}, [_Z21lambert_bn_bwd_kernel10TensorViewS_S_S_S_S_S_S_S_S__param_9+32];
	ld.param.v2.u32 	{%r91, %r92}, [_Z21lambert_bn_bwd_kernel10TensorViewS_S_S_S_S_S_S_S_S__param_9+24];
	mov.u32 	%r133, %ctaid.x;
	mov.u32 	%r134, %ctaid.y;
	mov.u32 	%r135, %ntid.x;
	mov.u32 	%r136, %ntid.y;
	mov.u32 	%r137, %tid.y;
	mov.u32 	%r138, %tid.x;
	mad.lo.s32 	%r12, %r133, %r135, %r138;
	mad.lo.s32 	%r140, %r134, %r136, %r137;
	setp.gt.u32 	%p1, %r12, %r93;
	setp.gt.u32 	%p2, %r140, %r92;
	or.pred  	%p3, %p1, %p2;
	@%p3 bra 	$L__BB5_7;
	cvta.to.global.u64 	%rd15, %rd14;
	cvta.to.global.u64 	%rd16, %rd10;
	cvta.to.global.u64 	%rd17, %rd9;
	cvta.to.global.u64 	%rd18, %rd8;
	mul.lo.s32 	%r141, %r140, %r21;
	cvt.u64.u32 	%rd19, %r141;
	mul.lo.s32 	%r142, %r12, %r22;
	cvt.u64.u32 	%rd20, %r142;
	add.s64 	%rd21, %rd19, %rd20;
	add.s64 	%rd22, %rd18, %rd21;
	ld.global.f32 	%f1, [%rd22];
	ld.global.f32 	%f2, [%rd22+4];
	ld.global.f32 	%f3, [%rd22+8];
	mul.lo.s32 	%r143, %r140, %r32;
	cvt.u64.u32 	%rd23, %r143;
	mul.lo.s32 	%r144, %r12, %r33;
	cvt.u64.u32 	%rd24, %r144;
	add.s64 	%rd25, %rd23, %rd24;
	add.s64 	%rd26, %rd17, %rd25;
	ld.global.f32 	%f4, [%rd26];
	ld.global.f32 	%f5, [%rd26+4];
	ld.global.f32 	%f6, [%rd26+8];
	mul.lo.s32 	%r145, %r140, %r43;
	cvt.u64.u32 	%rd27, %r145;
	mul.lo.s32 	%r146, %r12, %r44;
	cvt.u64.u32 	%rd28, %r146;
	add.s64 	%rd29, %rd27, %rd28;
	add.s64 	%rd30, %rd16, %rd29;
	ld.global.f32 	%f7, [%rd30];
	ld.global.f32 	%f8, [%rd30+4];
	ld.global.f32 	%f9, [%rd30+8];
	mul.lo.s32 	%r147, %r140, %r87;
	cvt.u64.u32 	%rd31, %r147;
	mul.lo.s32 	%r148, %r12, %r88;
	cvt.u64.u32 	%rd32, %r148;
	add.s64 	%rd33, %rd31, %rd32;
	add.s64 	%rd3, %rd15, %rd33;
	ld.global.f32 	%f10, [%rd3];
	setp.eq.s32 	%p4, %r3, 0;
	mov.f32 	%f155, 0f00000000;
	mov.f32 	%f156, %f155;
	mov.f32 	%f157, %f155;
	mov.f32 	%f158, %f155;
	mov.f32 	%f159, %f155;
	mov.f32 	%f160, %f155;
	mov.f32 	%f161, %f155;
	mov.f32 	%f162, %f155;
	mov.f32 	%f163, %f155;
	@%p4 bra 	$L__BB5_6;
	ld.global.f32 	%f11, [%rd3+4];
	ld.global.f32 	%f12, [%rd3+8];
	mul.lo.s32 	%r150, %r140, %r1;
	cvt.u64.u32 	%rd4, %r150;
	mul.lo.s32 	%r151, %r140, %r4;
	cvt.u64.u32 	%rd5, %r151;
	neg.s32 	%r160, %r3;
	cvta.to.global.u64 	%rd6, %rd2;
	cvta.to.global.u64 	%rd7, %rd1;
	mov.f32 	%f163, 0f00000000;
	mov.b32 	%r158, 0;
	mov.u32 	%r159, %r158;
	mov.f32 	%f162, %f163;
	mov.f32 	%f161, %f163;
	mov.f32 	%f160, %f163;
	mov.f32 	%f159, %f163;
	mov.f32 	%f158, %f163;
	mov.f32 	%f157, %f163;
	mov.f32 	%f156, %f163;
	mov.f32 	%f155, %f163;
$L__BB5_3:
	cvt.u64.u32 	%rd34, %r159;
	add.s64 	%rd35, %rd34, %rd5;
	add.s64 	%rd36, %rd6, %rd35;
	ld.global.f32 	%f22, [%rd36];
	ld.global.f32 	%f23, [%rd36+4];
	ld.global.f32 	%f24, [%rd36+8];
	fma.rn.f32 	%f54, %f22, %f22, 0f00000000;
	fma.rn.f32 	%f55, %f23, %f23, %f54;
	fma.rn.f32 	%f56, %f24, %f24, %f55;
	sqrt.rn.f32 	%f57, %f56;
	setp.leu.f32 	%p5, %f57, 0f00000000;
	@%p5 bra 	$L__BB5_5;
	cvt.u64.u32 	%rd37, %r158;
	add.s64 	%rd38, %rd37, %rd4;
	add.s64 	%rd39, %rd7, %rd38;
	ld.global.f32 	%f58, [%rd39];
	ld.global.f32 	%f59, [%rd39+4];
	ld.global.f32 	%f60, [%rd39+8];
	sub.f32 	%f61, %f58, %f4;
	sub.f32 	%f62, %f59, %f5;
	sub.f32 	%f63, %f60, %f6;
	fma.rn.f32 	%f64, %f61, %f61, 0f00000000;
	mul.f32 	%f65, %f62, %f62;
	add.f32 	%f66, %f64, %f65;
	fma.rn.f32 	%f67, %f63, %f63, %f66;
	sqrt.rn.f32 	%f68, %f67;
	div.rn.f32 	%f69, %f61, %f68;
	div.rn.f32 	%f70, %f62, %f68;
	div.rn.f32 	%f71, %f63, %f68;
	fma.rn.f32 	%f72, %f7, %f69, 0f00000000;
	fma.rn.f32 	%f73, %f8, %f70, %f72;
	fma.rn.f32 	%f74, %f9, %f71, %f73;
	div.rn.f32 	%f75, %f74, 0f40490FDB;
	max.f32 	%f76, %f75, 0f00000000;
	mul.f32 	%f77, %f22, %f10;
	mul.f32 	%f78, %f23, %f11;
	mul.f32 	%f79, %f24, %f12;
	mul.f32 	%f80, %f2, %f78;
	fma.rn.f32 	%f81, %f1, %f77, %f80;
	fma.rn.f32 	%f82, %f3, %f79, %f81;
	setp.gt.f32 	%p6, %f75, 0f00000000;
	mul.f32 	%f83, %f82, 0f3EA2F983;
	selp.f32 	%f84, %f83, 0f00000000, %p6;
	mul.f32 	%f85, %f7, %f84;
	mul.f32 	%f86, %f8, %f84;
	mul.f32 	%f87, %f9, %f84;
	mul.f32 	%f88, %f62, %f86;
	rcp.rn.f32 	%f89, %f68;
	fma.rn.f32 	%f90, %f61, %f85, %f88;
	fma.rn.f32 	%f91, %f63, %f87, %f90;
	mul.f32 	%f92, %f68, %f68;
	div.rn.f32 	%f93, %f91, %f92;
	fma.rn.f32 	%f94, %f61, %f61, %f65;
	fma.rn.f32 	%f95, %f63, %f63, %f94;
	max.f32 	%f96, %f95, 0f33D6BF95;
	sqrt.rn.f32 	%f97, %f96;
	mov.f32 	%f98, 0fBF000000;
	div.rn.f32 	%f99, %f98, %f97;
	mul.f32 	%f100, %f93, %f99;
	mul.f32 	%f101, %f63, %f100;
	mul.f32 	%f102, %f62, %f100;
	mul.f32 	%f103, %f61, %f100;
	fma.rn.f32 	%f104, %f61, %f100, %f103;
	fma.rn.f32 	%f105, %f62, %f100, %f102;
	fma.rn.f32 	%f106, %f63, %f100, %f101;
	fma.rn.f32 	%f107, %f89, %f85, %f104;
	fma.rn.f32 	%f108, %f89, %f86, %f105;
	fma.rn.f32 	%f109, %f89, %f87, %f106;
	sub.f32 	%f160, %f160, %f107;
	sub.f32 	%f159, %f159, %f108;
	sub.f32 	%f158, %f158, %f109;
	fma.rn.f32 	%f163, %f69, %f84, %f163;
	fma.rn.f32 	%f162, %f70, %f84, %f162;
	fma.rn.f32 	%f161, %f71, %f84, %f161;
	fma.rn.f32 	%f157, %f76, %f77, %f157;
	fma.rn.f32 	%f156, %f76, %f78, %f156;
	fma.rn.f32 	%f155, %f76, %f79, %f155;
$L__BB5_5:
	add.s32 	%r160, %r160, 1;
	setp.ne.s32 	%p7, %r160, 0;
	add.s32 	%r159, %r159, %r5;
	add.s32 	%r158, %r158, %r2;
	@%p7 bra 	$L__BB5_3;
$L__BB5_6:
	abs.f32 	%f110, %f157;
	setp.equ.f32 	%p8, %f110, 0f7F800000;
	abs.f32 	%f111, %f156;
	setp.equ.f32 	%p9, %f111, 0f7F800000;
	abs.f32 	%f112, %f155;
	setp.equ.f32 	%p10, %f112, 0f7F800000;
	max.f32 	%f113, %f157, 0fBF800000;
	max.f32 	%f114, %f156, 0fBF800000;
	max.f32 	%f115, %f155, 0fBF800000;
	min.f32 	%f116, %f113, 0f3F800000;
	selp.f32 	%f117, 0f00000000, %f116, %p8;
	min.f32 	%f118, %f114, 0f3F800000;
	selp.f32 	%f119, 0f00000000, %f118, %p9;
	min.f32 	%f120, %f115, 0f3F800000;
	selp.f32 	%f121, 0f00000000, %f120, %p10;
	mul.lo.s32 	%r152, %r140, %r54;
	cvt.u64.u32 	%rd40, %r152;
	mul.lo.s32 	%r153, %r12, %r55;
	cvt.u64.u32 	%rd41, %r153;
	add.s64 	%rd42, %rd40, %rd41;
	cvta.to.global.u64 	%rd43, %rd11;
	add.s64 	%rd44, %rd43, %rd42;
	st.global.f32 	[%rd44], %f117;
	st.global.f32 	[%rd44+4], %f119;
	st.global.f32 	[%rd44+8], %f121;
	abs.f32 	%f122, %f160;
	setp.equ.f32 	%p11, %f122, 0f7F800000;
	abs.f32 	%f123, %f159;
	setp.equ.f32 	%p12, %f123, 0f7F800000;
	abs.f32 	%f124, %f158;
	setp.equ.f32 	%p13, %f124, 0f7F800000;
	max.f32 	%f125, %f160, 0fBF800000;
	max.f32 	%f126, %f159, 0fBF800000;
	max.f32 	%f127, %f158, 0fBF800000;
	min.f32 	%f128, %f125, 0f3F800000;
	selp.f32 	%f129, 0f00000000, %f128, %p11;
	min.f32 	%f130, %f126, 0f3F800000;
	selp.f32 	%f131, 0f00000000, %f130, %p12;
	min.f32 	%f132, %f127, 0f3F800000;
	selp.f32 	%f133, 0f00000000, %f132, %p13;
	mul.lo.s32 	%r154, %r140, %r65;
	cvt.u64.u32 	%rd45, %r154;
	mul.lo.s32 	%r155, %r12, %r66;
	cvt.u64.u32 	%rd46, %r155;
	add.s64 	%rd47, %rd45, %rd46;
	cvta.to.global.u64 	%rd48, %rd12;
	add.s64 	%rd49, %rd48, %rd47;
	st.global.f32 	[%rd49], %f129;
	st.global.f32 	[%rd49+4], %f131;
	st.global.f32 	[%rd49+8], %f133;
	abs.f32 	%f134, %f163;
	setp.equ.f32 	%p14, %f134, 0f7F800000;
	abs.f32 	%f135, %f162;
	setp.equ.f32 	%p15, %f135, 0f7F800000;
	abs.f32 	%f136, %f161;
	setp.equ.f32 	%p16, %f136, 0f7F800000;
	max.f32 	%f137, %f163, 0fBF800000;
	max.f32 	%f138, %f162, 0fBF800000;
	max.f32 	%f139, %f161, 0fBF800000;
	min.f32 	%f140, %f137, 0f3F800000;
	selp.f32 	%f141, 0f00000000, %f140, %p14;
	min.f32 	%f142, %f138, 0f3F800000;
	selp.f32 	%f143, 0f00000000, %f142, %p15;
	min.f32 	%f144, %f139, 0f3F800000;
	selp.f32 	%f145, 0f00000000, %f144, %p16;
	mul.lo.s32 	%r156, %r140, %r76;
	cvt.u64.u32 	%rd50, %r156;
	mul.lo.s32 	%r157, %r12, %r77;
	cvt.u64.u32 	%rd51, %r157;
	add.s64 	%rd52, %rd50, %rd51;
	cvta.to.global.u64 	%rd53, %rd13;
	add.s64 	%rd54, %rd53, %rd52;
	st.global.f32 	[%rd54], %f141;
	st.global.f32 	[%rd54+4], %f143;
	st.global.f32 	[%rd54+8], %f145;
$L__BB5_7:
	ret;

}
	// .globl	_Z23lambert_nhwc_fwd_kernel10TensorViewS_S_S_S_S_
.visible .entry _Z23lambert_nhwc_fwd_kernel10TensorViewS_S_S_S_S_(
	.param .align 8 .b8 _Z23lambert_nhwc_fwd_kernel10TensorViewS_S_S_S_S__param_0[56],
	.param .align 8 .b8 _Z23lambert_nhwc_fwd_kernel10TensorViewS_S_S_S_S__param_1[56],
	.param .align 8 .b8 _Z23lambert_nhwc_fwd_kernel10TensorViewS_S_S_S_S__param_2[56],
	.param .align 8 .b8 _Z23lambert_nhwc_fwd_kernel10TensorViewS_S_S_S_S__param_3[56],
	.param .align 8 .b8 _Z23lambert_nhwc_fwd_kernel10TensorViewS_S_S_S_S__param_4[56],
	.param .align 8 .b8 _Z23lambert_nhwc_fwd_kernel10TensorViewS_S_S_S_S__param_5[56]
)
{
	.reg .pred 	%p<11>;
	.reg .b16 	%rs<9>;
	.reg .b32 	%r<103>;
	.reg .b32 	%f<128>;
	.reg .b64 	%rd<57>;

	ld.param.u64 	%rd12, [_Z23lambert_nhwc_fwd_kernel10TensorViewS_S_S_S_S__param_5];
	ld.param.u64 	%rd1, [_Z23lambert_nhwc_fwd_kernel10TensorViewS_S_S_S_S__param_0];
	ld.param.v2.u32 	{%r1, %r2}, [_Z23lambert_nhwc_fwd_kernel10TensorViewS_S_S_S_S__param_0+8];
	ld.param.u32 	%r3, [_Z23lambert_nhwc_fwd_kernel10TensorViewS_S_S_S_S__param_0+16];
	ld.param.u64 	%rd2, [_Z23lambert_nhwc_fwd_kernel10TensorViewS_S_S_S_S__param_1];
	ld.param.u32 	%r6, [_Z23lambert_nhwc_fwd_kernel10TensorViewS_S_S_S_S__param_1+16];
	ld.param.u64 	%rd3, [_Z23lambert_nhwc_fwd_kernel10TensorViewS_S_S_S_S__param_2];
	ld.param.u32 	%r9, [_Z23lambert_nhwc_fwd_kernel10TensorViewS_S_S_S_S__param_2+16];
	ld.param.u32 	%r12, [_Z23lambert_nhwc_fwd_kernel10TensorViewS_S_S_S_S__param_3+32];
	ld.param.u64 	%rd11, [_Z23lambert_nhwc_fwd_kernel10TensorViewS_S_S_S_S__param_4];
	ld.param.u64 	%rd13, [_Z23lambert_nhwc_fwd_kernel10TensorViewS_S_S_S_S__param_3];
	ld.param.v2.u32 	{%r4, %r5}, [_Z23lambert_nhwc_fwd_kernel10TensorViewS_S_S_S_S__param_1+8];
	ld.param.v2.u32 	{%r7, %r8}, [_Z23lambert_nhwc_fwd_kernel10TensorViewS_S_S_S_S__param_2+8];
	ld.param.v2.u32 	{%r10, %r11}, [_Z23lambert_nhwc_fwd_kernel10TensorViewS_S_S_S_S__param_3+8];
	ld.param.v2.u32 	{%r33, %r34}, [_Z23lambert_nhwc_fwd_kernel10TensorViewS_S_S_S_S__param_4+8];
	ld.param.v2.u32 	{%r46, %r47}, [_Z23lambert_nhwc_fwd_kernel10TensorViewS_S_S_S_S__param_5+16];
	ld.param.v2.u32 	{%r44, %r45}, [_Z23lambert_nhwc_fwd_kernel10TensorViewS_S_S_S_S__param_5+8];
	ld.param.v2.u32 	{%r50, %r51}, [_Z23lambert_nhwc_fwd_kernel10TensorViewS_S_S_S_S__param_5+32];
	ld.param.v2.u32 	{%r48, %r49}, [_Z23lambert_nhwc_fwd_kernel10TensorViewS_S_S_S_S__param_5+24];
	cvta.to.global.u64 	%rd4, %rd13;
	cvta.to.global.u64 	%rd5, %rd11;
	mov.u32 	%r65, %ctaid.x;
	mov.u32 	%r66, %ctaid.y;
	mov.u32 	%r67, %ctaid.z;
	mov.u32 	%r68, %ntid.x;
	mov.u32 	%r69, %ntid.y;
	mov.u32 	%r70, %ntid.z;
	mov.u32 	%r71, %tid.z;
	mov.u32 	%r72, %tid.y;
	mov.u32 	%r73, %tid.x;
	mad.lo.s32 	%r15, %r65, %r68, %r73;
	mad.lo.s32 	%r76, %r66, %r69, %r72;
	mad.lo.s32 	%r77, %r67, %r70, %r71;
	setp.gt.u32 	%p1, %r15, %r51;
	setp.gt.u32 	%p2, %r76, %r50;
	or.pred  	%p3, %p1, %p2;
	setp.gt.u32 	%p4, %r77, %r49;
	or.pred  	%p5, %p3, %p4;
	@%p5 bra 	$L__BB6_8;
	setp.eq.s32 	%p6, %r12, 0;
	mov.f32 	%f119, 0f00000000;
	mov.f32 	%f120, %f119;
	mov.f32 	%f121, %f119;
	@%p6 bra 	$L__BB6_7;
	mul.lo.s32 	%r79, %r77, %r10;
	cvt.u64.u32 	%rd6, %r79;
	mul.lo.s32 	%r80, %r77, %r33;
	cvt.u64.u32 	%rd7, %r80;
	mul.lo.s32 	%r81, %r77, %r1;
	cvt.u64.u32 	%rd14, %r81;
	mul.lo.s32 	%r82, %r76, %r2;
	cvt.u64.u32 	%rd15, %r82;
	mul.lo.s32 	%r83, %r15, %r3;
	cvt.u64.u32 	%rd16, %r83;
	add.s64 	%rd17, %rd15, %rd16;
	add.s64 	%rd18, %rd17, %rd14;
	cvta.to.global.u64 	%rd19, %rd1;
	add.s64 	%rd8, %rd19, %rd18;
	mul.lo.s32 	%r84, %r77, %r4;
	cvt.u64.u32 	%rd20, %r84;
	mul.lo.s32 	%r85, %r76, %r5;
	cvt.u64.u32 	%rd21, %r85;
	mul.lo.s32 	%r86, %r15, %r6;
	cvt.u64.u32 	%rd22, %r86;
	add.s64 	%rd23, %rd21, %rd22;
	add.s64 	%rd24, %rd23, %rd20;
	cvta.to.global.u64 	%rd25, %rd2;
	add.s64 	%rd9, %rd25, %rd24;
	mul.lo.s32 	%r87, %r77, %r7;
	cvt.u64.u32 	%rd26, %r87;
	mul.lo.s32 	%r88, %r76, %r8;
	cvt.u64.u32 	%rd27, %r88;
	mul.lo.s32 	%r89, %r15, %r9;
	cvt.u64.u32 	%rd28, %r89;
	add.s64 	%rd29, %rd27, %rd28;
	add.s64 	%rd30, %rd29, %rd26;
	cvta.to.global.u64 	%rd31, %rd3;
	add.s64 	%rd10, %rd31, %rd30;
	setp.eq.s32 	%p7, %r12, 1;
	mov.f32 	%f121, 0f00000000;
	mov.b32 	%r102, 0;
	mov.f32 	%f120, %f121;
	mov.f32 	%f119, %f121;
	@%p7 bra 	$L__BB6_5;
	and.b32  	%r102, %r12, -2;
	ld.global.f32 	%f1, [%rd8];
	ld.global.f32 	%f2, [%rd8+4];
	ld.global.f32 	%f3, [%rd8+8];
	ld.global.f32 	%f4, [%rd9];
	ld.global.f32 	%f5, [%rd9+4];
	ld.global.f32 	%f6, [%rd9+8];
	ld.global.f32 	%f7, [%rd10];
	ld.global.f32 	%f8, [%rd10+4];
	ld.global.f32 	%f9, [%rd10+8];
	neg.s32 	%r101, %r102;
	shl.b32 	%r20, %r34, 1;
	shl.b32 	%r21, %r11, 1;
	mov.f32 	%f121, 0f00000000;
	mov.b32 	%r97, 0;
	mov.u32 	%r98, %r11;
	mov.u32 	%r99, %r97;
	mov.u32 	%r100, %r34;
$L__BB6_4:
	cvt.u64.u32 	%rd32, %r97;
	add.s64 	%rd33, %rd32, %rd6;
	add.s64 	%rd34, %rd4, %rd33;
	ld.global.f32 	%f32, [%rd34];
	ld.global.f32 	%f33, [%rd34+4];
	ld.global.f32 	%f34, [%rd34+8];
	cvt.u64.u32 	%rd35, %r99;
	add.s64 	%rd36, %rd35, %rd7;
	add.s64 	%rd37, %rd5, %rd36;
	ld.global.f32 	%f35, [%rd37];
	ld.global.f32 	%f36, [%rd37+4];
	ld.global.f32 	%f37, [%rd37+8];
	sub.f32 	%f38, %f32, %f4;
	sub.f32 	%f39, %f33, %f5;
	sub.f32 	%f40, %f34, %f6;
	fma.rn.f32 	%f41, %f38, %f38, 0f00000000;
	fma.rn.f32 	%f42, %f39, %f39, %f41;
	fma.rn.f32 	%f43, %f40, %f40, %f42;
	sqrt.rn.f32 	%f44, %f43;
	div.rn.f32 	%f45, %f38, %f44;
	div.rn.f32 	%f46, %f39, %f44;
	div.rn.f32 	%f47, %f40, %f44;
	fma.rn.f32 	%f48, %f7, %f45, 0f00000000;
	fma.rn.f32 	%f49, %f8, %f46, %f48;
	fma.rn.f32 	%f50, %f9, %f47, %f49;
	div.rn.f32 	%f51, %f50, 0f40490FDB;
	max.f32 	%f52, %f51, 0f00000000;
	mul.f32 	%f53, %f1, %f52;
	mul.f32 	%f54, %f2, %f52;
	mul.f32 	%f55, %f3, %f52;
	fma.rn.f32 	%f56, %f53, %f35, %f119;
	fma.rn.f32 	%f57, %f54, %f36, %f120;
	fma.rn.f32 	%f58, %f55, %f37, %f121;
	cvt.u64.u32 	%rd38, %r98;
	add.s64 	%rd39, %rd38, %rd6;
	add.s64 	%rd40, %rd4, %rd39;
	ld.global.f32 	%f59, [%rd40];
	ld.global.f32 	%f60, [%rd40+4];
	ld.global.f32 	%f61, [%rd40+8];
	cvt.u64.u32 	%rd41, %r100;
	add.s64 	%rd42, %rd41, %rd7;
	add.s64 	%rd43, %rd5, %rd42;
	ld.global.f32 	%f62, [%rd43];
	ld.global.f32 	%f63, [%rd43+4];
	ld.global.f32 	%f64, [%rd43+8];
	sub.f32 	%f65, %f59, %f4;
	sub.f32 	%f66, %f60, %f5;
	sub.f32 	%f67, %f61, %f6;
	fma.rn.f32 	%f68, %f65, %f65, 0f00000000;
	fma.rn.f32 	%f69, %f66, %f66, %f68;
	fma.rn.f32 	%f70, %f67, %f67, %f69;
	sqrt.rn.f32 	%f71, %f70;
	div.rn.f32 	%f72, %f65, %f71;
	div.rn.f32 	%f73, %f66, %f71;
	div.rn.f32 	%f74, %f67, %f71;
	fma.rn.f32 	%f75, %f7, %f72, 0f00000000;
	fma.rn.f32 	%f76, %f8, %f73, %f75;
	fma.rn.f32 	%f77, %f9, %f74, %f76;
	div.rn.f32 	%f78, %f77, 0f40490FDB;
	max.f32 	%f79, %f78, 0f00000000;
	mul.f32 	%f80, %f1, %f79;
	mul.f32 	%f81, %f2, %f79;
	mul.f32 	%f82, %f3, %f79;
	fma.rn.f32 	%f119, %f80, %f62, %f56;
	fma.rn.f32 	%f120, %f81, %f63, %f57;
	fma.rn.f32 	%f121, %f82, %f64, %f58;
	add.s32 	%r101, %r101, 2;
	add.s32 	%r100, %r100, %r20;
	add.s32 	%r99, %r99, %r20;
	add.s32 	%r98, %r98, %r21;
	add.s32 	%r97, %r97, %r21;
	setp.ne.s32 	%p8, %r101, 0;
	@%p8 bra 	$L__BB6_4;
$L__BB6_5:
	and.b32  	%r91, %r12, 1;
	setp.eq.b32 	%p9, %r91, 1;
	not.pred 	%p10, %p9;
	@%p10 bra 	$L__BB6_7;
	mul.lo.s32 	%r92, %r102, %r11;
	cvt.u64.u32 	%rd44, %r92;
	add.s64 	%rd45, %rd44, %rd6;
	add.s64 	%rd46, %rd4, %rd45;
	ld.global.f32 	%f83, [%rd46];
	ld.global.f32 	%f84, [%rd46+4];
	ld.global.f32 	%f85, [%rd46+8];
	mul.lo.s32 	%r93, %r102, %r34;
	cvt.u64.u32 	%rd47, %r93;
	add.s64 	%rd48, %rd47, %rd7;
	add.s64 	%rd49, %rd5, %rd48;
	ld.global.f32 	%f86, [%rd49];
	ld.global.f32 	%f87, [%rd49+4];
	ld.global.f32 	%f88, [%rd49+8];
	ld.global.f32 	%f89, [%rd8];
	ld.global.f32 	%f90, [%rd8+4];
	ld.global.f32 	%f91, [%rd8+8];
	ld.global.f32 	%f92, [%rd9];
	ld.global.f32 	%f93, [%rd9+4];
	ld.global.f32 	%f94, [%rd9+8];
	ld.global.f32 	%f95, [%rd10];
	ld.global.f32 	%f96, [%rd10+4];
	ld.global.f32 	%f97, [%rd10+8];
	sub.f32 	%f98, %f83, %f92;
	sub.f32 	%f99, %f84, %f93;
	sub.f32 	%f100, %f85, %f94;
	fma.rn.f32 	%f101, %f98, %f98, 0f00000000;
	fma.rn.f32 	%f102, %f99, %f99, %f101;
	fma.rn.f32 	%f103, %f100, %f100, %f102;
	sqrt.rn.f32 	%f104, %f103;
	div.rn.f32 	%f105, %f98, %f104;
	div.rn.f32 	%f106, %f99, %f104;
	div.rn.f32 	%f107, %f100, %f104;
	fma.rn.f32 	%f108, %f95, %f105, 0f00000000;
	fma.rn.f32 	%f109, %f96, %f106, %f108;
	fma.rn.f32 	%f110, %f97, %f107, %f109;
	div.rn.f32 	%f111, %f110, 0f40490FDB;
	max.f32 	%f112, %f111, 0f00000000;
	mul.f32 	%f113, %f89, %f112;
	mul.f32 	%f114, %f90, %f112;
	mul.f32 	%f115, %f91, %f112;
	fma.rn.f32 	%f119, %f113, %f86, %f119;
	fma.rn.f32 	%f120, %f114, %f87, %f120;
	fma.rn.f32 	%f121, %f115, %f88, %f121;
$L__BB6_7:
	mul.lo.s32 	%r94, %r77, %r44;
	cvt.u64.u32 	%rd50, %r94;
	mul.lo.s32 	%r95, %r76, %r45;
	cvt.u64.u32 	%rd51, %r95;
	mul.lo.s32 	%r96, %r15, %r46;
	cvt.u64.u32 	%rd52, %r96;
	add.s64 	%rd53, %rd51, %rd52;
	add.s64 	%rd54, %rd53, %rd50;
	cvta.to.global.u64 	%rd55, %rd12;
	add.s64 	%rd56, %rd55, %rd54;
	st.global.f32 	[%rd56], %f119;
	st.global.f32 	[%rd56+4], %f120;
	st.global.f32 	[%rd56+8], %f121;
$L__BB6_8:
	ret;

}
	// .globl	_Z23lambert_nhwc_bwd_kernel10TensorViewS_S_S_S_S_S_S_S_S_
.visible .entry _Z23lambert_nhwc_bwd_kernel10TensorViewS_S_S_S_S_S_S_S_S_(
	.param .align 8 .b8 _Z23lambert_nhwc_bwd_kernel10TensorViewS_S_S_S_S_S_S_S_S__param_0[56],
	.param .align 8 .b8 _Z23lambert_nhwc_bwd_kernel10TensorViewS_S_S_S_S_S_S_S_S__param_1[56],
	.param .align 8 .b8 _Z23lambert_nhwc_bwd_kernel10TensorViewS_S_S_S_S_S_S_S_S__param_2[56],
	.param .align 8 .b8 _Z23lambert_nhwc_bwd_kernel10TensorViewS_S_S_S_S_S_S_S_S__param_3[56],
	.param .align 8 .b8 _Z23lambert_nhwc_bwd_kernel10TensorViewS_S_S_S_S_S_S_S_S__param_4[56],
	.param .align 8 .b8 _Z23lambert_nhwc_bwd_kernel10TensorViewS_S_S_S_S_S_S_S_S__param_5[56],
	.param .align 8 .b8 _Z23lambert_nhwc_bwd_kernel10TensorViewS_S_S_S_S_S_S_S_S__param_6[56],
	.param .align 8 .b8 _Z23lambert_nhwc_bwd_kernel10TensorViewS_S_S_S_S_S_S_S_S__param_7[56],
	.param .align 8 .b8 _Z23lambert_nhwc_bwd_kernel10TensorViewS_S_S_S_S_S_S_S_S__param_8[56],
	.param .align 8 .b8 _Z23lambert_nhwc_bwd_kernel10TensorViewS_S_S_S_S_S_S_S_S__param_9[56]
)
{
	.reg .pred 	%p<18>;
	.reg .b16 	%rs<29>;
	.reg .b32 	%r<174>;
	.reg .b32 	%f<151>;
	.reg .b64 	%rd<69>;

	ld.param.u64 	%rd14, [_Z23lambert_nhwc_bwd_kernel10TensorViewS_S_S_S_S_S_S_S_S__param_9];
	ld.param.u64 	%rd13, [_Z23lambert_nhwc_bwd_kernel10TensorViewS_S_S_S_S_S_S_S_S__param_7];
	ld.param.u64 	%rd12, [_Z23lambert_nhwc_bwd_kernel10TensorViewS_S_S_S_S_S_S_S_S__param_6];
	ld.param.u64 	%rd11, [_Z23lambert_nhwc_bwd_kernel10TensorViewS_S_S_S_S_S_S_S_S__param_5];
	ld.param.u64 	%rd10, [_Z23lambert_nhwc_bwd_kernel10TensorViewS_S_S_S_S_S_S_S_S__param_2];
	ld.param.u64 	%rd9, [_Z23lambert_nhwc_bwd_kernel10TensorViewS_S_S_S_S_S_S_S_S__param_1];
	ld.param.v2.u32 	{%r24, %r25}, [_Z23lambert_nhwc_bwd_kernel10TensorViewS_S_S_S_S_S_S_S_S__param_0+16];
	ld.param.v2.u32 	{%r22, %r23}, [_Z23lambert_nhwc_bwd_kernel10TensorViewS_S_S_S_S_S_S_S_S__param_0+8];
	ld.param.u64 	%rd8, [_Z23lambert_nhwc_bwd_kernel10TensorViewS_S_S_S_S_S_S_S_S__param_0];
	ld.param.u64 	%rd1, [_Z23lambert_nhwc_bwd_kernel10TensorViewS_S_S_S_S_S_S_S_S__param_3];
	ld.param.u32 	%r3, [_Z23lambert_nhwc_bwd_kernel10TensorViewS_S_S_S_S_S_S_S_S__param_3+32];
	ld.param.u64 	%rd2, [_Z23lambert_nhwc_bwd_kernel10TensorViewS_S_S_S_S_S_S_S_S__param_4];
	ld.param.v2.u32 	{%r35, %r36}, [_Z23lambert_nhwc_bwd_kernel10TensorViewS_S_S_S_S_S_S_S_S__param_1+16];
	ld.param.v2.u32 	{%r33, %r34}, [_Z23lambert_nhwc_bwd_kernel10TensorViewS_S_S_S_S_S_S_S_S__param_1+8];
	ld.param.v2.u32 	{%r46, %r47}, [_Z23lambert_nhwc_bwd_kernel10TensorViewS_S_S_S_S_S_S_S_S__param_2+16];
	ld.param.v2.u32 	{%r44, %r45}, [_Z23lambert_nhwc_bwd_kernel10TensorViewS_S_S_S_S_S_S_S_S__param_2+8];
	ld.param.v2.u32 	{%r1, %r2}, [_Z23lambert_nhwc_bwd_kernel10TensorViewS_S_S_S_S_S_S_S_S__param_3+8];
	ld.param.v2.u32 	{%r4, %r5}, [_Z23lambert_nhwc_bwd_kernel10TensorViewS_S_S_S_S_S_S_S_S__param_4+8];
	ld.param.v2.u32 	{%r57, %r58}, [_Z23lambert_nhwc_bwd_kernel10TensorViewS_S_S_S_S_S_S_S_S__param_5+16];
	ld.param.v2.u32 	{%r55, %r56}, [_Z23lambert_nhwc_bwd_kernel10TensorViewS_S_S_S_S_S_S_S_S__param_5+8];
	ld.param.v2.u32 	{%r68, %r69}, [_Z23lambert_nhwc_bwd_kernel10TensorViewS_S_S_S_S_S_S_S_S__param_6+16];
	ld.param.v2.u32 	{%r66, %r67}, [_Z23lambert_nhwc_bwd_kernel10TensorViewS_S_S_S_S_S_S_S_S__param_6+8];
	ld.param.v2.u32 	{%r79, %r80}, [_Z23lambert_nhwc_bwd_kernel10TensorViewS_S_S_S_S_S_S_S_S__param_7+16];
	ld.param.v2.u32 	{%r77, %r78}, [_Z23lambert_nhwc_bwd_kernel10TensorViewS_S_S_S_S_S_S_S_S__param_7+8];
	ld.param.v2.u32 	{%r90, %r91}, [_Z23lambert_nhwc_bwd_kernel10TensorViewS_S_S_S_S_S_S_S_S__param_9+16];
	ld.param.v2.u32 	{%r88, %r89}, [_Z23lambert_nhwc_bwd_kernel10TensorViewS_S_S_S_S_S_S_S_S__param_9+8];
	ld.param.v2.u32 	{%r94, %r95}, [_Z23lambert_nhwc_bwd_kernel10TensorViewS_S_S_S_S_S_S_S_S__param_9+32];
	ld.param.v2.u32 	{%r92, %r93}, [_Z23lambert_nhwc_bwd_kernel10TensorViewS_S_S_S_S_S_S_S_S__param_9+24];
	mov.u32 	%r134, %ctaid.x;
	mov.u32 	%r135, %ctaid.y;
	mov.u32 	%r136, %ctaid.z;
	mov.u32 	%r137, %ntid.x;
	mov.u32 	%r138, %ntid.y;
	mov.u32 	%r139, %ntid.z;
	mov.u32 	%r140, %tid.z;
	mov.u32 	%r141, %tid.y;
	mov.u32 	%r142, %tid.x;
	mad.lo.s32 	%r12, %r134, %r137, %r142;
	mad.lo.s32 	%r145, %r135, %r138, %r141;
	mad.lo.s32 	%r146, %r136, %r139, %r140;
	setp.gt.u32 	%p1, %r12, %r95;
	setp.gt.u32 	%p2, %r145, %r94;
	or.pred  	%p3, %p1, %p2;
	setp.gt.u32 	%p4, %r146, %r93;
	or.pred  	%p5, %p3, %p4;
	@%p5 bra 	$L__BB7_5;
	cvta.to.global.u64 	%rd15, %rd14;
	cvta.to.global.u64 	%rd16, %rd10;
	cvta.to.global.u64 	%rd17, %rd9;
	cvta.to.global.u64 	%rd18, %rd8;
	mul.lo.s32 	%r147, %r146, %r22;
	cvt.u64.u32 	%rd19, %r147;
	mul.lo.s32 	%r148, %r145, %r23;
	cvt.u64.u32 	%rd20, %r148;
	mul.lo.s32 	%r149, %r12, %r24;
	cvt.u64.u32 	%rd21, %r149;
	add.s64 	%rd22, %rd20, %rd21;
	add.s64 	%rd23, %rd22, %rd19;
	add.s64 	%rd24, %rd18, %rd23;
	ld.global.f32 	%f1, [%rd24];
	ld.global.f32 	%f2, [%rd24+4];
	ld.global.f32 	%f3, [%rd24+8];
	mul.lo.s32 	%r150, %r146, %r33;
	cvt.u64.u32 	%rd25, %r150;
	mul.lo.s32 	%r151, %r145, %r34;
	cvt.u64.u32 	%rd26, %r151;
	mul.lo.s32 	%r152, %r12, %r35;
	cvt.u64.u32 	%rd27, %r152;
	add.s64 	%rd28, %rd26, %rd27;
	add.s64 	%rd29, %rd28, %rd25;
	add.s64 	%rd30, %rd17, %rd29;
	ld.global.f32 	%f4, [%rd30];
	ld.global.f32 	%f5, [%rd30+4];
	ld.global.f32 	%f6, [%rd30+8];
	mul.lo.s32 	%r153, %r146, %r44;
	cvt.u64.u32 	%rd31, %r153;
	mul.lo.s32 	%r154, %r145, %r45;
	cvt.u64.u32 	%rd32, %r154;
	mul.lo.s32 	%r155, %r12, %r46;
	cvt.u64.u32 	%rd33, %r155;
	add.s64 	%rd34, %rd32, %rd33;
	add.s64 	%rd35, %rd34, %rd31;
	add.s64 	%rd36, %rd16, %rd35;
	ld.global.f32 	%f7, [%rd36];
	ld.global.f32 	%f8, [%rd36+4];
	ld.global.f32 	%f9, [%rd36+8];
	mul.lo.s32 	%r156, %r146, %r88;
	cvt.u64.u32 	%rd37, %r156;
	mul.lo.s32 	%r157, %r145, %r89;
	cvt.u64.u32 	%rd38, %r157;
	mul.lo.s32 	%r158, %r12, %r90;
	cvt.u64.u32 	%rd39, %r158;
	add.s64 	%rd40, %rd38, %rd39;
	add.s64 	%rd41, %rd40, %rd37;
	add.s64 	%rd3, %rd15, %rd41;
	ld.global.f32 	%f10, [%rd3];
	setp.eq.s32 	%p6, %r3, 0;
	mov.f32 	%f142, 0f00000000;
	mov.f32 	%f143, %f142;
	mov.f32 	%f144, %f142;
	mov.f32 	%f145, %f142;
	mov.f32 	%f146, %f142;
	mov.f32 	%f147, %f142;
	mov.f32 	%f148, %f142;
	mov.f32 	%f149, %f142;
	mov.f32 	%f150, %f142;
	@%p6 bra 	$L__BB7_4;
	ld.global.f32 	%f11, [%rd3+4];
	ld.global.f32 	%f12, [%rd3+8];
	mul.lo.s32 	%r160, %r146, %r1;
	cvt.u64.u32 	%rd4, %r160;
	mul.lo.s32 	%r161, %r146, %r4;
	cvt.u64.u32 	%rd5, %r161;
	neg.s32 	%r173, %r3;
	cvta.to.global.u64 	%rd6, %rd2;
	cvta.to.global.u64 	%rd7, %rd1;
	mov.f32 	%f150, 0f00000000;
	mov.b32 	%r171, 0;
	mov.u32 	%r172, %r171;
	mov.f32 	%f149, %f150;
	mov.f32 	%f148, %f150;
	mov.f32 	%f147, %f150;
	mov.f32 	%f146, %f150;
	mov.f32 	%f145, %f150;
	mov.f32 	%f144, %f150;
	mov.f32 	%f143, %f150;
	mov.f32 	%f142, %f150;
$L__BB7_3:
	cvt.u64.u32 	%rd42, %r171;
	add.s64 	%rd43, %rd42, %rd4;
	add.s64 	%rd44, %rd7, %rd43;
	ld.global.f32 	%f42, [%rd44];
	ld.global.f32 	%f43, [%rd44+4];
	ld.global.f32 	%f44, [%rd44+8];
	cvt.u64.u32 	%rd45, %r172;
	add.s64 	%rd46, %rd45, %rd5;
	add.s64 	%rd47, %rd6, %rd46;
	ld.global.f32 	%f45, [%rd47];
	ld.global.f32 	%f46, [%rd47+4];
	ld.global.f32 	%f47, [%rd47+8];
	sub.f32 	%f48, %f42, %f4;
	sub.f32 	%f49, %f43, %f5;
	sub.f32 	%f50, %f44, %f6;
	fma.rn.f32 	%f51, %f48, %f48, 0f00000000;
	mul.f32 	%f52, %f49, %f49;
	add.f32 	%f53, %f51, %f52;
	fma.rn.f32 	%f54, %f50, %f50, %f53;
	sqrt.rn.f32 	%f55, %f54;
	div.rn.f32 	%f56, %f48, %f55;
	div.rn.f32 	%f57, %f49, %f55;
	div.rn.f32 	%f58, %f50, %f55;
	fma.rn.f32 	%f59, %f7, %f56, 0f00000000;
	fma.rn.f32 	%f60, %f8, %f57, %f59;
	fma.rn.f32 	%f61, %f9, %f58, %f60;
	div.rn.f32 	%f62, %f61, 0f40490FDB;
	max.f32 	%f63, %f62, 0f00000000;
	mul.f32 	%f64, %f45, %f10;
	mul.f32 	%f65, %f46, %f11;
	mul.f32 	%f66, %f47, %f12;
	mul.f32 	%f67, %f2, %f65;
	fma.rn.f32 	%f68, %f1, %f64, %f67;
	fma.rn.f32 	%f69, %f3, %f66, %f68;
	setp.gt.f32 	%p7, %f62, 0f00000000;
	mul.f32 	%f70, %f69, 0f3EA2F983;
	selp.f32 	%f71, %f70, 0f00000000, %p7;
	mul.f32 	%f72, %f7, %f71;
	mul.f32 	%f73, %f8, %f71;
	mul.f32 	%f74, %f9, %f71;
	mul.f32 	%f75, %f49, %f73;
	rcp.rn.f32 	%f76, %f55;
	fma.rn.f32 	%f77, %f48, %f72, %f75;
	fma.rn.f32 	%f78, %f50, %f74, %f77;
	mul.f32 	%f79, %f55, %f55;
	div.rn.f32 	%f80, %f78, %f79;
	fma.rn.f32 	%f81, %f48, %f48, %f52;
	fma.rn.f32 	%f82, %f50, %f50, %f81;
	max.f32 	%f83, %f82, 0f33D6BF95;
	sqrt.rn.f32 	%f84, %f83;
	mov.f32 	%f85, 0fBF000000;
	div.rn.f32 	%f86, %f85, %f84;
	mul.f32 	%f87, %f80, %f86;
	mul.f32 	%f88, %f50, %f87;
	mul.f32 	%f89, %f49, %f87;
	mul.f32 	%f90, %f48, %f87;
	fma.rn.f32 	%f91, %f48, %f87, %f90;
	fma.rn.f32 	%f92, %f49, %f87, %f89;
	fma.rn.f32 	%f93, %f50, %f87, %f88;
	fma.rn.f32 	%f94, %f76, %f72, %f91;
	fma.rn.f32 	%f95, %f76, %f73, %f92;
	fma.rn.f32 	%f96, %f76, %f74, %f93;
	fma.rn.f32 	%f144, %f63, %f64, %f144;
	fma.rn.f32 	%f143, %f63, %f65, %f143;
	fma.rn.f32 	%f142, %f63, %f66, %f142;
	sub.f32 	%f147, %f147, %f94;
	sub.f32 	%f146, %f146, %f95;
	sub.f32 	%f145, %f145, %f96;
	fma.rn.f32 	%f150, %f56, %f71, %f150;
	fma.rn.f32 	%f149, %f57, %f71, %f149;
	fma.rn.f32 	%f148, %f58, %f71, %f148;
	add.s32 	%r173, %r173, 1;
	setp.ne.s32 	%p8, %r173, 0;
	add.s32 	%r172, %r172, %r5;
	add.s32 	%r171, %r171, %r2;
	@%p8 bra 	$L__BB7_3;
$L__BB7_4:
	abs.f32 	%f97, %f144;
	setp.equ.f32 	%p9, %f97, 0f7F800000;
	abs.f32 	%f98, %f143;
	setp.equ.f32 	%p10, %f98, 0f7F800000;
	abs.f32 	%f99, %f142;
	setp.equ.f32 	%p11, %f99, 0f7F800000;
	max.f32 	%f100, %f144, 0fBF800000;
	max.f32 	%f101, %f143, 0fBF800000;
	max.f32 	%f102, %f142, 0fBF800000;
	min.f32 	%f103, %f100, 0f3F800000;
	selp.f32 	%f104, 0f00000000, %f103, %p9;
	min.f32 	%f105, %f101, 0f3F800000;
	selp.f32 	%f106, 0f00000000, %f105, %p10;
	min.f32 	%f107, %f102, 0f3F800000;
	selp.f32 	%f108, 0f00000000, %f107, %p11;
	mul.lo.s32 	%r162, %r146, %r55;
	cvt.u64.u32 	%rd48, %r162;
	mul.lo.s32 	%r163, %r145, %r56;
	cvt.u64.u32 	%rd49, %r163;
	mul.lo.s32 	%r164, %r12, %r57;
	cvt.u64.u32 	%rd50, %r164;
	add.s64 	%rd51, %rd49, %rd50;
	add.s64 	%rd52, %rd51, %rd48;
	cvta.to.global.u64 	%rd53, %rd11;
	add.s64 	%rd54, %rd53, %rd52;
	st.global.f32 	[%rd54], %f104;
	st.global.f32 	[%rd54+4], %f106;
	st.global.f32 	[%rd54+8], %f108;
	abs.f32 	%f109, %f147;
	setp.equ.f32 	%p12, %f109, 0f7F800000;
	abs.f32 	%f110, %f146;
	setp.equ.f32 	%p13, %f110, 0f7F800000;
	abs.f32 	%f111, %f145;
	setp.equ.f32 	%p14, %f111, 0f7F800000;
	max.f32 	%f112, %f147, 0fBF800000;
	max.f32 	%f113, %f146, 0fBF800000;
	max.f32 	%f114, %f145, 0fBF800000;
	min.f32 	%f115, %f112, 0f3F800000;
	selp.f32 	%f116, 0f00000000, %f115, %p12;
	min.f32 	%f117, %f113, 0f3F800000;
	selp.f32 	%f118, 0f00000000, %f117, %p13;
	min.f32 	%f119, %f114, 0f3F800000;
	selp.f32 	%f120, 0f00000000, %f119, %p14;
	mul.lo.s32 	%r165, %r146, %r66;
	cvt.u64.u32 	%rd55, %r165;
	mul.lo.s32 	%r166, %r145, %r67;
	cvt.u64.u32 	%rd56, %r166;
	mul.lo.s32 	%r167, %r12, %r68;
	cvt.u64.u32 	%rd57, %r167;
	add.s64 	%rd58, %rd56, %rd57;
	add.s64 	%rd59, %rd58, %rd55;
	cvta.to.global.u64 	%rd60, %rd12;
	add.s64 	%rd61, %rd60, %rd59;
	st.global.f32 	[%rd61], %f116;
	st.global.f32 	[%rd61+4], %f118;
	st.global.f32 	[%rd61+8], %f120;
	abs.f32 	%f121, %f150;
	setp.equ.f32 	%p15, %f121, 0f7F800000;
	abs.f32 	%f122, %f149;
	setp.equ.f32 	%p16, %f122, 0f7F800000;
	abs.f32 	%f123, %f148;
	setp.equ.f32 	%p17, %f123, 0f7F800000;
	max.f32 	%f124, %f150, 0fBF800000;
	max.f32 	%f125, %f149, 0fBF800000;
	max.f32 	%f126, %f148, 0fBF800000;
	min.f32 	%f127, %f124, 0f3F800000;
	selp.f32 	%f128, 0f00000000, %f127, %p15;
	min.f32 	%f129, %f125, 0f3F800000;
	selp.f32 	%f130, 0f00000000, %f129, %p16;
	min.f32 	%f131, %f126, 0f3F800000;
	selp.f32 	%f132, 0f00000000, %f131, %p17;
	mul.lo.s32 	%r168, %r146, %r77;
	cvt.u64.u32 	%rd62, %r168;
	mul.lo.s32 	%r169, %r145, %r78;
	cvt.u64.u32 	%rd63, %r169;
	mul.lo.s32 	%r170, %r12, %r79;
	cvt.u64.u32 	%rd64, %r170;
	add.s64 	%rd65, %rd63, %rd64;
	add.s64 	%rd66, %rd65, %rd62;
	cvta.to.global.u64 	%rd67, %rd13;
	add.s64 	%rd68, %rd67, %rd66;
	st.global.f32 	[%rd68], %f128;
	st.global.f32 	[%rd68+4], %f130;
	st.global.f32 	[%rd68+8], %f132;
$L__BB7_5:
	ret;

}
	// .globl	_Z22specular_bn_fwd_kernel10TensorViewS_S_S_S_S_S_fS_
.visible .entry _Z22specular_bn_fwd_kernel10TensorViewS_S_S_S_S_S_fS_(
	.param .align 8 .b8 _Z22specular_bn_fwd_kernel10TensorViewS_S_S_S_S_S_fS__param_0[56],
	.param .align 8 .b8 _Z22specular_bn_fwd_kernel10TensorViewS_S_S_S_S_S_fS__param_1[56],
	.param .align 8 .b8 _Z22specular_bn_fwd_kernel10TensorViewS_S_S_S_S_S_fS__param_2[56],
	.param .align 8 .b8 _Z22specular_bn_fwd_kernel10TensorViewS_S_S_S_S_S_fS__param_3[56],
	.param .align 8 .b8 _Z22specular_bn_fwd_kernel10TensorViewS_S_S_S_S_S_fS__param_4[56],
	.param .align 8 .b8 _Z22specular_bn_fwd_kernel10TensorViewS_S_S_S_S_S_fS__param_5[56],
	.param .align 8 .b8 _Z22specular_bn_fwd_kernel10TensorViewS_S_S_S_S_S_fS__param_6[56],
	.param .f32 _Z22specular_bn_fwd_kernel10TensorViewS_S_S_S_S_S_fS__param_7,
	.param .align 8 .b8 _Z22specular_bn_fwd_kernel10TensorViewS_S_S_S_S_S_fS__param_8[56]
)
{
	.reg .pred 	%p<24>;
	.reg .b16 	%rs<17>;
	.reg .b32 	%r<126>;
	.reg .b32 	%f<257>;
	.reg .b64 	%rd<47>;

	ld.param.u64 	%rd13, [_Z22specular_bn_fwd_kernel10TensorViewS_S_S_S_S_S_fS__param_8];
	ld.param.u64 	%rd12, [_Z22specular_bn_fwd_kernel10TensorViewS_S_S_S_S_S_fS__param_6];
	ld.param.u64 	%rd11, [_Z22specular_bn_fwd_kernel10TensorViewS_S_S_S_S_S_fS__param_5];
	ld.param.u64 	%rd10, [_Z22specular_bn_fwd_kernel10TensorViewS_S_S_S_S_S_fS__param_4];
	ld.param.u64 	%rd1, [_Z22specular_bn_fwd_kernel10TensorViewS_S_S_S_S_S_fS__param_0];
	ld.param.v2.u32 	{%r1, %r2}, [_Z22specular_bn_fwd_kernel10TensorViewS_S_S_S_S_S_fS__param_0+8];
	ld.param.u64 	%rd2, [_Z22specular_bn_fwd_kernel10TensorViewS_S_S_S_S_S_fS__param_1];
	ld.param.u64 	%rd3, [_Z22specular_bn_fwd_kernel10TensorViewS_S_S_S_S_S_fS__param_2];
	ld.param.u64 	%rd4, [_Z22specular_bn_fwd_kernel10TensorViewS_S_S_S_S_S_fS__param_3];
	ld.param.v2.u32 	{%r3, %r4}, [_Z22specular_bn_fwd_kernel10TensorViewS_S_S_S_S_S_fS__param_1+8];
	ld.param.v2.u32 	{%r5, %r6}, [_Z22specular_bn_fwd_kernel10TensorViewS_S_S_S_S_S_fS__param_2+8];
	ld.param.v2.u32 	{%r7, %r8}, [_Z22specular_bn_fwd_kernel10TensorViewS_S_S_S_S_S_fS__param_3+8];
	ld.param.v2.u32 	{%r19, %r20}, [_Z22specular_bn_fwd_kernel10TensorViewS_S_S_S_S_S_fS__param_4+8];
	ld.param.v2.u32 	{%r36, %r37}, [_Z22specular_bn_fwd_kernel10TensorViewS_S_S_S_S_S_fS__param_5+32];
	ld.param.v2.u32 	{%r30, %r31}, [_Z22specular_bn_fwd_kernel10TensorViewS_S_S_S_S_S_fS__param_5+8];
	ld.param.v2.u32 	{%r41, %r42}, [_Z22specular_bn_fwd_kernel10TensorViewS_S_S_S_S_S_fS__param_6+8];
	ld.param.v2.u32 	{%r52, %r53}, [_Z22specular_bn_fwd_kernel10TensorViewS_S_S_S_S_S_fS__param_8+8];
	ld.param.v2.u32 	{%r58, %r59}, [_Z22specular_bn_fwd_kernel10TensorViewS_S_S_S_S_S_fS__param_8+32];
	ld.param.v2.u32 	{%r56, %r57}, [_Z22specular_bn_fwd_kernel10TensorViewS_S_S_S_S_S_fS__param_8+24];
	mov.u32 	%r83, %ctaid.x;
	mov.u32 	%r84, %ctaid.y;
	mov.u32 	%r85, %ntid.x;
	mov.u32 	%r86, %ntid.y;
	mov.u32 	%r87, %tid.y;
	mov.u32 	%r88, %tid.x;
	mad.lo.s32 	%r10, %r83, %r85, %r88;
	mad.lo.s32 	%r90, %r84, %r86, %r87;
	setp.gt.u32 	%p1, %r10, %r58;
	setp.gt.u32 	%p2, %r90, %r57;
	or.pred  	%p3, %p1, %p2;
	@%p3 bra 	$L__BB8_23;
	cvta.to.global.u64 	%rd14, %rd13;
	cvta.to.global.u64 	%rd15, %rd10;
	mul.lo.s32 	%r91, %r90, %r19;
	cvt.u64.u32 	%rd16, %r91;
	add.s64 	%rd17, %rd15, %rd16;
	ld.global.f32 	%f1, [%rd17];
	ld.global.f32 	%f2, [%rd17+4];
	ld.global.f32 	%f3, [%rd17+8];
	mul.lo.s32 	%r92, %r90, %r52;
	cvt.u64.u32 	%rd18, %r92;
	mul.lo.s32 	%r93, %r10, %r53;
	cvt.u64.u32 	%rd19, %r93;
	add.s64 	%rd20, %rd18, %rd19;
	add.s64 	%rd5, %rd14, %rd20;
	mov.b32 	%r94, 0;
	st.global.u32 	[%rd5], %r94;
	st.global.u32 	[%rd5+4], %r94;
	st.global.u32 	[%rd5+8], %r94;
	setp.eq.s32 	%p4, %r36, 0;
	@%p4 bra 	$L__BB8_23;
	mul.lo.s32 	%r96, %r90, %r1;
	cvt.u64.u32 	%rd21, %r96;
	mul.lo.s32 	%r97, %r10, %r2;
	cvt.u64.u32 	%rd22, %r97;
	add.s64 	%rd23, %rd21, %rd22;
	cvta.to.global.u64 	%rd24, %rd1;
	add.s64 	%rd6, %rd24, %rd23;
	mul.lo.s32 	%r98, %r90, %r3;
	cvt.u64.u32 	%rd25, %r98;
	mul.lo.s32 	%r99, %r10, %r4;
	cvt.u64.u32 	%rd26, %r99;
	add.s64 	%rd27, %rd25, %rd26;
	cvta.to.global.u64 	%rd28, %rd2;
	add.s64 	%rd7, %rd28, %rd27;
	mul.lo.s32 	%r100, %r90, %r5;
	cvt.u64.u32 	%rd29, %r100;
	mul.lo.s32 	%r101, %r10, %r6;
	cvt.u64.u32 	%rd30, %r101;
	add.s64 	%rd31, %rd29, %rd30;
	cvta.to.global.u64 	%rd32, %rd3;
	add.s64 	%rd8, %rd32, %rd31;
	mul.lo.s32 	%r102, %r90, %r7;
	cvt.u64.u32 	%rd33, %r102;
	mul.lo.s32 	%r103, %r10, %r8;
	cvt.u64.u32 	%rd34, %r103;
	add.s64 	%rd35, %rd33, %rd34;
	cvta.to.global.u64 	%rd36, %rd4;
	add.s64 	%rd9, %rd36, %rd35;
	neg.s32 	%r125, %r36;
	mov.f32 	%f254, 0f00000000;
	mov.b32 	%r123, 0;
	mov.u32 	%r124, %r123;
	mov.f32 	%f255, %f254;
	mov.f32 	%f256, %f254;
$L__BB8_3:
	cvt.u64.u32 	%rd37, %r124;
	mov.u32 	%r104, %tid.y;
	mov.u32 	%r105, %ctaid.y;
	mov.u32 	%r106, %ntid.y;
	mad.lo.s32 	%r107, %r105, %r106, %r104;
	mul.lo.s32 	%r108, %r107, %r41;
	cvt.u64.u32 	%rd38, %r108;
	add.s64 	%rd39, %rd37, %rd38;
	cvta.to.global.u64 	%rd40, %rd12;
	add.s64 	%rd41, %rd40, %rd39;
	ld.global.f32 	%f7, [%rd41];
	ld.global.f32 	%f8, [%rd41+4];
	ld.global.f32 	%f9, [%rd41+8];
	fma.rn.f32 	%f82, %f7, %f7, 0f00000000;
	fma.rn.f32 	%f83, %f8, %f8, %f82;
	fma.rn.f32 	%f84, %f9, %f9, %f83;
	sqrt.rn.f32 	%f85, %f84;
	setp.leu.f32 	%p5, %f85, 0f00000000;
	@%p5 bra 	$L__BB8_22;
	cvt.u64.u32 	%rd42, %r123;
	mov.u32 	%r109, %tid.y;
	mov.u32 	%r110, %ctaid.y;
	mov.u32 	%r111, %ntid.y;
	mad.lo.s32 	%r112, %r110, %r111, %r109;
	mul.lo.s32 	%r113, %r112, %r30;
	cvt.u64.u32 	%rd43, %r113;
	add.s64 	%rd44, %rd42, %rd43;
	cvta.to.global.u64 	%rd45, %rd11;
	add.s64 	%rd46, %rd45, %rd44;
	ld.global.f32 	%f87, [%rd46];
	ld.global.f32 	%f88, [%rd46+4];
	ld.global.f32 	%f89, [%rd46+8];
	ld.global.f32 	%f90, [%rd6];
	ld.global.f32 	%f91, [%rd6+4];
	ld.global.f32 	%f92, [%rd6+8];
	ld.global.f32 	%f93, [%rd7];
	ld.global.f32 	%f10, [%rd7+4];
	ld.global.f32 	%f94, [%rd7+8];
	ld.global.f32 	%f95, [%rd8];
	ld.global.f32 	%f96, [%rd8+4];
	ld.global.f32 	%f97, [%rd8+8];
	ld.global.f32 	%f11, [%rd9];
	ld.global.f32 	%f12, [%rd9+4];
	ld.global.f32 	%f13, [%rd9+8];
	sub.f32 	%f14, %f87, %f95;
	sub.f32 	%f15, %f88, %f96;
	sub.f32 	%f16, %f89, %f97;
	mov.f32 	%f98, 0f3F800000;
	sub.f32 	%f99, %f98, %f94;
	mul.f32 	%f100, %f90, %f94;
	mul.f32 	%f101, %f91, %f94;
	mul.f32 	%f102, %f92, %f94;
	fma.rn.f32 	%f103, %f99, 0f3D23D70A, %f100;
	fma.rn.f32 	%f104, %f99, 0f3D23D70A, %f101;
	fma.rn.f32 	%f105, %f99, 0f3D23D70A, %f102;
	sub.f32 	%f106, %f98, %f93;
	mul.f32 	%f17, %f103, %f106;
	mul.f32 	%f18, %f104, %f106;
	mul.f32 	%f19, %f105, %f106;
	sub.f32 	%f20, %f1, %f95;
	sub.f32 	%f21, %f2, %f96;
	sub.f32 	%f22, %f3, %f97;
	mul.f32 	%f107, %f21, %f21;
	fma.rn.f32 	%f108, %f20, %f20, %f107;
	fma.rn.f32 	%f109, %f22, %f22, %f108;
	sqrt.rn.f32 	%f23, %f109;
	setp.leu.f32 	%p6, %f23, 0f00000000;
	mov.f32 	%f238, 0f00000000;
	mov.f32 	%f239, %f238;
	mov.f32 	%f240, %f238;
	@%p6 bra 	$L__BB8_6;
	div.rn.f32 	%f238, %f20, %f23;
	div.rn.f32 	%f239, %f21, %f23;
	div.rn.f32 	%f240, %f22, %f23;
$L__BB8_6:
	mul.f32 	%f30, %f14, %f14;
	mul.f32 	%f31, %f15, %f15;
	add.f32 	%f111, %f30, %f31;
	mul.f32 	%f32, %f16, %f16;
	add.f32 	%f112, %f111, %f32;
	sqrt.rn.f32 	%f33, %f112;
	setp.leu.f32 	%p7, %f33, 0f00000000;
	mov.f32 	%f241, 0f00000000;
	mov.f32 	%f242, %f241;
	mov.f32 	%f243, %f241;
	@%p7 bra 	$L__BB8_8;
	div.rn.f32 	%f241, %f14, %f33;
	div.rn.f32 	%f242, %f15, %f33;
	div.rn.f32 	%f243, %f16, %f33;
$L__BB8_8:
	mul.f32 	%f40, %f10, %f10;
	fma.rn.f32 	%f114, %f238, %f11, 0f00000000;
	fma.rn.f32 	%f115, %f239, %f12, %f114;
	fma.rn.f32 	%f41, %f240, %f13, %f115;
	fma.rn.f32 	%f116, %f241, %f11, 0f00000000;
	fma.rn.f32 	%f117, %f242, %f12, %f116;
	fma.rn.f32 	%f42, %f243, %f13, %f117;
	setp.leu.f32 	%p8, %f41, 0f38D1B717;
	setp.leu.f32 	%p9, %f42, 0f38D1B717;
	mov.f32 	%f248, 0f00000000;
	or.pred  	%p10, %p8, %p9;
	mov.f32 	%f249, %f248;
	mov.f32 	%f250, %f248;
	@%p10 bra 	$L__BB8_19;
	ld.param.f32 	%f234, [_Z22specular_bn_fwd_kernel10TensorViewS_S_S_S_S_S_fS__param_7];
	mul.f32 	%f119, %f234, %f234;
	max.f32 	%f120, %f40, %f119;
	min.f32 	%f43, %f120, 0f3F800000;
	add.f32 	%f44, %f238, %f241;
	add.f32 	%f45, %f239, %f242;
	add.f32 	%f46, %f240, %f243;
	mul.f32 	%f121, %f45, %f45;
	fma.rn.f32 	%f122, %f44, %f44, %f121;
	fma.rn.f32 	%f123, %f46, %f46, %f122;
	sqrt.rn.f32 	%f47, %f123;
	setp.leu.f32 	%p11, %f47, 0f00000000;
	mov.f32 	%f244, 0f00000000;
	mov.f32 	%f245, %f244;
	mov.f32 	%f246, %f244;
	@%p11 bra 	$L__BB8_11;
	div.rn.f32 	%f244, %f44, %f47;
	div.rn.f32 	%f245, %f45, %f47;
	div.rn.f32 	%f246, %f46, %f47;
$L__BB8_11:
	fma.rn.f32 	%f125, %f238, %f244, 0f00000000;
	fma.rn.f32 	%f126, %f239, %f245, %f125;
	fma.rn.f32 	%f127, %f240, %f246, %f126;
	max.f32 	%f128, %f127, 0f38D1B717;
	min.f32 	%f129, %f128, 0f3F7FF972;
	mov.f32 	%f247, 0f3F800000;
	sub.f32 	%f54, %f247, %f129;
	abs.f32 	%f55, %f54;
	setp.lt.f32 	%p12, %f55, 0f00800000;
	mul.f32 	%f130, %f55, 0f4B800000;
	selp.f32 	%f131, %f130, %f55, %p12;
	selp.f32 	%f132, 0fC1C00000, 0f00000000, %p12;
	mov.b32 	%r114, %f131;
	add.s32 	%r115, %r114, -1060439283;
	and.b32  	%r116, %r115, -8388608;
	sub.s32 	%r117, %r114, %r116;
	mov.b32 	%f133, %r117;
	cvt.rn.f32.s32 	%f134, %r116;
	fma.rn.f32 	%f135, %f134, 0f34000000, %f132;
	add.f32 	%f136, %f133, 0fBF800000;
	add.f32 	%f137, %f133, 0f3F800000;
	rcp.approx.ftz.f32 	%f138, %f137;
	add.f32 	%f139, %f136, %f136;
	mul.f32 	%f140, %f139, %f138;
	mul.f32 	%f141, %f140, %f140;
	sub.f32 	%f142, %f136, %f140;
	add.f32 	%f143, %f142, %f142;
	neg.f32 	%f144, %f140;
	fma.rn.f32 	%f145, %f144, %f136, %f143;
	mul.rn.f32 	%f146, %f138, %f145;
	fma.rn.f32 	%f147, %f141, 0f3A2C32E4, 0f3B52E7DB;
	fma.rn.f32 	%f148, %f147, %f141, 0f3C93BB73;
	fma.rn.f32 	%f149, %f148, %f141, 0f3DF6384F;
	mul.rn.f32 	%f150, %f149, %f141;
	fma.rn.f32 	%f151, %f140, 0f3FB8AA3B, %f135;
	sub.f32 	%f152, %f135, %f151;
	fma.rn.f32 	%f153, %f140, 0f3FB8AA3B, %f152;
	fma.rn.f32 	%f154, %f146, 0f3FB8AA3B, %f153;
	fma.rn.f32 	%f155, %f140, 0f32A55E34, %f154;
	mul.f32 	%f156, %f150, 0f40400000;
	fma.rn.f32 	%f157, %f156, %f146, %f155;
	fma.rn.f32 	%f158, %f150, %f140, %f157;
	add.rn.f32 	%f159, %f151, %f158;
	neg.f32 	%f160, %f151;
	add.rn.f32 	%f161, %f159, %f160;
	neg.f32 	%f162, %f161;
	add.rn.f32 	%f163, %f158, %f162;
	mov.f32 	%f164, 0f40A00000;
	mul.rn.f32 	%f165, %f159, %f164;
	neg.f32 	%f166, %f165;
	fma.rn.f32 	%f167, %f159, 0f40A00000, %f166;
	fma.rn.f32 	%f168, %f163, 0f40A00000, %f167;
	cvt.rni.f32.f32 	%f169, %f165;
	sub.f32 	%f170, %f165, %f169;
	add.f32 	%f171, %f170, %f168;
	fma.rn.f32 	%f172, %f171, 0f391FCB8E, 0f3AAF85ED;
	fma.rn.f32 	%f173, %f172, %f171, 0f3C1D9856;
	fma.rn.f32 	%f174, %f173, %f171, 0f3D6357BB;
	fma.rn.f32 	%f175, %f174, %f171, 0f3E75FDEC;
	fma.rn.f32 	%f176, %f175, %f171, 0f3F317218;
	fma.rn.f32 	%f177, %f176, %f171, 0f3F800000;
	cvt.rzi.s32.f32 	%r118, %f169;
	setp.gt.f32 	%p13, %f169, 0f00000000;
	selp.b32 	%r119, 0, -2097152000, %p13;
	add.s32 	%r120, %r119, 2130706432;
	mov.b32 	%f178, %r120;
	mul.f32 	%f179, %f177, %f178;
	shl.b32 	%r121, %r118, 23;
	sub.s32 	%r122, %r121, %r119;
	mov.b32 	%f180, %r122;
	mul.f32 	%f181, %f179, %f180;
	abs.f32 	%f182, %f165;
	setp.gt.f32 	%p14, %f182, 0f43180000;
	setp.lt.f32 	%p15, %f165, 0f00000000;
	selp.f32 	%f183, 0f00000000, 0f7F800000, %p15;
	selp.f32 	%f56, %f183, %f181, %p14;
	setp.eq.f32 	%p16, %f54, 0f3F800000;
	@%p16 bra 	$L__BB8_18;
	setp.num.f32 	%p17, %f55, %f55;
	@%p17 bra 	$L__BB8_14;
	mov.f32 	%f184, 0f40A00000;
	add.rn.f32 	%f247, %f54, %f184;
	bra.uni 	$L__BB8_18;
$L__BB8_14:
	setp.neu.f32 	%p18, %f54, 0f00000000;
	setp.neu.f32 	%p19, %f55, 0f7F800000;
	and.pred  	%p20, %p18, %p19;
	@%p20 bra 	$L__BB8_16;
	add.f32 	%f247, %f54, %f54;
	bra.uni 	$L__BB8_18;
$L__BB8_16:
	setp.geu.f32 	%p21, %f54, 0f00000000;
	mov.f32 	%f247, %f56;
	@%p21 bra 	$L__BB8_18;
	neg.f32 	%f247, %f56;
$L__BB8_18:
	mul.f32 	%f185, %f43, %f43;
	mov.f32 	%f186, 0f3F800000;
	sub.f32 	%f187, %f186, %f247;
	fma.rn.f32 	%f188, %f17, %f187, %f247;
	fma.rn.f32 	%f189, %f18, %f187, %f247;
	fma.rn.f32 	%f190, %f19, %f187, %f247;
	fma.rn.f32 	%f191, %f11, %f244, 0f00000000;
	fma.rn.f32 	%f192, %f12, %f245, %f191;
	fma.rn.f32 	%f193, %f13, %f246, %f192;
	max.f32 	%f194, %f193, 0f38D1B717;
	min.f32 	%f195, %f194, 0f3F7FF972;
	mul.f32 	%f196, %f185, %f195;
	sub.f32 	%f197, %f196, %f195;
	fma.rn.f32 	%f198, %f195, %f197, 0f3F800000;
	mul.f32 	%f199, %f198, %f198;
	mul.f32 	%f200, %f199, 0f40490FDB;
	div.rn.f32 	%f201, %f185, %f200;
	mul.f32 	%f202, %f188, %f201;
	mul.f32 	%f203, %f189, %f201;
	mul.f32 	%f204, %f190, %f201;
	max.f32 	%f205, %f41, 0f38D1B717;
	min.f32 	%f206, %f205, 0f3F7FF972;
	mul.f32 	%f207, %f206, %f206;
	sub.f32 	%f208, %f186, %f207;
	div.rn.f32 	%f209, %f208, %f207;
	fma.rn.f32 	%f210, %f185, %f209, 0f3F800000;
	sqrt.rn.f32 	%f211, %f210;
	add.f32 	%f212, %f211, 0fBF800000;
	fma.rn.f32 	%f213, %f212, 0f3F000000, 0f3F800000;
	max.f32 	%f214, %f42, 0f38D1B717;
	min.f32 	%f215, %f214, 0f3F7FF972;
	mul.f32 	%f216, %f215, %f215;
	sub.f32 	%f217, %f186, %f216;
	div.rn.f32 	%f218, %f217, %f216;
	fma.rn.f32 	%f219, %f185, %f218, 0f3F800000;
	sqrt.rn.f32 	%f220, %f219;
	add.f32 	%f221, %f220, 0fBF800000;
	fma.rn.f32 	%f222, %f221, 0f3F000000, %f213;
	rcp.rn.f32 	%f223, %f222;
	mul.f32 	%f224, %f202, %f223;
	mul.f32 	%f225, %f203, %f223;
	mul.f32 	%f226, %f204, %f223;
	mul.f32 	%f227, %f224, 0f3E800000;
	mul.f32 	%f228, %f225, 0f3E800000;
	mul.f32 	%f229, %f226, 0f3E800000;
	div.rn.f32 	%f248, %f227, %f41;
	div.rn.f32 	%f249, %f228, %f41;
	div.rn.f32 	%f250, %f229, %f41;
$L__BB8_19:
	add.f32 	%f231, %f30, 0f00000000;
	add.f32 	%f232, %f231, %f31;
	add.f32 	%f233, %f232, %f32;
	sqrt.rn.f32 	%f67, %f233;
	setp.leu.f32 	%p22, %f67, 0f3A83126F;
	mov.f32 	%f251, 0f00000000;
	mov.f32 	%f252, %f251;
	mov.f32 	%f253, %f251;
	@%p22 bra 	$L__BB8_21;
	div.rn.f32 	%f251, %f7, %f67;
	div.rn.f32 	%f252, %f8, %f67;
	div.rn.f32 	%f253, %f9, %f67;
$L__BB8_21:
	fma.rn.f32 	%f256, %f248, %f251, %f256;
	fma.rn.f32 	%f255, %f249, %f252, %f255;
	fma.rn.f32 	%f254, %f250, %f253, %f254;
	st.global.f32 	[%rd5], %f256;
	st.global.f32 	[%rd5+4], %f255;
	st.global.f32 	[%rd5+8], %f254;
$L__BB8_22:
	add.s32 	%r125, %r125, 1;
	setp.ne.s32 	%p23, %r125, 0;
	add.s32 	%r124, %r124, %r42;
	add.s32 	%r123, %r123, %r31;
	@%p23 bra 	$L__BB8_3;
$L__BB8_23:
	ret;

}
	// .globl	_Z22specular_bn_bwd_kernel10TensorViewS_S_S_S_S_S_fS_S_S_S_S_S_
.visible .entry _Z22specular_bn_bwd_kernel10TensorViewS_S_S_S_S_S_fS_S_S_S_S_S_(
	.param .align 8 .b8 _Z22specular_bn_bwd_kernel10TensorViewS_S_S_S_S_S_fS_S_S_S_S_S__param_0[56],
	.param .align 8 .b8 _Z22specular_bn_bwd_kernel10TensorViewS_S_S_S_S_S_fS_S_S_S_S_S__param_1[56],
	.param .align 8 .b8 _Z22specular_bn_bwd_kernel10TensorViewS_S_S_S_S_S_fS_S_S_S_S_S__param_2[56],
	.param .align 8 .b8 _Z22specular_bn_bwd_kernel10TensorViewS_S_S_S_S_S_fS_S_S_S_S_S__param_3[56],
	.param .align 8 .b8 _Z22specular_bn_bwd_kernel10TensorViewS_S_S_S_S_S_fS_S_S_S_S_S__param_4[56],
	.param .align 8 .b8 _Z22specular_bn_bwd_kernel10TensorViewS_S_S_S_S_S_fS_S_S_S_S_S__param_5[56],
	.param .align 8 .b8 _Z22specular_bn_bwd_kernel10TensorViewS_S_S_S_S_S_fS_S_S_S_S_S__param_6[56],
	.param .f32 _Z22specular_bn_bwd_kernel10TensorViewS_S_S_S_S_S_fS_S_S_S_S_S__param_7,
	.param .align 8 .b8 _Z22specular_bn_bwd_kernel10TensorViewS_S_S_S_S_S_fS_S_S_S_S_S__param_8[56],
	.param .align 8 .b8 _Z22specular_bn_bwd_kernel10TensorViewS_S_S_S_S_S_fS_S_S_S_S_S__param_9[56],
	.param .align 8 .b8 _Z22specular_bn_bwd_kernel10TensorViewS_S_S_S_S_S_fS_S_S_S_S_S__param_10[56],
	.param .align 8 .b8 _Z22specular_bn_bwd_kernel10TensorViewS_S_S_S_S_S_fS_S_S_S_S_S__param_11[56],
	.param .align 8 .b8 _Z22specular_bn_bwd_kernel10TensorViewS_S_S_S_S_S_fS_S_S_S_S_S__param_12[56],
	.param .align 8 .b8 _Z22specular_bn_bwd_kernel10TensorViewS_S_S_S_S_S_fS_S_S_S_S_S__param_13[56]
)
{
	.reg .pred 	%p<73>;
	.reg .b16 	%rs<49>;
	.reg .b32 	%r<258>;
	.reg .b32 	%f<831>;
	.reg .b64 	%rd<76>;

	ld.param.u64 	%rd20, [_Z22specular_bn_bwd_kernel10TensorViewS_S_S_S_S_S_fS_S_S_S_S_S__param_13];
	ld.param.u64 	%rd19, [_Z22specular_bn_bwd_kernel10TensorViewS_S_S_S_S_S_fS_S_S_S_S_S__param_12];
	ld.param.u64 	%rd18, [_Z22specular_bn_bwd_kernel10TensorViewS_S_S_S_S_S_fS_S_S_S_S_S__param_11];
	ld.param.u64 	%rd17, [_Z22specular_bn_bwd_kernel10TensorViewS_S_S_S_S_S_fS_S_S_S_S_S__param_10];
	ld.param.u64 	%rd16, [_Z22specular_bn_bwd_kernel10TensorViewS_S_S_S_S_S_fS_S_S_S_S_S__param_9];
	ld.param.u64 	%rd15, [_Z22specular_bn_bwd_kernel10TensorViewS_S_S_S_S_S_fS_S_S_S_S_S__param_8];
	ld.param.u64 	%rd14, [_Z22specular_bn_bwd_kernel10TensorViewS_S_S_S_S_S_fS_S_S_S_S_S__param_6];
	ld.param.u64 	%rd13, [_Z22specular_bn_bwd_kernel10TensorViewS_S_S_S_S_S_fS_S_S_S_S_S__param_4];
	ld.param.u64 	%rd12, [_Z22specular_bn_bwd_kernel10TensorViewS_S_S_S_S_S_fS_S_S_S_S_S__param_3];
	ld.param.u64 	%rd11, [_Z22specular_bn_bwd_kernel10TensorViewS_S_S_S_S_S_fS_S_S_S_S_S__param_2];
	ld.param.u64 	%rd10, [_Z22specular_bn_bwd_kernel10TensorViewS_S_S_S_S_S_fS_S_S_S_S_S__param_1];
	ld.param.u32 	%r24, [_Z22specular_bn_bwd_kernel10TensorViewS_S_S_S_S_S_fS_S_S_S_S_S__param_0+48];
	ld.param.v2.u32 	{%r14, %r15}, [_Z22specular_bn_bwd_kernel10TensorViewS_S_S_S_S_S_fS_S_S_S_S_S__param_0+8];
	ld.param.u64 	%rd9, [_Z22specular_bn_bwd_kernel10TensorViewS_S_S_S_S_S_fS_S_S_S_S_S__param_0];
	ld.param.u64 	%rd1, [_Z22specular_bn_bwd_kernel10TensorViewS_S_S_S_S_S_fS_S_S_S_S_S__param_5];
	ld.param.u32 	%r3, [_Z22specular_bn_bwd_kernel10TensorViewS_S_S_S_S_S_fS_S_S_S_S_S__param_5+32];
	ld.param.v2.u32 	{%r25, %r26}, [_Z22specular_bn_bwd_kernel10TensorViewS_S_S_S_S_S_fS_S_S_S_S_S__param_1+8];
	ld.param.v2.u32 	{%r36, %r37}, [_Z22specular_bn_bwd_kernel10TensorViewS_S_S_S_S_S_fS_S_S_S_S_S__param_2+8];
	ld.param.v2.u32 	{%r47, %r48}, [_Z22specular_bn_bwd_kernel10TensorViewS_S_S_S_S_S_fS_S_S_S_S_S__param_3+8];
	ld.param.v2.u32 	{%r58, %r59}, [_Z22specular_bn_bwd_kernel10TensorViewS_S_S_S_S_S_fS_S_S_S_S_S__param_4+8];
	ld.param.v2.u32 	{%r1, %r2}, [_Z22specular_bn_bwd_kernel10TensorViewS_S_S_S_S_S_fS_S_S_S_S_S__param_5+8];
	ld.param.v2.u32 	{%r69, %r70}, [_Z22specular_bn_bwd_kernel10TensorViewS_S_S_S_S_S_fS_S_S_S_S_S__param_6+8];
	ld.param.f32 	%f281, [_Z22specular_bn_bwd_kernel10TensorViewS_S_S_S_S_S_fS_S_S_S_S_S__param_7];
	ld.param.v2.u32 	{%r80, %r81}, [_Z22specular_bn_bwd_kernel10TensorViewS_S_S_S_S_S_fS_S_S_S_S_S__param_8+8];
	ld.param.v2.u32 	{%r91, %r92}, [_Z22specular_bn_bwd_kernel10TensorViewS_S_S_S_S_S_fS_S_S_S_S_S__param_9+8];
	ld.param.v2.u32 	{%r102, %r103}, [_Z22specular_bn_bwd_kernel10TensorViewS_S_S_S_S_S_fS_S_S_S_S_S__param_10+8];
	ld.param.v2.u32 	{%r113, %r114}, [_Z22specular_bn_bwd_kernel10TensorViewS_S_S_S_S_S_fS_S_S_S_S_S__param_11+8];
	ld.param.v2.u32 	{%r124, %r125}, [_Z22specular_bn_bwd_kernel10TensorViewS_S_S_S_S_S_fS_S_S_S_S_S__param_12+8];
	ld.param.v2.u32 	{%r135, %r136}, [_Z22specular_bn_bwd_kernel10TensorViewS_S_S_S_S_S_fS_S_S_S_S_S__param_13+8];
	ld.param.v2.u32 	{%r141, %r142}, [_Z22specular_bn_bwd_kernel10TensorViewS_S_S_S_S_S_fS_S_S_S_S_S__param_13+32];
	ld.param.v2.u32 	{%r139, %r140}, [_Z22specular_bn_bwd_kernel10TensorViewS_S_S_S_S_S_fS_S_S_S_S_S__param_13+24];
	mov.u32 	%r206, %ctaid.x;
	mov.u32 	%r207, %ctaid.y;
	mov.u32 	%r208, %ntid.x;
	mov.u32 	%r209, %ntid.y;
	mov.u32 	%r210, %tid.y;
	mov.u32 	%r211, %tid.x;
	mad.lo.s32 	%r5, %r206, %r208, %r211;
	mad.lo.s32 	%r213, %r207, %r209, %r210;
	setp.gt.u32 	%p3, %r5, %r141;
	setp.gt.u32 	%p4, %r213, %r140;
	or.pred  	%p5, %p3, %p4;
	@%p5 bra 	$L__BB9_57;
	cvta.to.global.u64 	%rd21, %rd20;
	cvta.to.global.u64 	%rd22, %rd13;
	cvta.to.global.u64 	%rd23, %rd12;
	cvta.to.global.u64 	%rd24, %rd11;
	cvta.to.global.u64 	%rd25, %rd10;
	cvta.to.global.u64 	%rd26, %rd9;
	mul.lo.s32 	%r214, %r213, %r58;
	cvt.u64.u32 	%rd27, %r214;
	add.s64 	%rd3, %rd22, %rd27;
	mul.lo.s32 	%r215, %r213, %r14;
	cvt.u64.u32 	%rd28, %r215;
	mul.lo.s32 	%r216, %r5, %r15;
	cvt.u64.u32 	%rd29, %r216;
	add.s64 	%rd30, %rd28, %rd29;
	add.s64 	%rd31, %rd26, %rd30;
	ld.global.f32 	%f1, [%rd31];
	ld.global.f32 	%f2, [%rd31+4];
	ld.global.f32 	%f3, [%rd31+8];
	mul.lo.s32 	%r217, %r213, %r25;
	cvt.u64.u32 	%rd32, %r217;
	mul.lo.s32 	%r218, %r5, %r26;
	cvt.u64.u32 	%rd33, %r218;
	add.s64 	%rd34, %rd32, %rd33;
	add.s64 	%rd4, %rd25, %rd34;
	ld.global.f32 	%f4, [%rd4+4];
	ld.global.f32 	%f5, [%rd4+8];
	mul.lo.s32 	%r219, %r213, %r36;
	cvt.u64.u32 	%rd35, %r219;
	mul.lo.s32 	%r220, %r5, %r37;
	cvt.u64.u32 	%rd36, %r220;
	add.s64 	%rd37, %rd35, %rd36;
	add.s64 	%rd38, %rd24, %rd37;
	ld.global.f32 	%f6, [%rd38];
	ld.global.f32 	%f7, [%rd38+4];
	ld.global.f32 	%f8, [%rd38+8];
	mul.lo.s32 	%r221, %r213, %r47;
	cvt.u64.u32 	%rd39, %r221;
	mul.lo.s32 	%r222, %r5, %r48;
	cvt.u64.u32 	%rd40, %r222;
	add.s64 	%rd41, %rd39, %rd40;
	add.s64 	%rd42, %rd23, %rd41;
	ld.global.f32 	%f9, [%rd42];
	ld.global.f32 	%f10, [%rd42+4];
	ld.global.f32 	%f11, [%rd42+8];
	mul.lo.s32 	%r223, %r213, %r135;
	cvt.u64.u32 	%rd43, %r223;
	mul.lo.s32 	%r224, %r5, %r136;
	cvt.u64.u32 	%rd44, %r224;
	add.s64 	%rd45, %rd43, %rd44;
	add.s64 	%rd46, %rd21, %rd45;
	ld.global.f32 	%f12, [%rd46];
	ld.global.f32 	%f13, [%rd46+4];
	ld.global.f32 	%f14, [%rd46+8];
	setp.eq.s32 	%p6, %r3, 0;
	mov.f32 	%f807, 0f00000000;
	mov.f32 	%f808, %f807;
	mov.f32 	%f809, %f807;
	mov.f32 	%f810, %f807;
	mov.f32 	%f811, %f807;
	mov.f32 	%f812, %f807;
	mov.f32 	%f813, %f807;
	mov.f32 	%f814, %f807;
	mov.f32 	%f815, %f807;
	mov.f32 	%f816, %f807;
	mov.f32 	%f817, %f807;
	mov.f32 	%f818, %f807;
	@%p6 bra 	$L__BB9_56;
	ld.global.f32 	%f284, [%rd3+8];
	ld.global.f32 	%f285, [%rd3+4];
	ld.global.f32 	%f286, [%rd3];
	ld.global.f32 	%f287, [%rd4];
	mul.lo.s32 	%r226, %r213, %r1;
	cvt.u64.u32 	%rd5, %r226;
	mul.lo.s32 	%r227, %r213, %r69;
	cvt.u64.u32 	%rd6, %r227;
	mul.f32 	%f288, %f4, %f4;
	mov.f32 	%f289, 0f3F800000;
	sub.f32 	%f290, %f289, %f5;
	sub.f32 	%f15, %f289, %f287;
	mul.f32 	%f291, %f281, %f281;
	max.f32 	%f292, %f288, %f291;
	min.f32 	%f16, %f292, 0f3F800000;
	mul.f32 	%f17, %f16, %f16;
	setp.gt.f32 	%p7, %f288, %f291;
	setp.lt.f32 	%p8, %f288, 0f3F800000;
	and.pred  	%p1, %p8, %p7;
	sub.f32 	%f18, %f286, %f6;
	sub.f32 	%f19, %f285, %f7;
	sub.f32 	%f20, %f284, %f8;
	mul.f32 	%f293, %f19, %f19;
	fma.rn.f32 	%f294, %f18, %f18, %f293;
	fma.rn.f32 	%f21, %f20, %f20, %f294;
	mul.f32 	%f295, %f1, %f5;
	mul.f32 	%f296, %f2, %f5;
	mul.f32 	%f297, %f3, %f5;
	fma.rn.f32 	%f22, %f290, 0f3D23D70A, %f295;
	fma.rn.f32 	%f23, %f290, 0f3D23D70A, %f296;
	fma.rn.f32 	%f24, %f290, 0f3D23D70A, %f297;
	mul.f32 	%f25, %f22, %f15;
	mul.f32 	%f26, %f23, %f15;
	mul.f32 	%f27, %f24, %f15;
	neg.f32 	%f28, %f12;
	neg.f32 	%f29, %f13;
	neg.f32 	%f30, %f14;
	fma.rn.f32 	%f298, %f18, %f18, 0f00000000;
	fma.rn.f32 	%f299, %f19, %f19, %f298;
	fma.rn.f32 	%f31, %f20, %f20, %f299;
	max.f32 	%f32, %f21, 0f33D6BF95;
	neg.s32 	%r257, %r3;
	cvta.to.global.u64 	%rd7, %rd14;
	cvta.to.global.u64 	%rd8, %rd1;
	mov.f32 	%f818, 0f00000000;
	mov.b32 	%r255, 0;
	sqrt.rn.f32 	%f670, %f31;
	sqrt.rn.f32 	%f677, %f32;
	mov.u32 	%r256, %r255;
	mov.f32 	%f817, %f818;
	mov.f32 	%f816, %f818;
	mov.f32 	%f815, %f818;
	mov.f32 	%f814, %f818;
	mov.f32 	%f813, %f818;
	mov.f32 	%f812, %f818;
	mov.f32 	%f811, %f818;
	mov.f32 	%f810, %f818;
	mov.f32 	%f809, %f818;
	mov.f32 	%f808, %f818;
	mov.f32 	%f807, %f818;
$L__BB9_3:
	cvt.u64.u32 	%rd47, %r256;
	add.s64 	%rd48, %rd47, %rd6;
	add.s64 	%rd49, %rd7, %rd48;
	ld.global.f32 	%f45, [%rd49];
	ld.global.f32 	%f46, [%rd49+4];
	ld.global.f32 	%f47, [%rd49+8];
	fma.rn.f32 	%f300, %f45, %f45, 0f00000000;
	fma.rn.f32 	%f301, %f46, %f46, %f300;
	fma.rn.f32 	%f302, %f47, %f47, %f301;
	sqrt.rn.f32 	%f303, %f302;
	setp.leu.f32 	%p9, %f303, 0f00000000;
	@%p9 bra 	$L__BB9_55;
	cvt.u64.u32 	%rd50, %r255;
	add.s64 	%rd51, %rd50, %rd5;
	add.s64 	%rd52, %rd8, %rd51;
	ld.global.f32 	%f48, [%rd52];
	ld.global.f32 	%f49, [%rd52+4];
	ld.global.f32 	%f50, [%rd52+8];
	sqrt.rn.f32 	%f51, %f21;
	setp.leu.f32 	%p10, %f51, 0f00000000;
	mov.f32 	%f758, 0f00000000;
	mov.f32 	%f759, %f758;
	mov.f32 	%f760, %f758;
	@%p10 bra 	$L__BB9_6;
	div.rn.f32 	%f758, %f18, %f51;
	div.rn.f32 	%f759, %f19, %f51;
	div.rn.f32 	%f760, %f20, %f51;
$L__BB9_6:
	sub.f32 	%f58, %f48, %f6;
	sub.f32 	%f59, %f49, %f7;
	sub.f32 	%f60, %f50, %f8;
	mul.f32 	%f61, %f58, %f58;
	mul.f32 	%f62, %f59, %f59;
	add.f32 	%f306, %f61, %f62;
	mul.f32 	%f63, %f60, %f60;
	add.f32 	%f64, %f306, %f63;
	sqrt.rn.f32 	%f65, %f64;
	setp.leu.f32 	%p11, %f65, 0f00000000;
	mov.f32 	%f761, 0f00000000;
	mov.f32 	%f762, %f761;
	mov.f32 	%f763, %f761;
	@%p11 bra 	$L__BB9_8;
	div.rn.f32 	%f761, %f58, %f65;
	div.rn.f32 	%f762, %f59, %f65;
	div.rn.f32 	%f763, %f60, %f65;
$L__BB9_8:
	fma.rn.f32 	%f308, %f758, %f9, 0f00000000;
	fma.rn.f32 	%f309, %f759, %f10, %f308;
	fma.rn.f32 	%f72, %f760, %f11, %f309;
	fma.rn.f32 	%f310, %f761, %f9, 0f00000000;
	fma.rn.f32 	%f311, %f762, %f10, %f310;
	fma.rn.f32 	%f73, %f763, %f11, %f311;
	setp.gt.f32 	%p12, %f72, 0f38D1B717;
	setp.gt.f32 	%p13, %f73, 0f38D1B717;
	and.pred  	%p2, %p12, %p13;
	mov.f32 	%f768, 0f00000000;
	not.pred 	%p14, %p2;
	mov.f32 	%f769, %f768;
	mov.f32 	%f770, %f768;
	@%p14 bra 	$L__BB9_19;
	add.f32 	%f74, %f758, %f761;
	add.f32 	%f75, %f759, %f762;
	add.f32 	%f76, %f760, %f763;
	mul.f32 	%f313, %f75, %f75;
	fma.rn.f32 	%f314, %f74, %f74, %f313;
	fma.rn.f32 	%f315, %f76, %f76, %f314;
	sqrt.rn.f32 	%f77, %f315;
	setp.leu.f32 	%p15, %f77, 0f00000000;
	mov.f32 	%f764, 0f00000000;
	mov.f32 	%f765, %f764;
	mov.f32 	%f766, %f764;
	@%p15 bra 	$L__BB9_11;
	div.rn.f32 	%f764, %f74, %f77;
	div.rn.f32 	%f765, %f75, %f77;
	div.rn.f32 	%f766, %f76, %f77;
$L__BB9_11:
	fma.rn.f32 	%f317, %f758, %f764, 0f00000000;
	fma.rn.f32 	%f318, %f759, %f765, %f317;
	fma.rn.f32 	%f319, %f760, %f766, %f318;
	max.f32 	%f320, %f319, 0f38D1B717;
	min.f32 	%f321, %f320, 0f3F7FF972;
	mov.f32 	%f767, 0f3F800000;
	sub.f32 	%f84, %f767, %f321;
	abs.f32 	%f85, %f84;
	setp.lt.f32 	%p16, %f85, 0f00800000;
	mul.f32 	%f322, %f85, 0f4B800000;
	selp.f32 	%f323, %f322, %f85, %p16;
	selp.f32 	%f324, 0fC1C00000, 0f00000000, %p16;
	mov.b32 	%r228, %f323;
	add.s32 	%r229, %r228, -1060439283;
	and.b32  	%r230, %r229, -8388608;
	sub.s32 	%r231, %r228, %r230;
	mov.b32 	%f325, %r231;
	cvt.rn.f32.s32 	%f326, %r230;
	fma.rn.f32 	%f327, %f326, 0f34000000, %f324;
	add.f32 	%f328, %f325, 0fBF800000;
	add.f32 	%f329, %f325, 0f3F800000;
	rcp.approx.ftz.f32 	%f330, %f329;
	add.f32 	%f331, %f328, %f328;
	mul.f32 	%f332, %f331, %f330;
	mul.f32 	%f333, %f332, %f332;
	sub.f32 	%f334, %f328, %f332;
	add.f32 	%f335, %f334, %f334;
	neg.f32 	%f336, %f332;
	fma.rn.f32 	%f337, %f336, %f328, %f335;
	mul.rn.f32 	%f338, %f330, %f337;
	fma.rn.f32 	%f339, %f333, 0f3A2C32E4, 0f3B52E7DB;
	fma.rn.f32 	%f340, %f339, %f333, 0f3C93BB73;
	fma.rn.f32 	%f341, %f340, %f333, 0f3DF6384F;
	mul.rn.f32 	%f342, %f341, %f333;
	fma.rn.f32 	%f343, %f332, 0f3FB8AA3B, %f327;
	sub.f32 	%f344, %f327, %f343;
	fma.rn.f32 	%f345, %f332, 0f3FB8AA3B, %f344;
	fma.rn.f32 	%f346, %f338, 0f3FB8AA3B, %f345;
	fma.rn.f32 	%f347, %f332, 0f32A55E34, %f346;
	mul.f32 	%f348, %f342, 0f40400000;
	fma.rn.f32 	%f349, %f348, %f338, %f347;
	fma.rn.f32 	%f350, %f342, %f332, %f349;
	add.rn.f32 	%f351, %f343, %f350;
	neg.f32 	%f352, %f343;
	add.rn.f32 	%f353, %f351, %f352;
	neg.f32 	%f354, %f353;
	add.rn.f32 	%f355, %f350, %f354;
	mov.f32 	%f356, 0f40A00000;
	mul.rn.f32 	%f357, %f351, %f356;
	neg.f32 	%f358, %f357;
	fma.rn.f32 	%f359, %f351, 0f40A00000, %f358;
	fma.rn.f32 	%f360, %f355, 0f40A00000, %f359;
	cvt.rni.f32.f32 	%f361, %f357;
	sub.f32 	%f362, %f357, %f361;
	add.f32 	%f363, %f362, %f360;
	fma.rn.f32 	%f364, %f363, 0f391FCB8E, 0f3AAF85ED;
	fma.rn.f32 	%f365, %f364, %f363, 0f3C1D9856;
	fma.rn.f32 	%f366, %f365, %f363, 0f3D6357BB;
	fma.rn.f32 	%f367, %f366, %f363, 0f3E75FDEC;
	fma.rn.f32 	%f368, %f367, %f363, 0f3F317218;
	fma.rn.f32 	%f369, %f368, %f363, 0f3F800000;
	cvt.rzi.s32.f32 	%r232, %f361;
	setp.gt.f32 	%p17, %f361, 0f00000000;
	selp.b32 	%r233, 0, -2097152000, %p17;
	add.s32 	%r234, %r233, 2130706432;
	mov.b32 	%f370, %r234;
	mul.f32 	%f371, %f369, %f370;
	shl.b32 	%r235, %r232, 23;
	sub.s32 	%r236, %r235, %r233;
	mov.b32 	%f372, %r236;
	mul.f32 	%f373, %f371, %f372;
	abs.f32 	%f374, %f357;
	setp.gt.f32 	%p18, %f374, 0f43180000;
	setp.lt.f32 	%p19, %f357, 0f00000000;
	selp.f32 	%f375, 0f00000000, 0f7F800000, %p19;
	selp.f32 	%f86, %f375, %f373, %p18;
	setp.eq.f32 	%p20, %f84, 0f3F800000;
	@%p20 bra 	$L__BB9_18;
	setp.num.f32 	%p21, %f85, %f85;
	@%p21 bra 	$L__BB9_14;
	mov.f32 	%f376, 0f40A00000;
	add.rn.f32 	%f767, %f84, %f376;
	bra.uni 	$L__BB9_18;
$L__BB9_14:
	setp.neu.f32 	%p22, %f84, 0f00000000;
	setp.neu.f32 	%p23, %f85, 0f7F800000;
	and.pred  	%p24, %p22, %p23;
	@%p24 bra 	$L__BB9_16;
	add.f32 	%f767, %f84, %f84;
	bra.uni 	$L__BB9_18;
$L__BB9_16:
	setp.geu.f32 	%p25, %f84, 0f00000000;
	mov.f32 	%f767, %f86;
	@%p25 bra 	$L__BB9_18;
	neg.f32 	%f767, %f86;
$L__BB9_18:
	mov.f32 	%f377, 0f3F800000;
	sub.f32 	%f378, %f377, %f767;
	fma.rn.f32 	%f379, %f25, %f378, %f767;
	fma.rn.f32 	%f380, %f26, %f378, %f767;
	fma.rn.f32 	%f381, %f27, %f378, %f767;
	fma.rn.f32 	%f382, %f9, %f764, 0f00000000;
	fma.rn.f32 	%f383, %f10, %f765, %f382;
	fma.rn.f32 	%f384, %f11, %f766, %f383;
	max.f32 	%f385, %f384, 0f38D1B717;
	min.f32 	%f386, %f385, 0f3F7FF972;
	mul.f32 	%f387, %f17, %f386;
	sub.f32 	%f388, %f387, %f386;
	fma.rn.f32 	%f389, %f386, %f388, 0f3F800000;
	mul.f32 	%f390, %f389, %f389;
	mul.f32 	%f391, %f390, 0f40490FDB;
	div.rn.f32 	%f392, %f17, %f391;
	mul.f32 	%f393, %f379, %f392;
	mul.f32 	%f394, %f380, %f392;
	mul.f32 	%f395, %f381, %f392;
	max.f32 	%f396, %f72, 0f38D1B717;
	min.f32 	%f397, %f396, 0f3F7FF972;
	mul.f32 	%f398, %f397, %f397;
	sub.f32 	%f399, %f377, %f398;
	div.rn.f32 	%f400, %f399, %f398;
	fma.rn.f32 	%f401, %f17, %f400, 0f3F800000;
	sqrt.rn.f32 	%f402, %f401;
	add.f32 	%f403, %f402, 0fBF800000;
	fma.rn.f32 	%f404, %f403, 0f3F000000, 0f3F800000;
	max.f32 	%f405, %f73, 0f38D1B717;
	min.f32 	%f406, %f405, 0f3F7FF972;
	mul.f32 	%f407, %f406, %f406;
	sub.f32 	%f408, %f377, %f407;
	div.rn.f32 	%f409, %f408, %f407;
	fma.rn.f32 	%f410, %f17, %f409, 0f3F800000;
	sqrt.rn.f32 	%f411, %f410;
	add.f32 	%f412, %f411, 0fBF800000;
	fma.rn.f32 	%f413, %f412, 0f3F000000, %f404;
	rcp.rn.f32 	%f414, %f413;
	mul.f32 	%f415, %f393, %f414;
	mul.f32 	%f416, %f394, %f414;
	mul.f32 	%f417, %f395, %f414;
	mul.f32 	%f418, %f415, 0f3E800000;
	mul.f32 	%f419, %f416, 0f3E800000;
	mul.f32 	%f420, %f417, 0f3E800000;
	div.rn.f32 	%f768, %f418, %f72;
	div.rn.f32 	%f769, %f419, %f72;
	div.rn.f32 	%f770, %f420, %f72;
$L__BB9_19:
	add.f32 	%f422, %f61, 0f00000000;
	add.f32 	%f423, %f422, %f62;
	add.f32 	%f424, %f423, %f63;
	sqrt.rn.f32 	%f97, %f424;
	setp.leu.f32 	%p26, %f97, 0f3A83126F;
	mov.f32 	%f771, 0f00000000;
	mov.f32 	%f772, %f771;
	mov.f32 	%f773, %f771;
	mov.f32 	%f774, %f771;
	@%p26 bra 	$L__BB9_21;
	mul.f32 	%f771, %f97, %f97;
	div.rn.f32 	%f772, %f45, %f97;
	div.rn.f32 	%f773, %f46, %f97;
	div.rn.f32 	%f774, %f47, %f97;
$L__BB9_21:
	mov.f32 	%f775, 0f00000000;
	@%p26 bra 	$L__BB9_23;
	mul.f32 	%f426, %f768, %f28;
	div.rn.f32 	%f427, %f426, %f771;
	mul.f32 	%f428, %f769, %f29;
	div.rn.f32 	%f429, %f428, %f771;
	mul.f32 	%f430, %f770, %f30;
	div.rn.f32 	%f431, %f430, %f771;
	mul.f32 	%f432, %f46, %f429;
	fma.rn.f32 	%f433, %f45, %f427, %f432;
	fma.rn.f32 	%f775, %f47, %f431, %f433;
$L__BB9_23:
	max.f32 	%f435, %f64, 0f33D6BF95;
	sqrt.rn.f32 	%f436, %f435;
	mov.f32 	%f437, 0f3F000000;
	div.rn.f32 	%f108, %f437, %f436;
	mul.f32 	%f438, %f775, %f108;
	mul.f32 	%f439, %f60, %f438;
	fma.rn.f32 	%f109, %f60, %f438, %f439;
	mul.f32 	%f440, %f59, %f438;
	fma.rn.f32 	%f110, %f59, %f438, %f440;
	mul.f32 	%f441, %f58, %f438;
	fma.rn.f32 	%f111, %f58, %f438, %f441;
	mov.f32 	%f786, 0f00000000;
	mov.f32 	%f787, %f786;
	mov.f32 	%f788, %f786;
	mov.f32 	%f789, %f786;
	mov.f32 	%f790, %f786;
	mov.f32 	%f791, %f786;
	mov.f32 	%f792, %f786;
	mov.f32 	%f793, %f786;
	mov.f32 	%f794, %f786;
	mov.f32 	%f795, %f786;
	mov.f32 	%f796, %f786;
	mov.f32 	%f797, %f786;
	mov.f32 	%f798, %f786;
	mov.f32 	%f799, %f786;
	mov.f32 	%f800, %f786;
	@%p14 bra 	$L__BB9_50;
	add.f32 	%f112, %f758, %f761;
	add.f32 	%f113, %f759, %f762;
	add.f32 	%f114, %f760, %f763;
	mul.f32 	%f115, %f112, %f112;
	mul.f32 	%f116, %f113, %f113;
	add.f32 	%f443, %f115, %f116;
	mul.f32 	%f117, %f114, %f114;
	add.f32 	%f118, %f443, %f117;
	sqrt.rn.f32 	%f119, %f118;
	setp.leu.f32 	%p29, %f119, 0f00000000;
	mov.f32 	%f776, 0f00000000;
	mov.f32 	%f777, %f776;
	mov.f32 	%f778, %f776;
	@%p29 bra 	$L__BB9_26;
	div.rn.f32 	%f776, %f112, %f119;
	div.rn.f32 	%f777, %f113, %f119;
	div.rn.f32 	%f778, %f114, %f119;
$L__BB9_26:
	fma.rn.f32 	%f445, %f758, %f776, 0f00000000;
	fma.rn.f32 	%f446, %f759, %f777, %f445;
	fma.rn.f32 	%f126, %f760, %f778, %f446;
	fma.rn.f32 	%f447, %f9, %f776, 0f00000000;
	fma.rn.f32 	%f448, %f10, %f777, %f447;
	fma.rn.f32 	%f127, %f11, %f778, %f448;
	max.f32 	%f449, %f127, 0f38D1B717;
	min.f32 	%f128, %f449, 0f3F7FF972;
	mul.f32 	%f450, %f17, %f128;
	sub.f32 	%f129, %f450, %f128;
	fma.rn.f32 	%f130, %f128, %f129, 0f3F800000;
	mul.f32 	%f451, %f130, %f130;
	mul.f32 	%f131, %f451, 0f40490FDB;
	max.f32 	%f452, %f72, 0f38D1B717;
	min.f32 	%f132, %f452, 0f3F7FF972;
	mul.f32 	%f133, %f132, %f132;
	mov.f32 	%f779, 0f3F800000;
	sub.f32 	%f134, %f779, %f133;
	div.rn.f32 	%f135, %f134, %f133;
	fma.rn.f32 	%f136, %f17, %f135, 0f3F800000;
	sqrt.rn.f32 	%f453, %f136;
	add.f32 	%f454, %f453, 0fBF800000;
	fma.rn.f32 	%f455, %f454, 0f3F000000, 0f3F800000;
	max.f32 	%f456, %f73, 0f38D1B717;
	min.f32 	%f137, %f456, 0f3F7FF972;
	mul.f32 	%f138, %f137, %f137;
	sub.f32 	%f139, %f779, %f138;
	div.rn.f32 	%f140, %f139, %f138;
	fma.rn.f32 	%f141, %f17, %f140, 0f3F800000;
	sqrt.rn.f32 	%f457, %f141;
	add.f32 	%f458, %f457, 0fBF800000;
	fma.rn.f32 	%f142, %f458, 0f3F000000, %f455;
	max.f32 	%f459, %f126, 0f38D1B717;
	min.f32 	%f460, %f459, 0f3F7FF972;
	sub.f32 	%f143, %f779, %f460;
	abs.f32 	%f144, %f143;
	setp.lt.f32 	%p30, %f144, 0f00800000;
	mul.f32 	%f461, %f144, 0f4B800000;
	selp.f32 	%f462, %f461, %f144, %p30;
	selp.f32 	%f463, 0fC1C00000, 0f00000000, %p30;
	mov.b32 	%r237, %f462;
	add.s32 	%r238, %r237, -1060439283;
	and.b32  	%r239, %r238, -8388608;
	sub.s32 	%r240, %r237, %r239;
	mov.b32 	%f464, %r240;
	cvt.rn.f32.s32 	%f465, %r239;
	fma.rn.f32 	%f466, %f465, 0f34000000, %f463;
	add.f32 	%f467, %f464, 0fBF800000;
	add.f32 	%f468, %f464, 0f3F800000;
	rcp.approx.ftz.f32 	%f469, %f468;
	add.f32 	%f470, %f467, %f467;
	mul.f32 	%f471, %f470, %f469;
	mul.f32 	%f472, %f471, %f471;
	sub.f32 	%f473, %f467, %f471;
	add.f32 	%f474, %f473, %f473;
	neg.f32 	%f475, %f471;
	fma.rn.f32 	%f476, %f475, %f467, %f474;
	mul.rn.f32 	%f477, %f469, %f476;
	fma.rn.f32 	%f478, %f472, 0f3A2C32E4, 0f3B52E7DB;
	fma.rn.f32 	%f479, %f478, %f472, 0f3C93BB73;
	fma.rn.f32 	%f480, %f479, %f472, 0f3DF6384F;
	mul.rn.f32 	%f481, %f480, %f472;
	fma.rn.f32 	%f482, %f471, 0f3FB8AA3B, %f466;
	sub.f32 	%f483, %f466, %f482;
	fma.rn.f32 	%f484, %f471, 0f3FB8AA3B, %f483;
	fma.rn.f32 	%f485, %f477, 0f3FB8AA3B, %f484;
	fma.rn.f32 	%f486, %f471, 0f32A55E34, %f485;
	mul.f32 	%f487, %f481, 0f40400000;
	fma.rn.f32 	%f488, %f487, %f477, %f486;
	fma.rn.f32 	%f489, %f481, %f471, %f488;
	add.rn.f32 	%f490, %f482, %f489;
	neg.f32 	%f491, %f482;
	add.rn.f32 	%f492, %f490, %f491;
	neg.f32 	%f493, %f492;
	add.rn.f32 	%f494, %f489, %f493;
	mov.f32 	%f495, 0f40A00000;
	mul.rn.f32 	%f496, %f490, %f495;
	neg.f32 	%f497, %f496;
	fma.rn.f32 	%f498, %f490, 0f40A00000, %f497;
	fma.rn.f32 	%f499, %f494, 0f40A00000, %f498;
	cvt.rni.f32.f32 	%f500, %f496;
	sub.f32 	%f501, %f496, %f500;
	add.f32 	%f502, %f501, %f499;
	fma.rn.f32 	%f503, %f502, 0f391FCB8E, 0f3AAF85ED;
	fma.rn.f32 	%f504, %f503, %f502, 0f3C1D9856;
	fma.rn.f32 	%f505, %f504, %f502, 0f3D6357BB;
	fma.rn.f32 	%f506, %f505, %f502, 0f3E75FDEC;
	fma.rn.f32 	%f507, %f506, %f502, 0f3F317218;
	fma.rn.f32 	%f508, %f507, %f502, 0f3F800000;
	cvt.rzi.s32.f32 	%r241, %f500;
	setp.gt.f32 	%p31, %f500, 0f00000000;
	selp.b32 	%r242, 0, -2097152000, %p31;
	add.s32 	%r243, %r242, 2130706432;
	mov.b32 	%f509, %r243;
	mul.f32 	%f510, %f508, %f509;
	shl.b32 	%r244, %r241, 23;
	sub.s32 	%r245, %r244, %r242;
	mov.b32 	%f511, %r245;
	mul.f32 	%f512, %f510, %f511;
	abs.f32 	%f513, %f496;
	setp.gt.f32 	%p32, %f513, 0f43180000;
	setp.lt.f32 	%p33, %f496, 0f00000000;
	selp.f32 	%f514, 0f00000000, 0f7F800000, %p33;
	selp.f32 	%f145, %f514, %f512, %p32;
	setp.eq.f32 	%p34, %f143, 0f3F800000;
	@%p34 bra 	$L__BB9_33;
	setp.num.f32 	%p35, %f144, %f144;
	@%p35 bra 	$L__BB9_29;
	mov.f32 	%f515, 0f40A00000;
	add.rn.f32 	%f779, %f143, %f515;
	bra.uni 	$L__BB9_33;
$L__BB9_29:
	setp.neu.f32 	%p36, %f143, 0f00000000;
	setp.neu.f32 	%p37, %f144, 0f7F800000;
	and.pred  	%p38, %p36, %p37;
	@%p38 bra 	$L__BB9_31;
	add.f32 	%f779, %f143, %f143;
	bra.uni 	$L__BB9_33;
$L__BB9_31:
	setp.geu.f32 	%p39, %f143, 0f00000000;
	mov.f32 	%f779, %f145;
	@%p39 bra 	$L__BB9_33;
	neg.f32 	%f779, %f145;
$L__BB9_33:
	div.rn.f32 	%f517, %f17, %f131;
	rcp.rn.f32 	%f518, %f142;
	mov.f32 	%f780, 0f3F800000;
	sub.f32 	%f519, %f780, %f779;
	fma.rn.f32 	%f520, %f25, %f519, %f779;
	fma.rn.f32 	%f521, %f26, %f519, %f779;
	fma.rn.f32 	%f522, %f27, %f519, %f779;
	mul.f32 	%f523, %f520, %f517;
	mul.f32 	%f524, %f521, %f517;
	mul.f32 	%f525, %f522, %f517;
	mul.f32 	%f526, %f523, %f518;
	mul.f32 	%f527, %f524, %f518;
	mul.f32 	%f528, %f525, %f518;
	mul.f32 	%f150, %f526, 0f3E800000;
	mul.f32 	%f529, %f527, 0f3E800000;
	mul.f32 	%f151, %f528, 0f3E800000;
	mul.f32 	%f530, %f72, %f72;
	mul.f32 	%f531, %f772, %f12;
	div.rn.f32 	%f152, %f531, %f530;
	mul.f32 	%f532, %f773, %f13;
	div.rn.f32 	%f533, %f532, %f530;
	mul.f32 	%f534, %f774, %f14;
	div.rn.f32 	%f153, %f534, %f530;
	neg.f32 	%f535, %f533;
	mul.f32 	%f154, %f529, %f535;
	mul.f32 	%f536, %f72, %f152;
	mul.f32 	%f537, %f72, %f533;
	mul.f32 	%f538, %f72, %f153;
	mul.f32 	%f539, %f536, 0f3E800000;
	mul.f32 	%f540, %f537, 0f3E800000;
	mul.f32 	%f541, %f538, 0f3E800000;
	mul.f32 	%f155, %f523, %f539;
	mul.f32 	%f156, %f524, %f540;
	mul.f32 	%f157, %f525, %f541;
	mul.f32 	%f542, %f518, %f539;
	mul.f32 	%f543, %f518, %f540;
	mul.f32 	%f544, %f518, %f541;
	mul.f32 	%f158, %f520, %f542;
	mul.f32 	%f159, %f521, %f543;
	mul.f32 	%f160, %f522, %f544;
	mul.f32 	%f161, %f517, %f542;
	mul.f32 	%f162, %f517, %f543;
	mul.f32 	%f163, %f517, %f544;
	@%p34 bra 	$L__BB9_40;
	setp.num.f32 	%p41, %f144, %f144;
	@%p41 bra 	$L__BB9_36;
	mov.f32 	%f545, 0f40A00000;
	add.rn.f32 	%f780, %f143, %f545;
	bra.uni 	$L__BB9_40;
$L__BB9_36:
	setp.neu.f32 	%p42, %f143, 0f00000000;
	setp.neu.f32 	%p43, %f144, 0f7F800000;
	and.pred  	%p44, %p42, %p43;
	@%p44 bra 	$L__BB9_38;
	add.f32 	%f780, %f143, %f143;
	bra.uni 	$L__BB9_40;
$L__BB9_38:
	setp.geu.f32 	%p45, %f143, 0f00000000;
	mov.f32 	%f780, %f145;
	@%p45 bra 	$L__BB9_40;
	neg.f32 	%f780, %f145;
$L__BB9_40:
	mul.f32 	%f547, %f26, %f162;
	mov.f32 	%f548, 0f3F800000;
	sub.f32 	%f549, %f548, %f780;
	mul.f32 	%f786, %f549, %f161;
	mul.f32 	%f787, %f549, %f162;
	mul.f32 	%f788, %f549, %f163;
	fma.rn.f32 	%f550, %f25, %f161, %f547;
	fma.rn.f32 	%f551, %f27, %f163, %f550;
	sub.f32 	%f552, %f161, %f551;
	add.f32 	%f553, %f162, %f552;
	add.f32 	%f171, %f163, %f553;
	setp.lt.f32 	%p46, %f143, 0f358637BD;
	mov.f32 	%f782, 0f00000000;
	@%p46 bra 	$L__BB9_47;
	mov.f32 	%f781, 0f3F800000;
	@%p34 bra 	$L__BB9_46;
	setp.num.f32 	%p48, %f144, %f144;
	@%p48 bra 	$L__BB9_44;
	mov.f32 	%f555, 0f40A00000;
	add.rn.f32 	%f781, %f143, %f555;
	bra.uni 	$L__BB9_46;
$L__BB9_44:
	setp.neu.f32 	%p49, %f144, 0f7F800000;
	mov.f32 	%f781, %f145;
	@%p49 bra 	$L__BB9_46;
	add.f32 	%f781, %f143, %f143;
$L__BB9_46:
	mul.f32 	%f556, %f781, 0f40A00000;
	div.rn.f32 	%f557, %f556, %f143;
	mul.f32 	%f782, %f171, %f557;
$L__BB9_47:
	setp.gt.f32 	%p51, %f126, 0f38D1B717;
	neg.f32 	%f559, %f782;
	setp.lt.f32 	%p52, %f126, 0f3F7FF972;
	selp.f32 	%f560, %f559, 0f00000000, %p51;
	selp.f32 	%f177, %f560, 0f00000000, %p52;
	add.f32 	%f561, %f155, %f156;
	add.f32 	%f562, %f561, %f157;
	mul.f32 	%f563, %f142, %f142;
	neg.f32 	%f564, %f562;
	div.rn.f32 	%f565, %f564, %f563;
	mul.f32 	%f566, %f138, %f138;
	mul.f32 	%f567, %f565, 0f3F000000;
	max.f32 	%f568, %f141, 0f33D6BF95;
	sqrt.rn.f32 	%f569, %f568;
	mov.f32 	%f570, 0f3F000000;
	div.rn.f32 	%f571, %f570, %f569;
	mul.f32 	%f572, %f571, %f567;
	mul.f32 	%f573, %f17, %f572;
	div.rn.f32 	%f574, %f573, %f566;
	neg.f32 	%f575, %f574;
	mul.f32 	%f576, %f138, %f575;
	mul.f32 	%f577, %f139, %f574;
	sub.f32 	%f578, %f576, %f577;
	mul.f32 	%f579, %f137, %f578;
	fma.rn.f32 	%f580, %f137, %f578, %f579;
	setp.lt.f32 	%p53, %f73, 0f3F7FF972;
	selp.f32 	%f798, %f580, 0f00000000, %p53;
	mul.f32 	%f581, %f133, %f133;
	max.f32 	%f582, %f136, 0f33D6BF95;
	sqrt.rn.f32 	%f583, %f582;
	div.rn.f32 	%f584, %f570, %f583;
	mul.f32 	%f585, %f584, %f567;
	mul.f32 	%f586, %f135, %f585;
	mul.f32 	%f587, %f17, %f585;
	div.rn.f32 	%f588, %f587, %f581;
	neg.f32 	%f589, %f588;
	mul.f32 	%f590, %f133, %f589;
	mul.f32 	%f591, %f134, %f588;
	sub.f32 	%f592, %f590, %f591;
	mul.f32 	%f593, %f132, %f592;
	fma.rn.f32 	%f594, %f132, %f592, %f593;
	setp.lt.f32 	%p54, %f72, 0f3F7FF972;
	selp.f32 	%f179, %f594, 0f00000000, %p54;
	fma.rn.f32 	%f180, %f140, %f572, %f586;
	add.f32 	%f595, %f158, %f159;
	add.f32 	%f596, %f595, %f160;
	mul.f32 	%f597, %f131, %f131;
	div.rn.f32 	%f598, %f596, %f597;
	mul.f32 	%f599, %f17, %f598;
	mul.f32 	%f600, %f599, 0fC0490FDB;
	mul.f32 	%f601, %f130, %f600;
	fma.rn.f32 	%f602, %f130, %f600, %f601;
	mul.f32 	%f603, %f128, %f602;
	mul.f32 	%f604, %f128, %f603;
	mul.f32 	%f605, %f129, %f602;
	sub.f32 	%f606, %f605, %f603;
	fma.rn.f32 	%f607, %f17, %f603, %f606;
	setp.gt.f32 	%p55, %f127, 0f38D1B717;
	setp.lt.f32 	%p56, %f127, 0f3F7FF972;
	selp.f32 	%f608, %f607, 0f00000000, %p55;
	selp.f32 	%f181, %f608, 0f00000000, %p56;
	fma.rn.f32 	%f182, %f131, %f598, %f604;
	mul.f32 	%f789, %f776, %f181;
	mul.f32 	%f609, %f758, %f177;
	mul.f32 	%f610, %f759, %f177;
	mul.f32 	%f611, %f760, %f177;
	fma.rn.f32 	%f184, %f9, %f181, %f609;
	fma.rn.f32 	%f185, %f10, %f181, %f610;
	fma.rn.f32 	%f186, %f11, %f181, %f611;
	mov.f32 	%f795, 0f00000000;
	mov.f32 	%f796, %f795;
	mov.f32 	%f797, %f795;
	@%p29 bra 	$L__BB9_49;
	add.f32 	%f612, %f115, 0f00000000;
	add.f32 	%f613, %f612, %f116;
	add.f32 	%f614, %f613, %f117;
	sqrt.rn.f32 	%f615, %f614;
	mul.f32 	%f616, %f113, %f185;
	rcp.rn.f32 	%f617, %f615;
	fma.rn.f32 	%f618, %f112, %f184, %f616;
	fma.rn.f32 	%f619, %f114, %f186, %f618;
	mul.f32 	%f620, %f615, %f615;
	div.rn.f32 	%f621, %f619, %f620;
	max.f32 	%f622, %f118, 0f33D6BF95;
	sqrt.rn.f32 	%f623, %f622;
	mov.f32 	%f624, 0fBF000000;
	div.rn.f32 	%f625, %f624, %f623;
	mul.f32 	%f626, %f621, %f625;
	mul.f32 	%f627, %f114, %f626;
	mul.f32 	%f628, %f113, %f626;
	mul.f32 	%f629, %f112, %f626;
	fma.rn.f32 	%f630, %f112, %f626, %f629;
	fma.rn.f32 	%f631, %f113, %f626, %f628;
	fma.rn.f32 	%f632, %f114, %f626, %f627;
	fma.rn.f32 	%f795, %f617, %f184, %f630;
	fma.rn.f32 	%f796, %f617, %f185, %f631;
	fma.rn.f32 	%f797, %f617, %f186, %f632;
$L__BB9_49:
	add.f32 	%f799, %f182, %f180;
	fma.rn.f32 	%f792, %f776, %f177, %f795;
	fma.rn.f32 	%f793, %f777, %f177, %f796;
	fma.rn.f32 	%f794, %f778, %f177, %f797;
	mul.f32 	%f633, %f152, %f150;
	sub.f32 	%f634, %f154, %f633;
	mul.f32 	%f635, %f153, %f151;
	sub.f32 	%f636, %f634, %f635;
	add.f32 	%f800, %f636, %f179;
	mul.f32 	%f791, %f778, %f181;
	mul.f32 	%f790, %f777, %f181;
$L__BB9_50:
	setp.leu.f32 	%p57, %f65, 0f00000000;
	mul.f32 	%f638, %f758, %f800;
	mul.f32 	%f639, %f759, %f800;
	mul.f32 	%f640, %f760, %f800;
	mul.f32 	%f641, %f16, %f799;
	fma.rn.f32 	%f642, %f16, %f799, %f641;
	selp.f32 	%f643, %f642, 0f00000000, %p1;
	fma.rn.f32 	%f215, %f9, %f798, %f795;
	fma.rn.f32 	%f216, %f10, %f798, %f796;
	fma.rn.f32 	%f217, %f11, %f798, %f797;
	fma.rn.f32 	%f218, %f9, %f800, %f792;
	fma.rn.f32 	%f219, %f10, %f800, %f793;
	fma.rn.f32 	%f220, %f11, %f800, %f794;
	fma.rn.f32 	%f644, %f761, %f798, %f638;
	fma.rn.f32 	%f645, %f762, %f798, %f639;
	fma.rn.f32 	%f646, %f763, %f798, %f640;
	add.f32 	%f221, %f644, %f789;
	add.f32 	%f222, %f645, %f790;
	add.f32 	%f223, %f646, %f791;
	mul.f32 	%f647, %f23, %f787;
	mul.f32 	%f224, %f15, %f786;
	mul.f32 	%f225, %f15, %f787;
	mul.f32 	%f226, %f15, %f788;
	fma.rn.f32 	%f648, %f22, %f786, %f647;
	fma.rn.f32 	%f227, %f24, %f788, %f648;
	add.f32 	%f649, %f224, %f225;
	add.f32 	%f650, %f649, %f226;
	mul.f32 	%f651, %f650, 0fBD23D70A;
	fma.rn.f32 	%f652, %f1, %f224, %f651;
	fma.rn.f32 	%f653, %f2, %f225, %f652;
	fma.rn.f32 	%f228, %f3, %f226, %f653;
	mul.f32 	%f654, %f4, %f643;
	fma.rn.f32 	%f229, %f4, %f643, %f654;
	mov.f32 	%f801, 0f00000000;
	mov.f32 	%f802, %f801;
	mov.f32 	%f803, %f801;
	@%p57 bra 	$L__BB9_52;
	mul.f32 	%f655, %f59, %f216;
	rcp.rn.f32 	%f656, %f97;
	fma.rn.f32 	%f657, %f58, %f215, %f655;
	fma.rn.f32 	%f658, %f60, %f217, %f657;
	mul.f32 	%f659, %f97, %f97;
	neg.f32 	%f660, %f658;
	div.rn.f32 	%f661, %f660, %f659;
	mul.f32 	%f662, %f108, %f661;
	mul.f32 	%f663, %f60, %f662;
	mul.f32 	%f664, %f59, %f662;
	mul.f32 	%f665, %f58, %f662;
	fma.rn.f32 	%f666, %f58, %f662, %f665;
	fma.rn.f32 	%f667, %f59, %f662, %f664;
	fma.rn.f32 	%f668, %f60, %f662, %f663;
	fma.rn.f32 	%f801, %f656, %f215, %f666;
	fma.rn.f32 	%f802, %f656, %f216, %f667;
	fma.rn.f32 	%f803, %f656, %f217, %f668;
$L__BB9_52:
	setp.leu.f32 	%p58, %f51, 0f00000000;
	add.f32 	%f236, %f111, %f801;
	add.f32 	%f237, %f110, %f802;
	add.f32 	%f238, %f109, %f803;
	mov.f32 	%f804, 0f00000000;
	mov.f32 	%f805, %f804;
	mov.f32 	%f806, %f804;
	@%p58 bra 	$L__BB9_54;
	mul.f32 	%f671, %f19, %f219;
	rcp.rn.f32 	%f672, %f670;
	fma.rn.f32 	%f673, %f18, %f218, %f671;
	fma.rn.f32 	%f674, %f20, %f220, %f673;
	mul.f32 	%f675, %f670, %f670;
	div.rn.f32 	%f676, %f674, %f675;
	mov.f32 	%f678, 0fBF000000;
	div.rn.f32 	%f679, %f678, %f677;
	mul.f32 	%f680, %f676, %f679;
	mul.f32 	%f681, %f20, %f680;
	mul.f32 	%f682, %f19, %f680;
	mul.f32 	%f683, %f18, %f680;
	fma.rn.f32 	%f684, %f18, %f680, %f683;
	fma.rn.f32 	%f685, %f19, %f680, %f682;
	fma.rn.f32 	%f686, %f20, %f680, %f681;
	fma.rn.f32 	%f804, %f672, %f218, %f684;
	fma.rn.f32 	%f805, %f672, %f219, %f685;
	fma.rn.f32 	%f806, %f672, %f220, %f686;
$L__BB9_54:
	neg.f32 	%f687, %f804;
	neg.f32 	%f688, %f805;
	neg.f32 	%f689, %f806;
	sub.f32 	%f690, %f687, %f236;
	sub.f32 	%f691, %f688, %f237;
	sub.f32 	%f692, %f689, %f238;
	sub.f32 	%f812, %f812, %f227;
	add.f32 	%f811, %f811, %f229;
	add.f32 	%f810, %f810, %f228;
	add.f32 	%f815, %f815, %f690;
	add.f32 	%f814, %f814, %f691;
	add.f32 	%f813, %f813, %f692;
	add.f32 	%f818, %f818, %f221;
	add.f32 	%f817, %f817, %f222;
	add.f32 	%f816, %f816, %f223;
	fma.rn.f32 	%f809, %f5, %f224, %f809;
	fma.rn.f32 	%f808, %f5, %f225, %f808;
	fma.rn.f32 	%f807, %f5, %f226, %f807;
$L__BB9_55:
	add.s32 	%r257, %r257, 1;
	setp.ne.s32 	%p59, %r257, 0;
	add.s32 	%r256, %r256, %r70;
	add.s32 	%r255, %r255, %r2;
	@%p59 bra 	$L__BB9_3;
$L__BB9_56:
	cvt.rn.f32.u32 	%f693, %r24;
	abs.f32 	%f694, %f693;
	setp.equ.f32 	%p60, %f694, 0f7F800000;
	abs.f32 	%f695, %f809;
	setp.equ.f32 	%p61, %f695, 0f7F800000;
	abs.f32 	%f696, %f808;
	setp.equ.f32 	%p62, %f696, 0f7F800000;
	abs.f32 	%f697, %f807;
	setp.equ.f32 	%p63, %f697, 0f7F800000;
	max.f32 	%f698, %f809, 0fBF800000;
	max.f32 	%f699, %f808, 0fBF800000;
	max.f32 	%f700, %f807, 0fBF800000;
	min.f32 	%f701, %f698, 0f3F800000;
	selp.f32 	%f702, 0f00000000, %f701, %p61;
	min.f32 	%f703, %f699, 0f3F800000;
	selp.f32 	%f704, 0f00000000, %f703, %p62;
	min.f32 	%f705, %f700, 0f3F800000;
	selp.f32 	%f706, 0f00000000, %f705, %p63;
	mul.lo.s32 	%r246, %r213, %r80;
	cvt.u64.u32 	%rd53, %r246;
	mul.lo.s32 	%r247, %r5, %r81;
	cvt.u64.u32 	%rd54, %r247;
	add.s64 	%rd55, %rd53, %rd54;
	cvta.to.global.u64 	%rd56, %rd15;
	add.s64 	%rd57, %rd56, %rd55;
	st.global.f32 	[%rd57], %f702;
	st.global.f32 	[%rd57+4], %f704;
	st.global.f32 	[%rd57+8], %f706;
	abs.f32 	%f707, %f812;
	setp.equ.f32 	%p64, %f707, 0f7F800000;
	abs.f32 	%f708, %f811;
	setp.equ.f32 	%p65, %f708, 0f7F800000;
	abs.f32 	%f709, %f810;
	setp.equ.f32 	%p66, %f709, 0f7F800000;
	max.f32 	%f710, %f812, 0fBF800000;
	max.f32 	%f711, %f811, 0fBF800000;
	max.f32 	%f712, %f810, 0fBF800000;
	min.f32 	%f713, %f710, 0f3F800000;
	selp.f32 	%f714, 0f00000000, %f713, %p64;
	min.f32 	%f715, %f711, 0f3F800000;
	selp.f32 	%f716, 0f00000000, %f715, %p65;
	min.f32 	%f717, %f712, 0f3F800000;
	selp.f32 	%f718, 0f00000000, %f717, %p66;
	mul.lo.s32 	%r248, %r213, %r91;
	cvt.u64.u32 	%rd58, %r248;
	mul.lo.s32 	%r249, %r5, %r92;
	cvt.u64.u32 	%rd59, %r249;
	add.s64 	%rd60, %rd58, %rd59;
	cvta.to.global.u64 	%rd61, %rd16;
	add.s64 	%rd62, %rd61, %rd60;
	st.global.f32 	[%rd62], %f714;
	st.global.f32 	[%rd62+4], %f716;
	st.global.f32 	[%rd62+8], %f718;
	abs.f32 	%f719, %f815;
	setp.equ.f32 	%p67, %f719, 0f7F800000;
	abs.f32 	%f720, %f814;
	setp.equ.f32 	%p68, %f720, 0f7F800000;
	abs.f32 	%f721, %f813;
	setp.equ.f32 	%p69, %f721, 0f7F800000;
	max.f32 	%f722, %f815, 0fBF800000;
	max.f32 	%f723, %f814, 0fBF800000;
	max.f32 	%f724, %f813, 0fBF800000;
	min.f32 	%f725, %f722, 0f3F800000;
	selp.f32 	%f726, 0f00000000, %f725, %p67;
	min.f32 	%f727, %f723, 0f3F800000;
	selp.f32 	%f728, 0f00000000, %f727, %p68;
	min.f32 	%f729, %f724, 0f3F800000;
	selp.f32 	%f730, 0f00000000, %f729, %p69;
	mul.lo.s32 	%r250, %r213, %r102;
	cvt.u64.u32 	%rd63, %r250;
	mul.lo.s32 	%r251, %r5, %r103;
	cvt.u64.u32 	%rd64, %r251;
	add.s64 	%rd65, %rd63, %rd64;
	cvta.to.global.u64 	%rd66, %rd17;
	add.s64 	%rd67, %rd66, %rd65;
	st.global.f32 	[%rd67], %f726;
	st.global.f32 	[%rd67+4], %f728;
	st.global.f32 	[%rd67+8], %f730;
	abs.f32 	%f731, %f818;
	setp.equ.f32 	%p70, %f731, 0f7F800000;
	abs.f32 	%f732, %f817;
	setp.equ.f32 	%p71, %f732, 0f7F800000;
	abs.f32 	%f733, %f816;
	setp.equ.f32 	%p72, %f733, 0f7F800000;
	max.f32 	%f734, %f818, 0fBF800000;
	max.f32 	%f735, %f817, 0fBF800000;
	max.f32 	%f736, %f816, 0fBF800000;
	min.f32 	%f737, %f734, 0f3F800000;
	selp.f32 	%f738, 0f00000000, %f737, %p70;
	min.f32 	%f739, %f735, 0f3F800000;
	selp.f32 	%f740, 0f00000000, %f739, %p71;
	min.f32 	%f741, %f736, 0f3F800000;
	selp.f32 	%f742, 0f00000000, %f741, %p72;
	mul.lo.s32 	%r252, %r213, %r113;
	cvt.u64.u32 	%rd68, %r252;
	mul.lo.s32 	%r253, %r5, %r114;
	cvt.u64.u32 	%rd69, %r253;
	add.s64 	%rd70, %rd68, %rd69;
	cvta.to.global.u64 	%rd71, %rd18;
	add.s64 	%rd72, %rd71, %rd70;
	st.global.f32 	[%rd72], %f738;
	st.global.f32 	[%rd72+4], %f740;
	st.global.f32 	[%rd72+8], %f742;
	max.f32 	%f743, %f693, 0fBF800000;
	min.f32 	%f744, %f743, 0f3F800000;
	selp.f32 	%f745, 0f00000000, %f744, %p60;
	mul.lo.s32 	%r254, %r213, %r124;
	cvt.u64.u32 	%rd73, %r254;
	cvta.to.global.u64 	%rd74, %rd19;
	add.s64 	%rd75, %rd74, %rd73;
	st.global.f32 	[%rd75], %f745;
	st.global.f32 	[%rd75+4], %f745;
	st.global.f32 	[%rd75+8], %f745;
$L__BB9_57:
	ret;

}


// ===== COMPILED SASS (sm_100) =====

	.target	sm_100

	.elftype	@"ET_EXEC"


//--------------------- .note.nv.tkinfo           --------------------------
	.section	.note.nv.tkinfo,"",@"SHT_NOTE"
	.sectionflags	@"SHF_NOTE_NV_TKINFO"
	.tkinfo
        /*0018*/ 	.word	0x00000002
        /*0030*/ 	.string	""
        /*0030*/ 	.string	"ptxas"
        /*0030*/ 	.string	"Cuda compilation tools, release 13.0, V13.0.88"
        /*0030*/ 	.string	"Build cuda_13.0.r13.0/compiler.36424714_0"
        /*0030*/ 	.string	"-arch sm_100 -m 64 "



//--------------------- .note.nv.cuinfo           --------------------------
	.section	.note.nv.cuinfo,"",@"SHT_NOTE"
	.sectionflags	@"SHF_NOTE_NV_CUINFO"
        /*0018*/ 	.short	0x0002
        /*001a*/ 	.short	0x0064
        /*001c*/ 	.short	0x0082
	.zero		2


//--------------------- .nv.info                  --------------------------
	.section	.nv.info,"",@"SHT_CUDA_INFO"
	.align	4


	//----- nvinfo : EIATTR_REGCOUNT
	.align		4
        /*0000*/ 	.byte	0x04, 0x2f
        /*0002*/ 	.short	(.L_1 - .L_0)
	.align		4
.L_0:
        /*0004*/ 	.word	index@(_Z17pbr_bn_fwd_kernel10TensorViewS_S_S_S_S_S_fS_)
        /*0008*/ 	.word	0x00000037


	//----- nvinfo : EIATTR_FRAME_SIZE
	.align		4
.L_1:
        /*000c*/ 	.byte	0x04, 0x11
        /*000e*/ 	.short	(.L_3 - .L_2)
	.align		4
.L_2:
        /*0010*/ 	.word	index@($__internal_27_$__cuda_sm3x_div_rn_noftz_f32_slowpath)
        /*0014*/ 	.word	0x00000000


	//----- nvinfo : EIATTR_FRAME_SIZE
	.align		4
.L_3:
        /*0018*/ 	.byte	0x04, 0x11
        /*001a*/ 	.short	(.L_5 - .L_4)
	.align		4
.L_4:
        /*001c*/ 	.word	index@($__internal_26_$__cuda_sm20_sqrt_rn_f32_slowpath)
        /*0020*/ 	.word	0x00000000


	//----- nvinfo : EIATTR_FRAME_SIZE
	.align		4
.L_5:
        /*0024*/ 	.byte	0x04, 0x11
        /*0026*/ 	.short	(.L_7 - .L_6)
	.align		4
.L_6:
        /*0028*/ 	.word	index@($__internal_25_$__cuda_sm20_rcp_rn_f32_slowpath)
        /*002c*/ 	.word	0x00000000


	//----- nvinfo : EIATTR_FRAME_SIZE
	.align		4
.L_7:
        /*0030*/ 	.byte	0x04, 0x11
        /*0032*/ 	.short	(.L_9 - .L_8)
	.align		4
.L_8:
        /*0034*/ 	.word	index@(_Z17pbr_bn_fwd_kernel10TensorViewS_S_S_S_S_S_fS_)
        /*0038*/ 	.word	0x00000000


	//----- nvinfo : EIATTR_REGCOUNT
	.align		4
.L_9:
        /*003c*/ 	.byte	0x04, 0x2f
        /*003e*/ 	.short	(.L_11 - .L_10)
	.align		4
.L_10:
        /*0040*/ 	.word	index@(_Z17pbr_bn_bwd_kernel10TensorViewS_S_S_S_S_S_fS_S_S_S_S_S_)
        /*0044*/ 	.word	0x00000080


	//----- nvinfo : EIATTR_FRAME_SIZE
	.align		4
.L_11:
        /*0048*/ 	.byte	0x04, 0x11
        /*004a*/ 	.short	(.L_13 - .L_12)
	.align		4
.L_12:
        /*004c*/ 	.word	index@($__internal_24_$__cuda_sm3x_div_rn_noftz_f32_slowpath)
        /*0050*/ 	.word	0x00000000


	//----- nvinfo : EIATTR_FRAME_SIZE
	.align		4
.L_13:
        /*0054*/ 	.byte	0x04, 0x11
        /*0056*/ 	.short	(.L_15 - .L_14)
	.align		4
.L_14:
        /*0058*/ 	.word	index@($__internal_23_$__cuda_sm20_sqrt_rn_f32_slowpath)
        /*005c*/ 	.word	0x00000000


	//----- nvinfo : EIATTR_FRAME_SIZE
	.align		4
.L_15:
        /*0060*/ 	.byte	0x04, 0x11
        /*0062*/ 	.short	(.L_17 - .L_16)
	.align		4
.L_16:
        /*0064*/ 	.word	index@($__internal_22_$__cuda_sm20_rcp_rn_f32_slowpath)
        /*0068*/ 	.word	0x00000000


	//----- nvinfo : EIATTR_FRAME_SIZE
	.align		4
.L_17:
        /*006c*/ 	.byte	0x04, 0x11
        /*006e*/ 	.short	(.L_19 - .L_18)
	.align		4
.L_18:
        /*0070*/ 	.word	index@(_Z17pbr_bn_bwd_kernel10TensorViewS_S_S_S_S_S_fS_S_S_S_S_S_)
        /*0074*/ 	.word	0x00000000


	//----- nvinfo : EIATTR_REGCOUNT
	.align		4
.L_19:
        /*0078*/ 	.byte	0x04, 0x2f
        /*007a*/ 	.short	(.L_21 - .L_20)
	.align		4
.L_20:
        /*007c*/ 	.word	index@(_Z19pbr_nhwc_fwd_kernel10TensorViewS_S_S_S_S_S_fS_)
        /*0080*/ 	.word	0x00000038


	//----- nvinfo : EIATTR_FRAME_SIZE
	.align		4
.L_21:
        /*0084*/ 	.byte	0x04, 0x11
        /*0086*/ 	.short	(.L_23 - .L_22)
	.align		4
.L_22:
        /*0088*/ 	.word	index@($__internal_21_$__cuda_sm3x_div_rn_noftz_f32_slowpath)
        /*008c*/ 	.word	0x00000000


	//----- nvinfo : EIATTR_FRAME_SIZE
	.align		4
.L_23:
        /*0090*/ 	.byte	0x04, 0x11
        /*0092*/ 	.short	(.L_25 - .L_24)
	.align		4
.L_24:
        /*0094*/ 	.word	index@($__internal_20_$__cuda_sm20_sqrt_rn_f32_slowpath)
        /*0098*/ 	.word	0x00000000


	//----- nvinfo : EIATTR_FRAME_SIZE
	.align		4
.L_25:
        /*009c*/ 	.byte	0x04, 0x11
        /*009e*/ 	.short	(.L_27 - .L_26)
	.align		4
.L_26:
        /*00a0*/ 	.word	index@($__internal_19_$__cuda_sm20_rcp_rn_f32_slowpath)
        /*00a4*/ 	.word	0x00000000


	//----- nvinfo : EIATTR_FRAME_SIZE
	.align		4
.L_27:
        /*00a8*/ 	.byte	0x04, 0x11
        /*00aa*/ 	.short	(.L_29 - .L_28)
	.align		4
.L_28:
        /*00ac*/ 	.word	index@(_Z19pbr_nhwc_fwd_kernel10TensorViewS_S_S_S_S_S_fS_)
        /*00b0*/ 	.word	0x00000000


	//----- nvinfo : EIATTR_REGCOUNT
	.align		4
.L_29:
        /*00b4*/ 	.byte	0x04, 0x2f
        /*00b6*/ 	.short	(.L_31 - .L_30)
	.align		4
.L_30:
        /*00b8*/ 	.word	index@(_Z19pbr_nhwc_bwd_kernel10TensorViewS_S_S_S_S_S_fS_S_S_S_S_S_)
        /*00bc*/ 	.word	0x00000080


	//----- nvinfo : EIATTR_FRAME_SIZE
	.align		4
.L_31:
        /*00c0*/ 	.byte	0x04, 0x11
        /*00c2*/ 	.short	(.L_33 - .L_32)
	.align		4
.L_32:
        /*00c4*/ 	.word	index@($__internal_18_$__cuda_sm3x_div_rn_noftz_f32_slowpath)
        /*00c8*/ 	.word	0x00000000


	//----- nvinfo : EIATTR_FRAME_SIZE
	.align		4
.L_33:
        /*00cc*/ 	.byte	0x04, 0x11
        /*00ce*/ 	.short	(.L_35 - .L_34)
	.align		4
.L_34:
        /*00d0*/ 	.word	index@($__internal_17_$__cuda_sm20_sqrt_rn_f32_slowpath)
        /*00d4*/ 	.word	0x00000000


	//----- nvinfo : EIATTR_FRAME_SIZE
	.align		4
.L_35:
        /*00d8*/ 	.byte	0x04, 0x11
        /*00da*/ 	.short	(.L_37 - .L_36)
	.align		4
.L_36:
        /*00dc*/ 	.word	index@($__internal_16_$__cuda_sm20_rcp_rn_f32_slowpath)
        /*00e0*/ 	.word	0x00000000


	//----- nvinfo : EIATTR_FRAME_SIZE
	.align		4
.L_37:
        /*00e4*/ 	.byte	0x04, 0x11
        /*00e6*/ 	.short	(.L_39 - .L_38)
	.align		4
.L_38:
        /*00e8*/ 	.word	index@(_Z19pbr_nhwc_bwd_kernel10TensorViewS_S_S_S_S_S_fS_S_S_S_S_S_)
        /*00ec*/ 	.word	0x00000000


	//----- nvinfo : EIATTR_REGCOUNT
	.align		4
.L_39:
        /*00f0*/ 	.byte	0x04, 0x2f
        /*00f2*/ 	.short	(.L_41 - .L_40)
	.align		4
.L_40:
        /*00f4*/ 	.word	index@(_Z21lambert_bn_fwd_kernel10TensorViewS_S_S_S_S_)
        /*00f8*/ 	.word	0x00000028


	//----- nvinfo : EIATTR_FRAME_SIZE
	.align		4
.L_41:
        /*00fc*/ 	.byte	0x04, 0x11
        /*00fe*/ 	.short	(.L_43 - .L_42)
	.align		4
.L_42:
        /*0100*/ 	.word	index@($__internal_15_$__cuda_sm3x_div_rn_noftz_f32_slowpath)
        /*0104*/ 	.word	0x00000000


	//----- nvinfo : EIATTR_FRAME_SIZE
	.align		4
.L_43:
        /*0108*/ 	.byte	0x04, 0x11
        /*010a*/ 	.short	(.L_45 - .L_44)
	.align		4
.L_44:
        /*010c*/ 	.word	index@($__internal_14_$__cuda_sm20_sqrt_rn_f32_slowpath)
        /*0110*/ 	.word	0x00000000


	//----- nvinfo : EIATTR_FRAME_SIZE
	.align		4
.L_45:
        /*0114*/ 	.byte	0x04, 0x11
        /*0116*/ 	.short	(.L_47 - .L_46)
	.align		4
.L_46:
        /*0118*/ 	.word	index@(_Z21lambert_bn_fwd_kernel10TensorViewS_S_S_S_S_)
        /*011c*/ 	.word	0x00000000


	//----- nvinfo : EIATTR_REGCOUNT
	.align		4
.L_47:
        /*0120*/ 	.byte	0x04, 0x2f
        /*0122*/ 	.short	(.L_49 - .L_48)
	.align		4
.L_48:
        /*0124*/ 	.word	index@(_Z21lambert_bn_bwd_kernel10TensorViewS_S_S_S_S_S_S_S_S_)
        /*0128*/ 	.word	0x00000037


	//----- nvinfo : EIATTR_FRAME_SIZE
	.align		4
.L_49:
        /*012c*/ 	.byte	0x04, 0x11
        /*012e*/ 	.short	(.L_51 - .L_50)
	.align		4
.L_50:
        /*0130*/ 	.word	index@($__internal_13_$__cuda_sm3x_div_rn_noftz_f32_slowpath)
        /*0134*/ 	.word	0x00000000


	//----- nvinfo : EIATTR_FRAME_SIZE
	.align		4
.L_51:
        /*0138*/ 	.byte	0x04, 0x11
        /*013a*/ 	.short	(.L_53 - .L_52)
	.align		4
.L_52:
        /*013c*/ 	.word	index@($__internal_12_$__cuda_sm20_sqrt_rn_f32_slowpath)
        /*0140*/ 	.word	0x00000000


	//----- nvinfo : EIATTR_FRAME_SIZE
	.align		4
.L_53:
        /*0144*/ 	.byte	0x04, 0x11
        /*0146*/ 	.short	(.L_55 - .L_54)
	.align		4
.L_54:
        /*0148*/ 	.word	index@($__internal_11_$__cuda_sm20_rcp_rn_f32_slowpath)
        /*014c*/ 	.word	0x00000000


	//----- nvinfo : EIATTR_FRAME_SIZE
	.align		4
.L_55:
        /*0150*/ 	.byte	0x04, 0x11
        /*0152*/ 	.short	(.L_57 - .L_56)
	.align		4
.L_56:
        /*0154*/ 	.word	index@(_Z21lambert_bn_bwd_kernel10TensorViewS_S_S_S_S_S_S_S_S_)
        /*0158*/ 	.word	0x00000000


	//----- nvinfo : EIATTR_REGCOUNT
	.align		4
.L_57:
        /*015c*/ 	.byte	0x04, 0x2f
        /*015e*/ 	.short	(.L_59 - .L_58)
	.align		4
.L_58:
        /*0160*/ 	.word	index@(_Z23lambert_nhwc_fwd_kernel10TensorViewS_S_S_S_S_)
        /*0164*/ 	.word	0x0000002d


	//----- nvinfo : EIATTR_FRAME_SIZE
	.align		4
.L_59:
        /*0168*/ 	.byte	0x04, 0x11
        /*016a*/ 	.short	(.L_61 - .L_60)
	.align		4
.L_60:
        /*016c*/ 	.word	index@($__internal_10_$__cuda_sm3x_div_rn_noftz_f32_slowpath)
        /*0170*/ 	.word	0x00000000


	//----- nvinfo : EIATTR_FRAME_SIZE
	.align		4
.L_61:
        /*0174*/ 	.byte	0x04, 0x11
        /*0176*/ 	.short	(.L_63 - .L_62)
	.align		4
.L_62:
        /*0178*/ 	.word	index@($__internal_9_$__cuda_sm20_sqrt_rn_f32_slowpath)
        /*017c*/ 	.word	0x00000000


	//----- nvinfo : EIATTR_FRAME_SIZE
	.align		4
.L_63:
        /*0180*/ 	.byte	0x04, 0x11
        /*0182*/ 	.short	(.L_65 - .L_64)
	.align		4
.L_64:
        /*0184*/ 	.word	index@(_Z23lambert_nhwc_fwd_kernel10TensorViewS_S_S_S_S_)
        /*0188*/ 	.word	0x00000000


	//----- nvinfo : EIATTR_REGCOUNT
	.align		4
.L_65:
        /*018c*/ 	.byte	0x04, 0x2f
        /*018e*/ 	.short	(.L_67 - .L_66)
	.align		4
.L_66:
        /*0190*/ 	.word	index@(_Z23lambert_nhwc_bwd_kernel10TensorViewS_S_S_S_S_S_S_S_S_)
        /*0194*/ 	.word	0x00000038


	//----- nvinfo : EIATTR_FRAME_SIZE
	.align		4
.L_67:
        /*0198*/ 	.byte	0x04, 0x11
        /*019a*/ 	.short	(.L_69 - .L_68)
	.align		4
.L_68:
        /*019c*/ 	.word	index@($__internal_8_$__cuda_sm3x_div_rn_noftz_f32_slowpath)
        /*01a0*/ 	.word	0x00000000


	//----- nvinfo : EIATTR_FRAME_SIZE
	.align		4
.L_69:
        /*01a4*/ 	.byte	0x04, 0x11
        /*01a6*/ 	.short	(.L_71 - .L_70)
	.align		4
.L_70:
        /*01a8*/ 	.word	index@($__internal_7_$__cuda_sm20_sqrt_rn_f32_slowpath)
        /*01ac*/ 	.word	0x00000000


	//----- nvinfo : EIATTR_FRAME_SIZE
	.align		4
.L_71:
        /*01b0*/ 	.byte	0x04, 0x11
        /*01b2*/ 	.short	(.L_73 - .L_72)
	.align		4
.L_72:
        /*01b4*/ 	.word	index@($__internal_6_$__cuda_sm20_rcp_rn_f32_slowpath)
        /*01b8*/ 	.word	0x00000000


	//----- nvinfo : EIATTR_FRAME_SIZE
	.align		4
.L_73:
        /*01bc*/ 	.byte	0x04, 0x11
        /*01be*/ 	.short	(.L_75 - .L_74)
	.align		4
.L_74:
        /*01c0*/ 	.word	index@(_Z23lambert_nhwc_bwd_kernel10TensorViewS_S_S_S_S_S_S_S_S_)
        /*01c4*/ 	.word	0x00000000


	//----- nvinfo : EIATTR_REGCOUNT
	.align		4
.L_75:
        /*01c8*/ 	.byte	0x04, 0x2f
        /*01ca*/ 	.short	(.L_77 - .L_76)
	.align		4
.L_76:
        /*01cc*/ 	.word	index@(_Z22specular_bn_fwd_kernel10TensorViewS_S_S_S_S_S_fS_)
        /*01d0*/ 	.word	0x00000035


	//----- nvinfo : EIATTR_FRAME_SIZE
	.align		4
.L_77:
        /*01d4*/ 	.byte	0x04, 0x11
        /*01d6*/ 	.short	(.L_79 - .L_78)
	.align		4
.L_78:
        /*01d8*/ 	.word	index@($__internal_5_$__cuda_sm3x_div_rn_noftz_f32_slowpath)
        /*01dc*/ 	.word	0x00000000


	//----- nvinfo : EIATTR_FRAME_SIZE
	.align		4
.L_79:
        /*01e0*/ 	.byte	0x04, 0x11
        /*01e2*/ 	.short	(.L_81 - .L_80)
	.align		4
.L_80:
        /*01e4*/ 	.word	index@($__internal_4_$__cuda_sm20_sqrt_rn_f32_slowpath)
        /*01e8*/ 	.word	0x00000000


	//----- nvinfo : EIATTR_FRAME_SIZE
	.align		4
.L_81:
        /*01ec*/ 	.byte	0x04, 0x11
        /*01ee*/ 	.short	(.L_83 - .L_82)
	.align		4
.L_82:
        /*01f0*/ 	.word	index@($__internal_3_$__cuda_sm20_rcp_rn_f32_slowpath)
        /*01f4*/ 	.word	0x00000000


	//----- nvinfo : EIATTR_FRAME_SIZE
	.align		4
.L_83:
        /*01f8*/ 	.byte	0x04, 0x11
        /*01fa*/ 	.short	(.L_85 - .L_84)
	.align		4
.L_84:
        /*01fc*/ 	.word	index@(_Z22specular_bn_fwd_kernel10TensorViewS_S_S_S_S_S_fS_)
        /*0200*/ 	.word	0x00000000


	//----- nvinfo : EIATTR_REGCOUNT
	.align		4
.L_85:
        /*0204*/ 	.byte	0x04, 0x2f
        /*0206*/ 	.short	(.L_87 - .L_86)
	.align		4
.L_86:
        /*0208*/ 	.word	index@(_Z22specular_bn_bwd_kernel10TensorViewS_S_S_S_S_S_fS_S_S_S_S_S_)
        /*020c*/ 	.word	0x0000007b


	//----- nvinfo : EIATTR_FRAME_SIZE
	.align		4
.L_87:
        /*0210*/ 	.byte	0x04, 0x11
        /*0212*/ 	.short	(.L_89 - .L_88)
	.align		4
.L_88:
        /*0214*/ 	.word	index@($__internal_2_$__cuda_sm3x_div_rn_noftz_f32_slowpath)
        /*0218*/ 	.word	0x00000000


	//----- nvinfo : EIATTR_FRAME_SIZE
	.align		4
.L_89:
        /*021c*/ 	.byte	0x04, 0x11
        /*021e*/ 	.short	(.L_91 - .L_90)
	.align		4
.L_90:
        /*0220*/ 	.word	index@($__internal_1_$__cuda_sm20_sqrt_rn_f32_slowpath)
        /*0224*/ 	.word	0x00000000


	//----- nvinfo : EIATTR_FRAME_SIZE
	.align		4
.L_91:
        /*0228*/ 	.byte	0x04, 0x11
        /*022a*/ 	.short	(.L_93 - .L_92)
	.align		4
.L_92:
        /*022c*/ 	.word	index@($__internal_0_$__cuda_sm20_rcp_rn_f32_slowpath)
        /*0230*/ 	.word	0x00000000


	//----- nvinfo : EIATTR_FRAME_SIZE
	.align		4
.L_93:
        /*0234*/ 	.byte	0x04, 0x11
        /*0236*/ 	.short	(.L_95 - .L_94)
	.align		4
.L_94:
        /*0238*/ 	.word	index@(_Z22specular_bn_bwd_kernel10TensorViewS_S_S_S_S_S_fS_S_S_S_S_S_)
        /*023c*/ 	.word	0x00000000


	//----- nvinfo : EIATTR_MIN_STACK_SIZE
	.align		4
.L_95:
        /*0240*/ 	.byte	0x04, 0x12
        /*0242*/ 	.short	(.L_97 - .L_96)
	.align		4
.L_96:
        /*0244*/ 	.word	index@(_Z22specular_bn_bwd_kernel10TensorViewS_S_S_S_S_S_fS_S_S_S_S_S_)
        /*0248*/ 	.word	0x00000000


	//----- nvinfo : EIATTR_MIN_STACK_SIZE
	.align		4
.L_97:
        /*024c*/ 	.byte	0x04, 0x12
        /*024e*/ 	.short	(.L_99 - .L_98)
	.align		4
.L_98:
        /*0250*/ 	.word	index@(_Z22specular_bn_fwd_kernel10TensorViewS_S_S_S_S_S_fS_)
        /*0254*/ 	.word	0x00000000


	//----- nvinfo : EIATTR_MIN_STACK_SIZE
	.align		4
.L_99:
        /*0258*/ 	.byte	0x04, 0x12
        /*025a*/ 	.short	(.L_101 - .L_100)
	.align		4
.L_100:
        /*025c*/ 	.word	index@(_Z23lambert_nhwc_bwd_kernel10TensorViewS_S_S_S_S_S_S_S_S_)
        /*0260*/ 	.word	0x00000000


	//----- nvinfo : EIATTR_MIN_STACK_SIZE
	.align		4
.L_101:
        /*0264*/ 	.byte	0x04, 0x12
        /*0266*/ 	.short	(.L_103 - .L_102)
	.align		4
.L_102:
        /*0268*/ 	.word	index@(_Z23lambert_nhwc_fwd_kernel10TensorViewS_S_S_S_S_)
        /*026c*/ 	.word	0x00000000


	//----- nvinfo : EIATTR_MIN_STACK_SIZE
	.align		4
.L_103:
        /*0270*/ 	.byte	0x04, 0x12
        /*0272*/ 	.short	(.L_105 - .L_104)
	.align		4
.L_104:
        /*0274*/ 	.word	index@(_Z21lambert_bn_bwd_kernel10TensorViewS_S_S_S_S_S_S_S_S_)
        /*0278*/ 	.word	0x00000000


	//----- nvinfo : EIATTR_MIN_STACK_SIZE
	.align		4
.L_105:
        /*027c*/ 	.byte	0x04, 0x12
        /*027e*/ 	.short	(.L_107 - .L_106)
	.align		4
.L_106:
        /*0280*/ 	.word	index@(_Z21lambert_bn_fwd_kernel10TensorViewS_S_S_S_S_)
        /*0284*/ 	.word	0x00000000


	//----- nvinfo : EIATTR_MIN_STACK_SIZE
	.align		4
.L_107:
        /*0288*/ 	.byte	0x04, 0x12
        /*028a*/ 	.short	(.L_109 - .L_108)
	.align		4
.L_108:
        /*028c*/ 	.word	index@(_Z19pbr_nhwc_bwd_kernel10TensorViewS_S_S_S_S_S_fS_S_S_S_S_S_)
        /*0290*/ 	.word	0x00000000


	//----- nvinfo : EIATTR_MIN_STACK_SIZE
	.align		4
.L_109:
        /*0294*/ 	.byte	0x04, 0x12
        /*0296*/ 	.short	(.L_111 - .L_110)
	.align		4
.L_110:
        /*0298*/ 	.word	index@(_Z19pbr_nhwc_fwd_kernel10TensorViewS_S_S_S_S_S_fS_)
        /*029c*/ 	.word	0x00000000


	//----- nvinfo : EIATTR_MIN_STACK_SIZE
	.align		4
.L_111:
        /*02a0*/ 	.byte	0x04, 0x12
        /*02a2*/ 	.short	(.L_113 - .L_112)
	.align		4
.L_112:
        /*02a4*/ 	.word	index@(_Z17pbr_bn_bwd_kernel10TensorViewS_S_S_S_S_S_fS_S_S_S_S_S_)
        /*02a8*/ 	.word	0x00000000


	//----- nvinfo : EIATTR_MIN_STACK_SIZE
	.align		4
.L_113:
        /*02ac*/ 	.byte	0x04, 0x12
        /*02ae*/ 	.short	(.L_115 - .L_114)
	.align		4
.L_114:
        /*02b0*/ 	.word	index@(_Z17pbr_bn_fwd_kernel10TensorViewS_S_S_S_S_S_fS_)
        /*02b4*/ 	.word	0x00000000
.L_115:


//--------------------- .nv.compat                --------------------------
	.section	.nv.compat,"",@"SHT_CUDA_COMPAT_INFO"
	.align	4
        /*0000*/ 	.byte	0x02, 0x09, 0x00, 0x00, 0x02, 0x02, 0x01, 0x00, 0x02, 0x05, 0x05, 0x00, 0x03, 0x07, 0x01, 0x01
        /*0010*/ 	.byte	0x02, 0x03, 0x00, 0x00, 0x02, 0x06, 0x01, 0x00, 0x04, 0x0b, 0x08, 0x00, 0x01, 0x00, 0x00, 0x00
        /*0020*/ 	.byte	0x00, 0x00, 0x00, 0x00


//--------------------- .nv.info._Z22specular_bn_bwd_kernel10TensorViewS_S_S_S_S_S_fS_S_S_S_S_S_ --------------------------
	.section	.nv.info._Z22specular_bn_bwd_kernel10TensorViewS_S_S_S_S_S_fS_S_S_S_S_S_,"",@"SHT_CUDA_INFO"
	.sectionflags	@""
	.align	4


	//----- nvinfo : EIATTR_CUDA_API_VERSION
	.align		4
        /*0000*/ 	.byte	0x04, 0x37
        /*0002*/ 	.short	(.L_117 - .L_116)
.L_116:
        /*0004*/ 	.word	0x00000082


	//----- nvinfo : EIATTR_KPARAM_INFO
	.align		4
.L_117:
        /*0008*/ 	.byte	0x04, 0x17
        /*000a*/ 	.short	(.L_119 - .L_118)
.L_118:
        /*000c*/ 	.word	0x00000000
        /*0010*/ 	.short	0x000d
        /*0012*/ 	.short	0x02a8
        /*0014*/ 	.byte	0x00, 0xf0, 0xe1, 0x00


	//----- nvinfo : EIATTR_KPARAM_INFO
	.align		4
.L_119:
        /*0018*/ 	.byte	0x04, 0x17
        /*001a*/ 	.short	(.L_121 - .L_120)
.L_120:
        /*001c*/ 	.word	0x00000000
        /*0020*/ 	.short	0x000c
        /*0022*/ 	.short	0x0270
        /*0024*/ 	.byte	0x00, 0xf0, 0xe1, 0x00


	//----- nvinfo : EIATTR_KPARAM_INFO
	.align		4
.L_121:
        /*0028*/ 	.byte	0x04, 0x17
        /*002a*/ 	.short	(.L_123 - .L_122)
.L_122:
        /*002c*/ 	.word	0x00000000
        /*0030*/ 	.short	0x000b
        /*0032*/ 	.short	0x0238
        /*0034*/ 	.byte	0x00, 0xf0, 0xe1, 0x00


	//----- nvinfo : EIATTR_KPARAM_INFO
	.align		4
.L_123:
        /*0038*/ 	.byte	0x04, 0x17
        /*003a*/ 	.short	(.L_125 - .L_124)
.L_124:
        /*003c*/ 	.word	0x00000000
        /*0040*/ 	.short	0x000a
        /*0042*/ 	.short	0x0200
        /*0044*/ 	.byte	0x00, 0xf0, 0xe1, 0x00


	//----- nvinfo : EIATTR_KPARAM_INFO
	.align		4
.L_125:
        /*0048*/ 	.byte	0x04, 0x17
        /*004a*/ 	.short	(.L_127 - .L_126)
.L_126:
        /*004c*/ 	.word	0x00000000
        /*0050*/ 	.short	0x0009
        /*0052*/ 	.short	0x01c8
        /*0054*/ 	.byte	0x00, 0xf0, 0xe1, 0x00


	//----- nvinfo : EIATTR_KPARAM_INFO
	.align		4
.L_127:
        /*0058*/ 	.byte	0x04, 0x17
        /*005a*/ 	.short	(.L_129 - .L_128)
.L_128:
        /*005c*/ 	.word	0x00000000
        /*0060*/ 	.short	0x0008
        /*0062*/ 	.short	0x0190
        /*0064*/ 	.byte	0x00, 0xf0, 0xe1, 0x00


	//----- nvinfo : EIATTR_KPARAM_INFO
	.align		4
.L_129:
        /*0068*/ 	.byte	0x04, 0x17
        /*006a*/ 	.short	(.L_131 - .L_130)
.L_130:
        /*006c*/ 	.word	0x00000000
        /*0070*/ 	.short	0x0007
        /*0072*/ 	.short	0x0188
        /*0074*/ 	.byte	0x00, 0xf0, 0x11, 0x00


	//----- nvinfo : EIATTR_KPARAM_INFO
	.align		4
.L_131:
        /*0078*/ 	.byte	0x04, 0x17
        /*007a*/ 	.short	(.L_133 - .L_132)
.L_132:
        /*007c*/ 	.word	0x00000000
        /*0080*/ 	.short	0x0006
        /*0082*/ 	.short	0x0150
        /*0084*/ 	.byte	0x00, 0xf0, 0xe1, 0x00


	//----- nvinfo : EIATTR_KPARAM_INFO
	.align		4
.L_133:
        /*0088*/ 	.byte	0x04, 0x17
        /*008a*/ 	.short	(.L_135 - .L_134)
.L_134:
        /*008c*/ 	.word	0x00000000
        /*0090*/ 	.short	0x0005
        /*0092*/ 	.short	0x0118
        /*0094*/ 	.byte	0x00, 0xf0, 0xe1, 0x00


	//----- nvinfo : EIATTR_KPARAM_INFO
	.align		4
.L_135:
        /*0098*/ 	.byte	0x04, 0x17
        /*009a*/ 	.short	(.L_137 - .L_136)
.L_136:
        /*009c*/ 	.word	0x00000000
        /*00a0*/ 	.short	0x0004
        /*00a2*/ 	.short	0x00e0
        /*00a4*/ 	.byte	0x00, 0xf0, 0xe1, 0x00


	//----- nvinfo : EIATTR_KPARAM_INFO
	.align		4
.L_137:
        /*00a8*/ 	.byte	0x04, 0x17
        /*00aa*/ 	.short	(.L_139 - .L_138)
.L_138:
        /*00ac*/ 	.word	0x00000000
        /*00b0*/ 	.short	0x0003
        /*00b2*/ 	.short	0x00a8
        /*00b4*/ 	.byte	0x00, 0xf0, 0xe1, 0x00


	//----- nvinfo : EIATTR_KPARAM_INFO
	.align		4
.L_139:
        /*00b8*/ 	.byte	0x04, 0x17
        /*00ba*/ 	.short	(.L_141 - .L_140)
.L_140:
        /*00bc*/ 	.word	0x00000000
        /*00c0*/ 	.short	0x0002
        /*00c2*/ 	.short	0x0070
        /*00c4*/ 	.byte	0x00, 0xf0, 0xe1, 0x00


	//----- nvinfo : EIATTR_KPARAM_INFO
	.align		4
.L_141:
        /*00c8*/ 	.byte	0x04, 0x17
        /*00ca*/ 	.short	(.L_143 - .L_142)
.L_142:
        /*00cc*/ 	.word	0x00000000
        /*00d0*/ 	.short	0x0001
        /*00d2*/ 	.short	0x0038
        /*00d4*/ 	.byte	0x00, 0xf0, 0xe1, 0x00


	//----- nvinfo : EIATTR_KPARAM_INFO
	.align		4
.L_143:
        /*00d8*/ 	.byte	0x04, 0x17
        /*00da*/ 	.short	(.L_145 - .L_144)
.L_144:
        /*00dc*/ 	.word	0x00000000
        /*00e0*/ 	.short	0x0000
        /*00e2*/ 	.short	0x0000
        /*00e4*/ 	.byte	0x00, 0xf0, 0xe1, 0x00


	//----- nvinfo : EIATTR_SPARSE_MMA_MASK
	.align		4
.L_145:
        /*00e8*/ 	.byte	0x03, 0x50
        /*00ea*/ 	.short	0x0000


	//----- nvinfo : EIATTR_MAXREG_COUNT
	.align		4
        /*00ec*/ 	.byte	0x03, 0x1b
        /*00ee*/ 	.short	0x00ff


	//----- nvinfo : EIATTR_MERCURY_ISA_VERSION
	.align		4
        /*00f0*/ 	.byte	0x03, 0x5f
        /*00f2*/ 	.short	0x0101


	//----- nvinfo : EIATTR_VRC_CTA_INIT_COUNT
	.align		4
        /*00f4*/ 	.byte	0x02, 0x4a
	.zero		1
	.zero		1


	//----- nvinfo : EIATTR_EXIT_INSTR_OFFSETS
	.align		4
        /*00f8*/ 	.byte	0x04, 0x1c
        /*00fa*/ 	.short	(.L_147 - .L_146)


	//   ....[0]....
.L_146:
        /*00fc*/ 	.word	0x000000d0


	//   ....[1]....
        /*0100*/ 	.word	0x00006dd0


	//----- nvinfo : EIATTR_CRS_STACK_SIZE
	.align		4
.L_147:
        /*0104*/ 	.byte	0x04, 0x1e
        /*0106*/ 	.short	(.L_149 - .L_148)
.L_148:
        /*0108*/ 	.word	0x00000000


	//----- nvinfo : EIATTR_CBANK_PARAM_SIZE
	.align		4
.L_149:
        /*010c*/ 	.byte	0x03, 0x19
        /*010e*/ 	.short	0x02e0


	//----- nvinfo : EIATTR_PARAM_CBANK
	.align		4
        /*0110*/ 	.byte	0x04, 0x0a
        /*0112*/ 	.short	(.L_151 - .L_150)
	.align		4
.L_150:
        /*0114*/ 	.word	index@(.nv.constant0._Z22specular_bn_bwd_kernel10TensorViewS_S_S_S_S_S_fS_S_S_S_S_S_)
        /*0118*/ 	.short	0x0380
        /*011a*/ 	.short	0x02e0


	//----- nvinfo : EIATTR_SW_WAR
	.align		4
.L_151:
        /*011c*/ 	.byte	0x04, 0x36
        /*011e*/ 	.short	(.L_153 - .L_152)
.L_152:
        /*0120*/ 	.word	0x00000008
.L_153:


//--------------------- .nv.info._Z22specular_bn_fwd_kernel10TensorViewS_S_S_S_S_S_fS_ --------------------------
	.section	.nv.info._Z22specular_bn_fwd_kernel10TensorViewS_S_S_S_S_S_fS_,"",@"SHT_CUDA_INFO"
	.sectionflags	@""
	.align	4


	//----- nvinfo : EIATTR_CUDA_API_VERSION
	.align		4
        /*0000*/ 	.byte	0x04, 0x37
        /*0002*/ 	.short	(.L_155 - .L_154)
.L_154:
        /*0004*/ 	.word	0x00000082


	//----- nvinfo : EIATTR_KPARAM_INFO
	.align		4
.L_155:
        /*0008*/ 	.byte	0x04, 0x17
        /*000a*/ 	.short	(.L_157 - .L_156)
.L_156:
        /*000c*/ 	.word	0x00000000
        /*0010*/ 	.short	0x0008
        /*0012*/ 	.short	0x0190
        /*0014*/ 	.byte	0x00, 0xf0, 0xe1, 0x00


	//----- nvinfo : EIATTR_KPARAM_INFO
	.align		4
.L_157:
        /*0018*/ 	.byte	0x04, 0x17
        /*001a*/ 	.short	(.L_159 - .L_158)
.L_158:
        /*001c*/ 	.word	0x00000000
        /*0020*/ 	.short	0x0007
        /*0022*/ 	.short	0x0188
        /*0024*/ 	.byte	0x00, 0xf0, 0x11, 0x00


	//----- nvinfo : EIATTR_KPARAM_INFO
	.align		4
.L_159:
        /*0028*/ 	.byte	0x04, 0x17
        /*002a*/ 	.short	(.L_161 - .L_160)
.L_160:
        /*002c*/ 	.word	0x00000000
        /*0030*/ 	.short	0x0006
        /*0032*/ 	.short	0x0150
        /*0034*/ 	.byte	0x00, 0xf0, 0xe1, 0x00


	//----- nvinfo : EIATTR_KPARAM_INFO
	.align		4
.L_161:
        /*0038*/ 	.byte	0x04, 0x17
        /*003a*/ 	.short	(.L_163 - .L_162)
.L_162:
        /*003c*/ 	.word	0x00000000
        /*0040*/ 	.short	0x0005
        /*0042*/ 	.short	0x0118
        /*0044*/ 	.byte	0x00, 0xf0, 0xe1, 0x00


	//----- nvinfo : EIATTR_KPARAM_INFO
	.align		4
.L_163:
        /*0048*/ 	.byte	0x04, 0x17
        /*004a*/ 	.short	(.L_165 - .L_164)
.L_164:
        /*004c*/ 	.word	0x00000000
        /*0050*/ 	.short	0x0004
        /*0052*/ 	.short	0x00e0
        /*0054*/ 	.byte	0x00, 0xf0, 0xe1, 0x00


	//----- nvinfo : EIATTR_KPARAM_INFO
	.align		4
.L_165:
        /*0058*/ 	.byte	0x04, 0x17
        /*005a*/ 	.short	(.L_167 - .L_166)
.L_166:
        /*005c*/ 	.word	0x00000000
        /*0060*/ 	.short	0x0003
        /*0062*/ 	.short	0x00a8
        /*0064*/ 	.byte	0x00, 0xf0, 0xe1, 0x00


	//----- nvinfo : EIATTR_KPARAM_INFO
	.align		4
.L_167:
        /*0068*/ 	.byte	0x04, 0x17
        /*006a*/ 	.short	(.L_169 - .L_168)
.L_168:
        /*006c*/ 	.word	0x00000000
        /*0070*/ 	.short	0x0002
        /*0072*/ 	.short	0x0070
        /*0074*/ 	.byte	0x00, 0xf0, 0xe1, 0x00


	//----- nvinfo : EIATTR_KPARAM_INFO
	.align		4
.L_169:
        /*0078*/ 	.byte	0x04, 0x17
        /*007a*/ 	.short	(.L_171 - .L_170)
.L_170:
        /*007c*/ 	.word	0x00000000
        /*0080*/ 	.short	0x0001
        /*0082*/ 	.short	0x0038
        /*0084*/ 	.byte	0x00, 0xf0, 0xe1, 0x00


	//----- nvinfo : EIATTR_KPARAM_INFO
	.align		4
.L_171:
        /*0088*/ 	.byte	0x04, 0x17
        /*008a*/ 	.short	(.L_173 - .L_172)
.L_172:
        /*008c*/ 	.word	0x00000000
        /*0090*/ 	.short	0x0000
        /*0092*/ 	.short	0x0000
        /*0094*/ 	.byte	0x00, 0xf0, 0xe1, 0x00


	//----- nvinfo : EIATTR_SPARSE_MMA_MASK
	.align		4
.L_173:
        /*0098*/ 	.byte	0x03, 0x50
        /*009a*/ 	.short	0x0000


	//----- nvinfo : EIATTR_MAXREG_COUNT
	.align		4
        /*009c*/ 	.byte	0x03, 0x1b
        /*009e*/ 	.short	0x00ff


	//----- nvinfo : EIATTR_MERCURY_ISA_VERSION
	.align		4
        /*00a0*/ 	.byte	0x03, 0x5f
        /*00a2*/ 	.short	0x0101


	//----- nvinfo : EIATTR_VRC_CTA_INIT_COUNT
	.align		4
        /*00a4*/ 	.byte	0x02, 0x4a
	.zero		1
	.zero		1


	//----- nvinfo : EIATTR_EXIT_INSTR_OFFSETS
	.align		4
        /*00a8*/ 	.byte	0x04, 0x1c
        /*00aa*/ 	.short	(.L_175 - .L_174)


	//   ....[0]....
.L_174:
        /*00ac*/ 	.word	0x000000d0


	//   ....[1]....
        /*00b0*/ 	.word	0x00000210


	//   ....[2]....
        /*00b4*/ 	.word	0x00002ae0


	//----- nvinfo : EIATTR_CRS_STACK_SIZE
	.align		4
.L_175:
        /*00b8*/ 	.byte	0x04, 0x1e
        /*00ba*/ 	.short	(.L_177 - .L_176)
.L_176:
        /*00bc*/ 	.word	0x00000000


	//----- nvinfo : EIATTR_CBANK_PARAM_SIZE
	.align		4
.L_177:
        /*00c0*/ 	.byte	0x03, 0x19
        /*00c2*/ 	.short	0x01c8


	//----- nvinfo : EIATTR_PARAM_CBANK
	.align		4
        /*00c4*/ 	.byte	0x04, 0x0a
        /*00c6*/ 	.short	(.L_179 - .L_178)
	.align		4
.L_178:
        /*00c8*/ 	.word	index@(.nv.constant0._Z22specular_bn_fwd_kernel10TensorViewS_S_S_S_S_S_fS_)
        /*00cc*/ 	.short	0x0380
        /*00ce*/ 	.short	0x01c8


	//----- nvinfo : EIATTR_SW_WAR
	.align		4
.L_179:
        /*00d0*/ 	.byte	0x04, 0x36
        /*00d2*/ 	.short	(.L_181 - .L_180)
.L_180:
        /*00d4*/ 	.word	0x00000008
.L_181:


//--------------------- .nv.info._Z23lambert_nhwc_bwd_kernel10TensorViewS_S_S_S_S_S_S_S_S_ --------------------------
	.section	.nv.info._Z23lambert_nhwc_bwd_kernel10TensorViewS_S_S_S_S_S_S_S_S_,"",@"SHT_CUDA_INFO"
	.sectionflags	@""
	.align	4


	//----- nvinfo : EIATTR_CUDA_API_VERSION
	.align		4
        /*0000*/ 	.byte	0x04, 0x37
        /*0002*/ 	.short	(.L_183 - .L_182)
.L_182:
        /*0004*/ 	.word	0x00000082


	//----- nvinfo : EIATTR_KPARAM_INFO
	.align		4
.L_183:
        /*0008*/ 	.byte	0x04, 0x17
        /*000a*/ 	.short	(.L_185 - .L_184)
.L_184:
        /*000c*/ 	.word	0x00000000
        /*0010*/ 	.short	0x0009
        /*0012*/ 	.short	0x01f8
        /*0014*/ 	.byte	0x00, 0xf0, 0xe1, 0x00


	//----- nvinfo : EIATTR_KPARAM_INFO
	.align		4
.L_185:
        /*0018*/ 	.byte	0x04, 0x17
        /*001a*/ 	.short	(.L_187 - .L_186)
.L_186:
        /*001c*/ 	.word	0x00000000
        /*0020*/ 	.short	0x0008
        /*0022*/ 	.short	0x01c0
        /*0024*/ 	.byte	0x00, 0xf0, 0xe1, 0x00


	//----- nvinfo : EIATTR_KPARAM_INFO
	.align		4
.L_187:
        /*0028*/ 	.byte	0x04, 0x17
        /*002a*/ 	.short	(.L_189 - .L_188)
.L_188:
        /*002c*/ 	.word	0x00000000
        /*0030*/ 	.short	0x0007
        /*0032*/ 	.short	0x0188
        /*0034*/ 	.byte	0x00, 0xf0, 0xe1, 0x00


	//----- nvinfo : EIATTR_KPARAM_INFO
	.align		4
.L_189:
        /*0038*/ 	.byte	0x04, 0x17
        /*003a*/ 	.short	(.L_191 - .L_190)
.L_190:
        /*003c*/ 	.word	0x00000000
        /*0040*/ 	.short	0x0006
        /*0042*/ 	.short	0x0150
        /*0044*/ 	.byte	0x00, 0xf0, 0xe1, 0x00


	//----- nvinfo : EIATTR_KPARAM_INFO
	.align		4
.L_191:
        /*0048*/ 	.byte	0x04, 0x17
        /*004a*/ 	.short	(.L_193 - .L_192)
.L_192:
        /*004c*/ 	.word	0x00000000
        /*0050*/ 	.short	0x0005
        /*0052*/ 	.short	0x0118
        /*0054*/ 	.byte	0x00, 0xf0, 0xe1, 0x00


	//----- nvinfo : EIATTR_KPARAM_INFO
	.align		4
.L_193:
        /*0058*/ 	.byte	0x04, 0x17
        /*005a*/ 	.short	(.L_195 - .L_194)
.L_194:
        /*005c*/ 	.word	0x00000000
        /*0060*/ 	.short	0x0004
        /*0062*/ 	.short	0x00e0
        /*0064*/ 	.byte	0x00, 0xf0, 0xe1, 0x00


	//----- nvinfo : EIATTR_KPARAM_INFO
	.align		4
.L_195:
        /*0068*/ 	.byte	0x04, 0x17
        /*006a*/ 	.short	(.L_197 - .L_196)
.L_196:
        /*006c*/ 	.word	0x00000000
        /*0070*/ 	.short	0x0003
        /*0072*/ 	.short	0x00a8
        /*0074*/ 	.byte	0x00, 0xf0, 0xe1, 0x00


	//----- nvinfo : EIATTR_KPARAM_INFO
	.align		4
.L_197:
        /*0078*/ 	.byte	0x04, 0x17
        /*007a*/ 	.short	(.L_199 - .L_198)
.L_198:
        /*007c*/ 	.word	0x00000000
        /*0080*/ 	.short	0x0002
        /*0082*/ 	.short	0x0070
        /*0084*/ 	.byte	0x00, 0xf0, 0xe1, 0x00


	//----- nvinfo : EIATTR_KPARAM_INFO
	.align		4
.L_199:
        /*0088*/ 	.byte	0x04, 0x17
        /*008a*/ 	.short	(.L_201 - .L_200)
.L_200:
        /*008c*/ 	.word	0x00000000
        /*0090*/ 	.short	0x0001
        /*0092*/ 	.short	0x0038
        /*0094*/ 	.byte	0x00, 0xf0, 0xe1, 0x00


	//----- nvinfo : EIATTR_KPARAM_INFO
	.align		4
.L_201:
        /*0098*/ 	.byte	0x04, 0x17
        /*009a*/ 	.short	(.L_203 - .L_202)
.L_202:
        /*009c*/ 	.word	0x00000000
        /*00a0*/ 	.short	0x0000
        /*00a2*/ 	.short	0x0000
        /*00a4*/ 	.byte	0x00, 0xf0, 0xe1, 0x00


	//----- nvinfo : EIATTR_SPARSE_MMA_MASK
	.align		4
.L_203:
        /*00a8*/ 	.byte	0x03, 0x50
        /*00aa*/ 	.short	0x0000


	//----- nvinfo : EIATTR_MAXREG_COUNT
	.align		4
        /*00ac*/ 	.byte	0x03, 0x1b
        /*00ae*/ 	.short	0x00ff


	//----- nvinfo : EIATTR_MERCURY_ISA_VERSION
	.align		4
        /*00b0*/ 	.byte	0x03, 0x5f
        /*00b2*/ 	.short	0x0101


	//----- nvinfo : EIATTR_VRC_CTA_INIT_COUNT
	.align		4
        /*00b4*/ 	.byte	0x02, 0x4a
	.zero		1
	.zero		1


	//----- nvinfo : EIATTR_EXIT_INSTR_OFFSETS
	.align		4
        /*00b8*/ 	.byte	0x04, 0x1c
        /*00ba*/ 	.short	(.L_205 - .L_204)


	//   ....[0]....
.L_204:
        /*00bc*/ 	.word	0x00000120


	//   ....[1]....
        /*00c0*/ 	.word	0x000016c0


	//----- nvinfo : EIATTR_CRS_STACK_SIZE
	.align		4
.L_205:
        /*00c4*/ 	.byte	0x04, 0x1e
        /*00c6*/ 	.short	(.L_207 - .L_206)
.L_206:
        /*00c8*/ 	.word	0x00000000


	//----- nvinfo : EIATTR_CBANK_PARAM_SIZE
	.align		4
.L_207:
        /*00cc*/ 	.byte	0x03, 0x19
        /*00ce*/ 	.short	0x0230


	//----- nvinfo : EIATTR_PARAM_CBANK
	.align		4
        /*00d0*/ 	.byte	0x04, 0x0a
        /*00d2*/ 	.short	(.L_209 - .L_208)
	.align		4
.L_208:
        /*00d4*/ 	.word	index@(.nv.constant0._Z23lambert_nhwc_bwd_kernel10TensorViewS_S_S_S_S_S_S_S_S_)
        /*00d8*/ 	.short	0x0380
        /*00da*/ 	.short	0x0230


	//----- nvinfo : EIATTR_SW_WAR
	.align		4
.L_209:
        /*00dc*/ 	.byte	0x04, 0x36
        /*00de*/ 	.short	(.L_211 - .L_210)
.L_210:
        /*00e0*/ 	.word	0x00000008
.L_211:


//--------------------- .nv.info._Z23lambert_nhwc_fwd_kernel10TensorViewS_S_S_S_S_ --------------------------
	.section	.nv.info._Z23lambert_nhwc_fwd_kernel10TensorViewS_S_S_S_S_,"",@"SHT_CUDA_INFO"
	.sectionflags	@""
	.align	4


	//----- nvinfo : EIATTR_CUDA_API_VERSION
	.align		4
        /*0000*/ 	.byte	0x04, 0x37
        /*0002*/ 	.short	(.L_213 - .L_212)
.L_212:
        /*0004*/ 	.word	0x00000082


	//----- nvinfo : EIATTR_KPARAM_INFO
	.align		4
.L_213:
        /*0008*/ 	.byte	0x04, 0x17
        /*000a*/ 	.short	(.L_215 - .L_214)
.L_214:
        /*000c*/ 	.word	0x00000000
        /*0010*/ 	.short	0x0005
        /*0012*/ 	.short	0x0118
        /*0014*/ 	.byte	0x00, 0xf0, 0xe1, 0x00


	//----- nvinfo : EIATTR_KPARAM_INFO
	.align		4
.L_215:
        /*0018*/ 	.byte	0x04, 0x17
        /*001a*/ 	.short	(.L_217 - .L_216)
.L_216:
        /*001c*/ 	.word	0x00000000
        /*0020*/ 	.short	0x0004
        /*0022*/ 	.short	0x00e0
        /*0024*/ 	.byte	0x00, 0xf0, 0xe1, 0x00


	//----- nvinfo : EIATTR_KPARAM_INFO
	.align		4
.L_217:
        /*0028*/ 	.byte	0x04, 0x17
        /*002a*/ 	.short	(.L_219 - .L_218)
.L_218:
        /*002c*/ 	.word	0x00000000
        /*0030*/ 	.short	0x0003
        /*0032*/ 	.short	0x00a8
        /*0034*/ 	.byte	0x00, 0xf0, 0xe1, 0x00


	//----- nvinfo : EIATTR_KPARAM_INFO
	.align		4
.L_219:
        /*0038*/ 	.byte	0x04, 0x17
        /*003a*/ 	.short	(.L_221 - .L_220)
.L_220:
        /*003c*/ 	.word	0x00000000
        /*0040*/ 	.short	0x0002
        /*0042*/ 	.short	0x0070
        /*0044*/ 	.byte	0x00, 0xf0, 0xe1, 0x00


	//----- nvinfo : EIATTR_KPARAM_INFO
	.align		4
.L_221:
        /*0048*/ 	.byte	0x04, 0x17
        /*004a*/ 	.short	(.L_223 - .L_222)
.L_222:
        /*004c*/ 	.word	0x00000000
        /*0050*/ 	.short	0x0001
        /*0052*/ 	.short	0x0038
        /*0054*/ 	.byte	0x00, 0xf0, 0xe1, 0x00


	//----- nvinfo : EIATTR_KPARAM_INFO
	.align		4
.L_223:
        /*0058*/ 	.byte	0x04, 0x17
        /*005a*/ 	.short	(.L_225 - .L_224)
.L_224:
        /*005c*/ 	.word	0x00000000
        /*0060*/ 	.short	0x0000
        /*0062*/ 	.short	0x0000
        /*0064*/ 	.byte	0x00, 0xf0, 0xe1, 0x00


	//----- nvinfo : EIATTR_SPARSE_MMA_MASK
	.align		4
.L_225:
        /*0068*/ 	.byte	0x03, 0x50
        /*006a*/ 	.short	0x0000


	//----- nvinfo : EIATTR_MAXREG_COUNT
	.align		4
        /*006c*/ 	.byte	0x03, 0x1b
        /*006e*/ 	.short	0x00ff


	//----- nvinfo : EIATTR_MERCURY_ISA_VERSION
	.align		4
        /*0070*/ 	.byte	0x03, 0x5f
        /*0072*/ 	.short	0x0101


	//----- nvinfo : EIATTR_VRC_CTA_INIT_COUNT
	.align		4
        /*0074*/ 	.byte	0x02, 0x4a
	.zero		1
	.zero		1


	//----- nvinfo : EIATTR_EXIT_INSTR_OFFSETS
	.align		4
        /*0078*/ 	.byte	0x04, 0x1c
        /*007a*/ 	.short	(.L_227 - .L_226)


	//   ....[0]....
.L_226:
        /*007c*/ 	.word	0x00000120


	//   ....[1]....
        /*0080*/ 	.word	0x00001a00


	//----- nvinfo : EIATTR_CRS_STACK_SIZE
	.align		4
.L_227:
        /*0084*/ 	.byte	0x04, 0x1e
        /*0086*/ 	.short	(.L_229 - .L_228)
.L_228:
        /*0088*/ 	.word	0x00000000


	//----- nvinfo : EIATTR_CBANK_PARAM_SIZE
	.align		4
.L_229:
        /*008c*/ 	.byte	0x03, 0x19
        /*008e*/ 	.short	0x0150


	//----- nvinfo : EIATTR_PARAM_CBANK
	.align		4
        /*0090*/ 	.byte	0x04, 0x0a
        /*0092*/ 	.short	(.L_231 - .L_230)
	.align		4
.L_230:
        /*0094*/ 	.word	index@(.nv.constant0._Z23lambert_nhwc_fwd_kernel10TensorViewS_S_S_S_S_)
        /*0098*/ 	.short	0x0380
        /*009a*/ 	.short	0x0150


	//----- nvinfo : EIATTR_SW_WAR
	.align		4
.L_231:
        /*009c*/ 	.byte	0x04, 0x36
        /*009e*/ 	.short	(.L_233 - .L_232)
.L_232:
        /*00a0*/ 	.word	0x00000008
.L_233:


//--------------------- .nv.info._Z21lambert_bn_bwd_kernel10TensorViewS_S_S_S_S_S_S_S_S_ --------------------------
	.section	.nv.info._Z21lambert_bn_bwd_kernel10TensorViewS_S_S_S_S_S_S_S_S_,"",@"SHT_CUDA_INFO"
	.sectionflags	@""
	.align	4


	//----- nvinfo : EIATTR_CUDA_API_VERSION
	.align		4
        /*0000*/ 	.byte	0x04, 0x37
        /*0002*/ 	.short	(.L_235 - .L_234)
.L_234:
        /*0004*/ 	.word	0x00000082


	//----- nvinfo : EIATTR_KPARAM_INFO
	.align		4
.L_235:
        /*0008*/ 	.byte	0x04, 0x17
        /*000a*/ 	.short	(.L_237 - .L_236)
.L_236:
        /*000c*/ 	.word	0x00000000
        /*0010*/ 	.short	0x0009
        /*0012*/ 	.short	0x01f8
        /*0014*/ 	.byte	0x00, 0xf0, 0xe1, 0x00


	//----- nvinfo : EIATTR_KPARAM_INFO
	.align		4
.L_237:
        /*0018*/ 	.byte	0x04, 0x17
        /*001a*/ 	.short	(.L_239 - .L_238)
.L_238:
        /*001c*/ 	.word	0x00000000
        /*0020*/ 	.short	0x0008
        /*0022*/ 	.short	0x01c0
        /*0024*/ 	.byte	0x00, 0xf0, 0xe1, 0x00


	//----- nvinfo : EIATTR_KPARAM_INFO
	.align		4
.L_239:
        /*0028*/ 	.byte	0x04, 0x17
        /*002a*/ 	.short	(.L_241 - .L_240)
.L_240:
        /*002c*/ 	.word	0x00000000
        /*0030*/ 	.short	0x0007
        /*0032*/ 	.short	0x0188
        /*0034*/ 	.byte	0x00, 0xf0, 0xe1, 0x00


	//----- nvinfo : EIATTR_KPARAM_INFO
	.align		4
.L_241:
        /*0038*/ 	.byte	0x04, 0x17
        /*003a*/ 	.short	(.L_243 - .L_242)
.L_242:
        /*003c*/ 	.word	0x00000000
        /*0040*/ 	.short	0x0006
        /*0042*/ 	.short	0x0150
        /*0044*/ 	.byte	0x00, 0xf0, 0xe1, 0x00


	//----- nvinfo : EIATTR_KPARAM_INFO
	.align		4
.L_243:
        /*0048*/ 	.byte	0x04, 0x17
        /*004a*/ 	.short	(.L_245 - .L_244)
.L_244:
        /*004c*/ 	.word	0x00000000
        /*0050*/ 	.short	0x0005
        /*0052*/ 	.short	0x0118
        /*0054*/ 	.byte	0x00, 0xf0, 0xe1, 0x00


	//----- nvinfo : EIATTR_KPARAM_INFO
	.align		4
.L_245:
        /*0058*/ 	.byte	0x04, 0x17
        /*005a*/ 	.short	(.L_247 - .L_246)
.L_246:
        /*005c*/ 	.word	0x00000000
        /*0060*/ 	.short	0x0004
        /*0062*/ 	.short	0x00e0
        /*0064*/ 	.byte	0x00, 0xf0, 0xe1, 0x00


	//----- nvinfo : EIATTR_KPARAM_INFO
	.align		4
.L_247:
        /*0068*/ 	.byte	0x04, 0x17
        /*006a*/ 	.short	(.L_249 - .L_248)
.L_248:
        /*006c*/ 	.word	0x00000000
        /*0070*/ 	.short	0x0003
        /*0072*/ 	.short	0x00a8
        /*0074*/ 	.byte	0x00, 0xf0, 0xe1, 0x00


	//----- nvinfo : EIATTR_KPARAM_INFO
	.align		4
.L_249:
        /*0078*/ 	.byte	0x04, 0x17
        /*007a*/ 	.short	(.L_251 - .L_250)
.L_250:
        /*007c*/ 	.word	0x00000000
        /*0080*/ 	.short	0x0002
        /*0082*/ 	.short	0x0070
        /*0084*/ 	.byte	0x00, 0xf0, 0xe1, 0x00


	//----- nvinfo : EIATTR_KPARAM_INFO
	.align		4
.L_251:
        /*0088*/ 	.byte	0x04, 0x17
        /*008a*/ 	.short	(.L_253 - .L_252)
.L_252:
        /*008c*/ 	.word	0x00000000
        /*0090*/ 	.short	0x0001
        /*0092*/ 	.short	0x0038
        /*0094*/ 	.byte	0x00, 0xf0, 0xe1, 0x00


	//----- nvinfo : EIATTR_KPARAM_INFO
	.align		4
.L_253:
        /*0098*/ 	.byte	0x04, 0x17
        /*009a*/ 	.short	(.L_255 - .L_254)
.L_254:
        /*009c*/ 	.word	0x00000000
        /*00a0*/ 	.short	0x0000
        /*00a2*/ 	.short	0x0000
        /*00a4*/ 	.byte	0x00, 0xf0, 0xe1, 0x00


	//----- nvinfo : EIATTR_SPARSE_MMA_MASK
	.align		4
.L_255:
        /*00a8*/ 	.byte	0x03, 0x50
        /*00aa*/ 	.short	0x0000


	//----- nvinfo : EIATTR_MAXREG_COUNT
	.align		4
        /*00ac*/ 	.byte	0x03, 0x1b
        /*00ae*/ 	.short	0x00ff


	//----- nvinfo : EIATTR_MERCURY_ISA_VERSION
	.align		4
        /*00b0*/ 	.byte	0x03, 0x5f
        /*00b2*/ 	.short	0x0101


	//----- nvinfo : EIATTR_VRC_CTA_INIT_COUNT
	.align		4
        /*00b4*/ 	.byte	0x02, 0x4a
	.zero		1
	.zero		1


	//----- nvinfo : EIATTR_EXIT_INSTR_OFFSETS
	.align		4
        /*00b8*/ 	.byte	0x04, 0x1c
        /*00ba*/ 	.short	(.L_257 - .L_256)


	//   ....[0]....
.L_256:
        /*00bc*/ 	.word	0x000000d0


	//   ....[1]....
        /*00c0*/ 	.word	0x00001630


	//----- nvinfo : EIATTR_CRS_STACK_SIZE
	.align		4
.L_257:
        /*00c4*/ 	.byte	0x04, 0x1e
        /*00c6*/ 	.short	(.L_259 - .L_258)
.L_258:
        /*00c8*/ 	.word	0x00000000


	//----- nvinfo : EIATTR_CBANK_PARAM_SIZE
	.align		4
.L_259:
        /*00cc*/ 	.byte	0x03, 0x19
        /*00ce*/ 	.short	0x0230


	//----- nvinfo : EIATTR_PARAM_CBANK
	.align		4
        /*00d0*/ 	.byte	0x04, 0x0a
        /*00d2*/ 	.short	(.L_261 - .L_260)
	.align		4
.L_260:
        /*00d4*/ 	.word	index@(.nv.constant0._Z21lambert_bn_bwd_kernel10TensorViewS_S_S_S_S_S_S_S_S_)
        /*00d8*/ 	.short	0x0380
        /*00da*/ 	.short	0x0230


	//----- nvinfo : EIATTR_SW_WAR
	.align		4
.L_261:
        /*00dc*/ 	.byte	0x04, 0x36
        /*00de*/ 	.short	(.L_263 - .L_262)
.L_262:
        /*00e0*/ 	.word	0x00000008
.L_263:


//--------------------- .nv.info._Z21lambert_bn_fwd_kernel10TensorViewS_S_S_S_S_ --------------------------
	.section	.nv.info._Z21lambert_bn_fwd_kernel10TensorViewS_S_S_S_S_,"",@"SHT_CUDA_INFO"
	.sectionflags	@""
	.align	4


	//----- nvinfo : EIATTR_CUDA_API_VERSION
	.align		4
        /*0000*/ 	.byte	0x04, 0x37
        /*0002*/ 	.short	(.L_265 - .L_264)
.L_264:
        /*0004*/ 	.word	0x00000082


	//----- nvinfo : EIATTR_KPARAM_INFO
	.align		4
.L_265:
        /*0008*/ 	.byte	0x04, 0x17
        /*000a*/ 	.short	(.L_267 - .L_266)
.L_266:
        /*000c*/ 	.word	0x00000000
        /*0010*/ 	.short	0x0005
        /*0012*/ 	.short	0x0118
        /*0014*/ 	.byte	0x00, 0xf0, 0xe1, 0x00


	//----- nvinfo : EIATTR_KPARAM_INFO
	.align		4
.L_267:
        /*0018*/ 	.byte	0x04, 0x17
        /*001a*/ 	.short	(.L_269 - .L_268)
.L_268:
        /*001c*/ 	.word	0x00000000
        /*0020*/ 	.short	0x0004
        /*0022*/ 	.short	0x00e0
        /*0024*/ 	.byte	0x00, 0xf0, 0xe1, 0x00


	//----- nvinfo : EIATTR_KPARAM_INFO
	.align		4
.L_269:
        /*0028*/ 	.byte	0x04, 0x17
        /*002a*/ 	.short	(.L_271 - .L_270)
.L_270:
        /*002c*/ 	.word	0x00000000
        /*0030*/ 	.short	0x0003
        /*0032*/ 	.short	0x00a8
        /*0034*/ 	.byte	0x00, 0xf0, 0xe1, 0x00


	//----- nvinfo : EIATTR_KPARAM_INFO
	.align		4
.L_271:
        /*0038*/ 	.byte	0x04, 0x17
        /*003a*/ 	.short	(.L_273 - .L_272)
.L_272:
        /*003c*/ 	.word	0x00000000
        /*0040*/ 	.short	0x0002
        /*0042*/ 	.short	0x0070
        /*0044*/ 	.byte	0x00, 0xf0, 0xe1, 0x00


	//----- nvinfo : EIATTR_KPARAM_INFO
	.align		4
.L_273:
        /*0048*/ 	.byte	0x04, 0x17
        /*004a*/ 	.short	(.L_275 - .L_274)
.L_274:
        /*004c*/ 	.word	0x00000000
        /*0050*/ 	.short	0x0001
        /*0052*/ 	.short	0x0038
        /*0054*/ 	.byte	0x00, 0xf0, 0xe1, 0x00


	//----- nvinfo : EIATTR_KPARAM_INFO
	.align		4
.L_275:
        /*0058*/ 	.byte	0x04, 0x17
        /*005a*/ 	.short	(.L_277 - .L_276)
.L_276:
        /*005c*/ 	.word	0x00000000
        /*0060*/ 	.short	0x0000
        /*0062*/ 	.short	0x0000
        /*0064*/ 	.byte	0x00, 0xf0, 0xe1, 0x00


	//----- nvinfo : EIATTR_SPARSE_MMA_MASK
	.align		4
.L_277:
        /*0068*/ 	.byte	0x03, 0x50
        /*006a*/ 	.short	0x0000


	//----- nvinfo : EIATTR_MAXREG_COUNT
	.align		4
        /*006c*/ 	.byte	0x03, 0x1b
        /*006e*/ 	.short	0x00ff


	//----- nvinfo : EIATTR_MERCURY_ISA_VERSION
	.align		4
        /*0070*/ 	.byte	0x03, 0x5f
        /*0072*/ 	.short	0x0101


	//----- nvinfo : EIATTR_VRC_CTA_INIT_COUNT
	.align		4
        /*0074*/ 	.byte	0x02, 0x4a
	.zero		1
	.zero		1


	//----- nvinfo : EIATTR_EXIT_INSTR_OFFSETS
	.align		4
        /*0078*/ 	.byte	0x04, 0x1c
        /*007a*/ 	.short	(.L_279 - .L_278)


	//   ....[0]....
.L_278:
        /*007c*/ 	.word	0x000000d0


	//   ....[1]....
        /*0080*/ 	.word	0x00001e10


	//----- nvinfo : EIATTR_CRS_STACK_SIZE
	.align		4
.L_279:
        /*0084*/ 	.byte	0x04, 0x1e
        /*0086*/ 	.short	(.L_281 - .L_280)
.L_280:
        /*0088*/ 	.word	0x00000000


	//----- nvinfo : EIATTR_CBANK_PARAM_SIZE
	.align		4
.L_281:
        /*008c*/ 	.byte	0x03, 0x19
        /*008e*/ 	.short	0x0150


	//----- nvinfo : EIATTR_PARAM_CBANK
	.align		4
        /*0090*/ 	.byte	0x04, 0x0a
        /*0092*/ 	.short	(.L_283 - .L_282)
	.align		4
.L_282:
        /*0094*/ 	.word	index@(.nv.constant0._Z21lambert_bn_fwd_kernel10TensorViewS_S_S_S_S_)
        /*0098*/ 	.short	0x0380
        /*009a*/ 	.short	0x0150


	//----- nvinfo : EIATTR_SW_WAR
	.align		4
.L_283:
        /*009c*/ 	.byte	0x04, 0x36
        /*009e*/ 	.short	(.L_285 - .L_284)
.L_284:
        /*00a0*/ 	.word	0x00000008
.L_285:


//--------------------- .nv.info._Z19pbr_nhwc_bwd_kernel10TensorViewS_S_S_S_S_S_fS_S_S_S_S_S_ --------------------------
	.section	.nv.info._Z19pbr_nhwc_bwd_kernel10TensorViewS_S_S_S_S_S_fS_S_S_S_S_S_,"",@"SHT_CUDA_INFO"
	.sectionflags	@""
	.align	4


	//----- nvinfo : EIATTR_CUDA_API_VERSION
	.align		4
        /*0000*/ 	.byte	0x04, 0x37
        /*0002*/ 	.short	(.L_287 - .L_286)
.L_286:
        /*0004*/ 	.word	0x00000082


	//----- nvinfo : EIATTR_KPARAM_INFO
	.align		4
.L_287:
        /*0008*/ 	.byte	0x04, 0x17
        /*000a*/ 	.short	(.L_289 - .L_288)
.L_288:
        /*000c*/ 	.word	0x00000000
        /*0010*/ 	.short	0x000d
        /*0012*/ 	.short	0x02a8
        /*0014*/ 	.byte	0x00, 0xf0, 0xe1, 0x00


	//----- nvinfo : EIATTR_KPARAM_INFO
	.align		4
.L_289:
        /*0018*/ 	.byte	0x04, 0x17
        /*001a*/ 	.short	(.L_291 - .L_290)
.L_290:
        /*001c*/ 	.word	0x00000000
        /*0020*/ 	.short	0x000c
        /*0022*/ 	.short	0x0270
        /*0024*/ 	.byte	0x00, 0xf0, 0xe1, 0x00


	//----- nvinfo : EIATTR_KPARAM_INFO
	.align		4
.L_291:
        /*0028*/ 	.byte	0x04, 0x17
        /*002a*/ 	.short	(.L_293 - .L_292)
.L_292:
        /*002c*/ 	.word	0x00000000
        /*0030*/ 	.short	0x000b
        /*0032*/ 	.short	0x0238
        /*0034*/ 	.byte	0x00, 0xf0, 0xe1, 0x00


	//----- nvinfo : EIATTR_KPARAM_INFO
	.align		4
.L_293:
        /*0038*/ 	.byte	0x04, 0x17
        /*003a*/ 	.short	(.L_295 - .L_294)
.L_294:
        /*003c*/ 	.word	0x00000000
        /*0040*/ 	.short	0x000a
        /*0042*/ 	.short	0x0200
        /*0044*/ 	.byte	0x00, 0xf0, 0xe1, 0x00


	//----- nvinfo : EIATTR_KPARAM_INFO
	.align		4
.L_295:
        /*0048*/ 	.byte	0x04, 0x17
        /*004a*/ 	.short	(.L_297 - .L_296)
.L_296:
        /*004c*/ 	.word	0x00000000
        /*0050*/ 	.short	0x0009
        /*0052*/ 	.short	0x01c8
        /*0054*/ 	.byte	0x00, 0xf0, 0xe1, 0x00


	//----- nvinfo : EIATTR_KPARAM_INFO
	.align		4
.L_297:
        /*0058*/ 	.byte	0x04, 0x17
        /*005a*/ 	.short	(.L_299 - .L_298)
.L_298:
        /*005c*/ 	.word	0x00000000
        /*0060*/ 	.short	0x0008
        /*0062*/ 	.short	0x0190
        /*0064*/ 	.byte	0x00, 0xf0, 0xe1, 0x00


	//----- nvinfo : EIATTR_KPARAM_INFO
	.align		4
.L_299:
        /*0068*/ 	.byte	0x04, 0x17
        /*006a*/ 	.short	(.L_301 - .L_300)
.L_300:
        /*006c*/ 	.word	0x00000000
        /*0070*/ 	.short	0x0007
        /*0072*/ 	.short	0x0188
        /*0074*/ 	.byte	0x00, 0xf0, 0x11, 0x00


	//----- nvinfo : EIATTR_KPARAM_INFO
	.align		4
.L_301:
        /*0078*/ 	.byte	0x04, 0x17
        /*007a*/ 	.short	(.L_303 - .L_302)
.L_302:
        /*007c*/ 	.word	0x00000000
        /*0080*/ 	.short	0x0006
        /*0082*/ 	.short	0x0150
        /*0084*/ 	.byte	0x00, 0xf0, 0xe1, 0x00


	//----- nvinfo : EIATTR_KPARAM_INFO
	.align		4
.L_303:
        /*0088*/ 	.byte	0x04, 0x17
        /*008a*/ 	.short	(.L_305 - .L_304)
.L_304:
        /*008c*/ 	.word	0x00000000
        /*0090*/ 	.short	0x0005
        /*0092*/ 	.short	0x0118
        /*0094*/ 	.byte	0x00, 0xf0, 0xe1, 0x00


	//----- nvinfo : EIATTR_KPARAM_INFO
	.align		4
.L_305:
        /*0098*/ 	.byte	0x04, 0x17
        /*009a*/ 	.short	(.L_307 - .L_306)
.L_306:
        /*009c*/ 	.word	0x00000000
        /*00a0*/ 	.short	0x0004
        /*00a2*/ 	.short	0x00e0
        /*00a4*/ 	.byte	0x00, 0xf0, 0xe1, 0x00


	//----- nvinfo : EIATTR_KPARAM_INFO
	.align		4
.L_307:
        /*00a8*/ 	.byte	0x04, 0x17
        /*00aa*/ 	.short	(.L_309 - .L_308)
.L_308:
        /*00ac*/ 	.word	0x00000000
        /*00b0*/ 	.short	0x0003
        /*00b2*/ 	.short	0x00a8
        /*00b4*/ 	.byte	0x00, 0xf0, 0xe1, 0x00


	//----- nvinfo : EIATTR_KPARAM_INFO
	.align		4
.L_309:
        /*00b8*/ 	.byte	0x04, 0x17
        /*00ba*/ 	.short	(.L_311 - .L_310)
.L_310:
        /*00bc*/ 	.word	0x00000000
        /*00c0*/ 	.short	0x0002
        /*00c2*/ 	.short	0x0070
        /*00c4*/ 	.byte	0x00, 0xf0, 0xe1, 0x00


	//----- nvinfo : EIATTR_KPARAM_INFO
	.align		4
.L_311:
        /*00c8*/ 	.byte	0x04, 0x17
        /*00ca*/ 	.short	(.L_313 - .L_312)
.L_312:
        /*00cc*/ 	.word	0x00000000
        /*00d0*/ 	.short	0x0001
        /*00d2*/ 	.short	0x0038
        /*00d4*/ 	.byte	0x00, 0xf0, 0xe1, 0x00


	//----- nvinfo : EIATTR_KPARAM_INFO
	.align		4
.L_313:
        /*00d8*/ 	.byte	0x04, 0x17
        /*00da*/ 	.short	(.L_315 - .L_314)
.L_314:
        /*00dc*/ 	.word	0x00000000
        /*00e0*/ 	.short	0x0000
        /*00e2*/ 	.short	0x0000
        /*00e4*/ 	.byte	0x00, 0xf0, 0xe1, 0x00


	//----- nvinfo : EIATTR_SPARSE_MMA_MASK
	.align		4
.L_315:
        /*00e8*/ 	.byte	0x03, 0x50
        /*00ea*/ 	.short	0x0000


	//----- nvinfo : EIATTR_MAXREG_COUNT
	.align		4
        /*00ec*/ 	.byte	0x03, 0x1b
        /*00ee*/ 	.short	0x00ff


	//----- nvinfo : EIATTR_MERCURY_ISA_VERSION
	.align		4
        /*00f0*/ 	.byte	0x03, 0x5f
        /*00f2*/ 	.short	0x0101


	//----- nvinfo : EIATTR_VRC_CTA_INIT_COUNT
	.align		4
        /*00f4*/ 	.byte	0x02, 0x4a
	.zero		1
	.zero		1


	//----- nvinfo : EIATTR_EXIT_INSTR_OFFSETS
	.align		4
        /*00f8*/ 	.byte	0x04, 0x1c
        /*00fa*/ 	.short	(.L_317 - .L_316)


	//   ....[0]....
.L_316:
        /*00fc*/ 	.word	0x00000120


	//   ....[1]....
        /*0100*/ 	.word	0x00006a90


	//----- nvinfo : EIATTR_CRS_STACK_SIZE
	.align		4
.L_317:
        /*0104*/ 	.byte	0x04, 0x1e
        /*0106*/ 	.short	(.L_319 - .L_318)
.L_318:
        /*0108*/ 	.word	0x00000000


	//----- nvinfo : EIATTR_CBANK_PARAM_SIZE
	.align		4
.L_319:
        /*010c*/ 	.byte	0x03, 0x19
        /*010e*/ 	.short	0x02e0


	//----- nvinfo : EIATTR_PARAM_CBANK
	.align		4
        /*0110*/ 	.byte	0x04, 0x0a
        /*0112*/ 	.short	(.L_321 - .L_320)
	.align		4
.L_320:
        /*0114*/ 	.word	index@(.nv.constant0._Z19pbr_nhwc_bwd_kernel10TensorViewS_S_S_S_S_S_fS_S_S_S_S_S_)
        /*0118*/ 	.short	0x0380
        /*011a*/ 	.short	0x02e0


	//----- nvinfo : EIATTR_SW_WAR
	.align		4
.L_321:
        /*011c*/ 	.byte	0x04, 0x36
        /*011e*/ 	.short	(.L_323 - .L_322)
.L_322:
        /*0120*/ 	.word	0x00000008
.L_323:


//--------------------- .nv.info._Z19pbr_nhwc_fwd_kernel10TensorViewS_S_S_S_S_S_fS_ --------------------------
	.section	.nv.info._Z19pbr_nhwc_fwd_kernel10TensorViewS_S_S_S_S_S_fS_,"",@"SHT_CUDA_INFO"
	.sectionflags	@""
	.align	4


	//----- nvinfo : EIATTR_CUDA_API_VERSION
	.align		4
        /*0000*/ 	.byte	0x04, 0x37
        /*0002*/ 	.short	(.L_325 - .L_324)
.L_324:
        /*0004*/ 	.word	0x00000082


	//----- nvinfo : EIATTR_KPARAM_INFO
	.align		4
.L_325:
        /*0008*/ 	.byte	0x04, 0x17
        /*000a*/ 	.short	(.L_327 - .L_326)
.L_326:
        /*000c*/ 	.word	0x00000000
        /*0010*/ 	.short	0x0008
        /*0012*/ 	.short	0x0190
        /*0014*/ 	.byte	0x00, 0xf0, 0xe1, 0x00


	//----- nvinfo : EIATTR_KPARAM_INFO
	.align		4
.L_327:
        /*0018*/ 	.byte	0x04, 0x17
        /*001a*/ 	.short	(.L_329 - .L_328)
.L_328:
        /*001c*/ 	.word	0x00000000
        /*0020*/ 	.short	0x0007
        /*0022*/ 	.short	0x0188
        /*0024*/ 	.byte	0x00, 0xf0, 0x11, 0x00


	//----- nvinfo : EIATTR_KPARAM_INFO
	.align		4
.L_329:
        /*0028*/ 	.byte	0x04, 0x17
        /*002a*/ 	.short	(.L_331 - .L_330)
.L_330:
        /*002c*/ 	.word	0x00000000
        /*0030*/ 	.short	0x0006
        /*0032*/ 	.short	0x0150
        /*0034*/ 	.byte	0x00, 0xf0, 0xe1, 0x00


	//----- nvinfo : EIATTR_KPARAM_INFO
	.align		4
.L_331:
        /*0038*/ 	.byte	0x04, 0x17
        /*003a*/ 	.short	(.L_333 - .L_332)
.L_332:
        /*003c*/ 	.word	0x00000000
        /*0040*/ 	.short	0x0005
        /*0042*/ 	.short	0x0118
        /*0044*/ 	.byte	0x00, 0xf0, 0xe1, 0x00


	//----- nvinfo : EIATTR_KPARAM_INFO
	.align		4
.L_333:
        /*0048*/ 	.byte	0x04, 0x17
        /*004a*/ 	.short	(.L_335 - .L_334)
.L_334:
        /*004c*/ 	.word	0x00000000
        /*0050*/ 	.short	0x0004
        /*0052*/ 	.short	0x00e0
        /*0054*/ 	.byte	0x00, 0xf0, 0xe1, 0x00


	//----- nvinfo : EIATTR_KPARAM_INFO
	.align		4
.L_335:
        /*0058*/ 	.byte	0x04, 0x17
        /*005a*/ 	.short	(.L_337 - .L_336)
.L_336:
        /*005c*/ 	.word	0x00000000
        /*0060*/ 	.short	0x0003
        /*0062*/ 	.short	0x00a8
        /*0064*/ 	.byte	0x00, 0xf0, 0xe1, 0x00


	//----- nvinfo : EIATTR_KPARAM_INFO
	.align		4
.L_337:
        /*0068*/ 	.byte	0x04, 0x17
        /*006a*/ 	.short	(.L_339 - .L_338)
.L_338:
        /*006c*/ 	.word	0x00000000
        /*0070*/ 	.short	0x0002
        /*0072*/ 	.short	0x0070
        /*0074*/ 	.byte	0x00, 0xf0, 0xe1, 0x00


	//----- nvinfo : EIATTR_KPARAM_INFO
	.align		4
.L_339:
        /*0078*/ 	.byte	0x04, 0x17
        /*007a*/ 	.short	(.L_341 - .L_340)
.L_340:
        /*007c*/ 	.word	0x00000000
        /*0080*/ 	.short	0x0001
        /*0082*/ 	.short	0x0038
        /*0084*/ 	.byte	0x00, 0xf0, 0xe1, 0x00


	//----- nvinfo : EIATTR_KPARAM_INFO
	.align		4
.L_341:
        /*0088*/ 	.byte	0x04, 0x17
        /*008a*/ 	.short	(.L_343 - .L_342)
.L_342:
        /*008c*/ 	.word	0x00000000
        /*0090*/ 	.short	0x0000
        /*0092*/ 	.short	0x0000
        /*0094*/ 	.byte	0x00, 0xf0, 0xe1, 0x00


	//----- nvinfo : EIATTR_SPARSE_MMA_MASK
	.align		4
.L_343:
        /*0098*/ 	.byte	0x03, 0x50
        /*009a*/ 	.short	0x0000


	//----- nvinfo : EIATTR_MAXREG_COUNT
	.align		4
        /*009c*/ 	.byte	0x03, 0x1b
        /*009e*/ 	.short	0x00ff


	//----- nvinfo : EIATTR_MERCURY_ISA_VERSION
	.align		4
        /*00a0*/ 	.byte	0x03, 0x5f
        /*00a2*/ 	.short	0x0101


	//----- nvinfo : EIATTR_VRC_CTA_INIT_COUNT
	.align		4
        /*00a4*/ 	.byte	0x02, 0x4a
	.zero		1
	.zero		1


	//----- nvinfo : EIATTR_EXIT_INSTR_OFFSETS
	.align		4
        /*00a8*/ 	.byte	0x04, 0x1c
        /*00aa*/ 	.short	(.L_345 - .L_344)


	//   ....[0]....
.L_344:
        /*00ac*/ 	.word	0x00000120


	//   ....[1]....
        /*00b0*/ 	.word	0x000028e0


	//----- nvinfo : EIATTR_CRS_STACK_SIZE
	.align		4
.L_345:
        /*00b4*/ 	.byte	0x04, 0x1e
        /*00b6*/ 	.short	(.L_347 - .L_346)
.L_346:
        /*00b8*/ 	.word	0x00000000


	//----- nvinfo : EIATTR_CBANK_PARAM_SIZE
	.align		4
.L_347:
        /*00bc*/ 	.byte	0x03, 0x19
        /*00be*/ 	.short	0x01c8


	//----- nvinfo : EIATTR_PARAM_CBANK
	.align		4
        /*00c0*/ 	.byte	0x04, 0x0a
        /*00c2*/ 	.short	(.L_349 - .L_348)
	.align		4
.L_348:
        /*00c4*/ 	.word	index@(.nv.constant0._Z19pbr_nhwc_fwd_kernel10TensorViewS_S_S_S_S_S_fS_)
        /*00c8*/ 	.short	0x0380
        /*00ca*/ 	.short	0x01c8


	//----- nvinfo : EIATTR_SW_WAR
	.align		4
.L_349:
        /*00cc*/ 	.byte	0x04, 0x36
        /*00ce*/ 	.short	(.L_351 - .L_350)
.L_350:
        /*00d0*/ 	.word	0x00000008
.L_351:


//--------------------- .nv.info._Z17pbr_bn_bwd_kernel10TensorViewS_S_S_S_S_S_fS_S_S_S_S_S_ --------------------------
	.section	.nv.info._Z17pbr_bn_bwd_kernel10TensorViewS_S_S_S_S_S_fS_S_S_S_S_S_,"",@"SHT_CUDA_INFO"
	.sectionflags	@""
	.align	4


	//----- nvinfo : EIATTR_CUDA_API_VERSION
	.align		4
        /*0000*/ 	.byte	0x04, 0x37
        /*0002*/ 	.short	(.L_353 - .L_352)
.L_352:
        /*0004*/ 	.word	0x00000082


	//----- nvinfo : EIATTR_KPARAM_INFO
	.align		4
.L_353:
        /*0008*/ 	.byte	0x04, 0x17
        /*000a*/ 	.short	(.L_355 - .L_354)
.L_354:
        /*000c*/ 	.word	0x00000000
        /*0010*/ 	.short	0x000d
        /*0012*/ 	.short	0x02a8
        /*0014*/ 	.byte	0x00, 0xf0, 0xe1, 0x00


	//----- nvinfo : EIATTR_KPARAM_INFO
	.align		4
.L_355:
        /*0018*/ 	.byte	0x04, 0x17
        /*001a*/ 	.short	(.L_357 - .L_356)
.L_356:
        /*001c*/ 	.word	0x00000000
        /*0020*/ 	.short	0x000c
        /*0022*/ 	.short	0x0270
        /*0024*/ 	.byte	0x00, 0xf0, 0xe1, 0x00


	//----- nvinfo : EIATTR_KPARAM_INFO
	.align		4
.L_357:
        /*0028*/ 	.byte	0x04, 0x17
        /*002a*/ 	.short	(.L_359 - .L_358)
.L_358:
        /*002c*/ 	.word	0x00000000
        /*0030*/ 	.short	0x000b
        /*0032*/ 	.short	0x0238
        /*0034*/ 	.byte	0x00, 0xf0, 0xe1, 0x00


	//----- nvinfo : EIATTR_KPARAM_INFO
	.align		4
.L_359:
        /*0038*/ 	.byte	0x04, 0x17
        /*003a*/ 	.short	(.L_361 - .L_360)
.L_360:
        /*003c*/ 	.word	0x00000000
        /*0040*/ 	.short	0x000a
        /*0042*/ 	.short	0x0200
        /*0044*/ 	.byte	0x00, 0xf0, 0xe1, 0x00


	//----- nvinfo : EIATTR_KPARAM_INFO
	.align		4
.L_361:
        /*0048*/ 	.byte	0x04, 0x17
        /*004a*/ 	.short	(.L_363 - .L_362)
.L_362:
        /*004c*/ 	.word	0x00000000
        /*0050*/ 	.short	0x0009
        /*0052*/ 	.short	0x01c8
        /*0054*/ 	.byte	0x00, 0xf0, 0xe1, 0x00


	//----- nvinfo : EIATTR_KPARAM_INFO
	.align		4
.L_363:
        /*0058*/ 	.byte	0x04, 0x17
        /*005a*/ 	.short	(.L_365 - .L_364)
.L_364:
        /*005c*/ 	.word	0x00000000
        /*0060*/ 	.short	0x0008
        /*0062*/ 	.short	0x0190
        /*0064*/ 	.byte	0x00, 0xf0, 0xe1, 0x00


	//----- nvinfo : EIATTR_KPARAM_INFO
	.align		4
.L_365:
        /*0068*/ 	.byte	0x04, 0x17
        /*006a*/ 	.short	(.L_367 - .L_366)
.L_366:
        /*006c*/ 	.word	0x00000000
        /*0070*/ 	.short	0x0007
        /*0072*/ 	.short	0x0188
        /*0074*/ 	.byte	0x00, 0xf0, 0x11, 0x00


	//----- nvinfo : EIATTR_KPARAM_INFO
	.align		4
.L_367:
        /*0078*/ 	.byte	0x04, 0x17
        /*007a*/ 	.short	(.L_369 - .L_368)
.L_368:
        /*007c*/ 	.word	0x00000000
        /*0080*/ 	.short	0x0006
        /*0082*/ 	.short	0x0150
        /*0084*/ 	.byte	0x00, 0xf0, 0xe1, 0x00


	//----- nvinfo : EIATTR_KPARAM_INFO
	.align		4
.L_369:
        /*0088*/ 	.byte	0x04, 0x17
        /*008a*/ 	.short	(.L_371 - .L_370)
.L_370:
        /*008c*/ 	.word	0x00000000
        /*0090*/ 	.short	0x0005
        /*0092*/ 	.short	0x0118
        /*0094*/ 	.byte	0x00, 0xf0, 0xe1, 0x00


	//----- nvinfo : EIATTR_KPARAM_INFO
	.align		4
.L_371:
        /*0098*/ 	.byte	0x04, 0x17
        /*009a*/ 	.short	(.L_373 - .L_372)
.L_372:
        /*009c*/ 	.word	0x00000000
        /*00a0*/ 	.short	0x0004
        /*00a2*/ 	.short	0x00e0
        /*00a4*/ 	.byte	0x00, 0xf0, 0xe1, 0x00


	//----- nvinfo : EIATTR_KPARAM_INFO
	.align		4
.L_373:
        /*00a8*/ 	.byte	0x04, 0x17
        /*00aa*/ 	.short	(.L_375 - .L_374)
.L_374:
        /*00ac*/ 	.word	0x00000000
        /*00b0*/ 	.short	0x0003
        /*00b2*/ 	.short	0x00a8
        /*00b4*/ 	.byte	0x00, 0xf0, 0xe1, 0x00


	//----- nvinfo : EIATTR_KPARAM_INFO
	.align		4
.L_375:
        /*00b8*/ 	.byte	0x04, 0x17
        /*00ba*/ 	.short	(.L_377 - .L_376)
.L_376:
        /*00bc*/ 	.word	0x00000000
        /*00c0*/ 	.short	0x0002
        /*00c2*/ 	.short	0x0070
        /*00c4*/ 	.byte	0x00, 0xf0, 0xe1, 0x00


	//----- nvinfo : EIATTR_KPARAM_INFO
	.align		4
.L_377:
        /*00c8*/ 	.byte	0x04, 0x17
        /*00ca*/ 	.short	(.L_379 - .L_378)
.L_378:
        /*00cc*/ 	.word	0x00000000
        /*00d0*/ 	.short	0x0001
        /*00d2*/ 	.short	0x0038
        /*00d4*/ 	.byte	0x00, 0xf0, 0xe1, 0x00


	//----- nvinfo : EIATTR_KPARAM_INFO
	.align		4
.L_379:
        /*00d8*/ 	.byte	0x04, 0x17
        /*00da*/ 	.short	(.L_381 - .L_380)
.L_380:
        /*00dc*/ 	.word	0x00000000
        /*00e0*/ 	.short	0x0000
        /*00e2*/ 	.short	0x0000
        /*00e4*/ 	.byte	0x00, 0xf0, 0xe1, 0x00


	//----- nvinfo : EIATTR_SPARSE_MMA_MASK
	.align		4
.L_381:
        /*00e8*/ 	.byte	0x03, 0x50
        /*00ea*/ 	.short	0x0000


	//----- nvinfo : EIATTR_MAXREG_COUNT
	.align		4
        /*00ec*/ 	.byte	0x03, 0x1b
        /*00ee*/ 	.short	0x00ff


	//----- nvinfo : EIATTR_MERCURY_ISA_VERSION
	.align		4
        /*00f0*/ 	.byte	0x03, 0x5f
        /*00f2*/ 	.short	0x0101


	//----- nvinfo : EIATTR_VRC_CTA_INIT_COUNT
	.align		4
        /*00f4*/ 	.byte	0x02, 0x4a
	.zero		1
	.zero		1


	//----- nvinfo : EIATTR_EXIT_INSTR_OFFSETS
	.align		4
        /*00f8*/ 	.byte	0x04, 0x1c
        /*00fa*/ 	.short	(.L_383 - .L_382)


	//   ....[0]....
.L_382:
        /*00fc*/ 	.word	0x000000d0


	//   ....[1]....
        /*0100*/ 	.word	0x00006690


	//----- nvinfo : EIATTR_CRS_STACK_SIZE
	.align		4
.L_383:
        /*0104*/ 	.byte	0x04, 0x1e
        /*0106*/ 	.short	(.L_385 - .L_384)
.L_384:
        /*0108*/ 	.word	0x00000000


	//----- nvinfo : EIATTR_CBANK_PARAM_SIZE
	.align		4
.L_385:
        /*010c*/ 	.byte	0x03, 0x19
        /*010e*/ 	.short	0x02e0


	//----- nvinfo : EIATTR_PARAM_CBANK
	.align		4
        /*0110*/ 	.byte	0x04, 0x0a
        /*0112*/ 	.short	(.L_387 - .L_386)
	.align		4
.L_386:
        /*0114*/ 	.word	index@(.nv.constant0._Z17pbr_bn_bwd_kernel10TensorViewS_S_S_S_S_S_fS_S_S_S_S_S_)
        /*0118*/ 	.short	0x0380
        /*011a*/ 	.short	0x02e0


	//----- nvinfo : EIATTR_SW_WAR
	.align		4
.L_387:
        /*011c*/ 	.byte	0x04, 0x36
        /*011e*/ 	.short	(.L_389 - .L_388)
.L_388:
        /*0120*/ 	.word	0x00000008
.L_389:


//--------------------- .nv.info._Z17pbr_bn_fwd_kernel10TensorViewS_S_S_S_S_S_fS_ --------------------------
	.section	.nv.info._Z17pbr_bn_fwd_kernel10TensorViewS_S_S_S_S_S_fS_,"",@"SHT_CUDA_INFO"
	.sectionflags	@""
	.align	4


	//----- nvinfo : EIATTR_CUDA_API_VERSION
	.align		4
        /*0000*/ 	.byte	0x04, 0x37
        /*0002*/ 	.short	(.L_391 - .L_390)
.L_390:
        /*0004*/ 	.word	0x00000082


	//----- nvinfo : EIATTR_KPARAM_INFO
	.align		4
.L_391:
        /*0008*/ 	.byte	0x04, 0x17
        /*000a*/ 	.short	(.L_393 - .L_392)
.L_392:
        /*000c*/ 	.word	0x00000000
        /*0010*/ 	.short	0x0008
        /*0012*/ 	.short	0x0190
        /*0014*/ 	.byte	0x00, 0xf0, 0xe1, 0x00


	//----- nvinfo : EIATTR_KPARAM_INFO
	.align		4
.L_393:
        /*0018*/ 	.byte	0x04, 0x17
        /*001a*/ 	.short	(.L_395 - .L_394)
.L_394:
        /*001c*/ 	.word	0x00000000
        /*0020*/ 	.short	0x0007
        /*0022*/ 	.short	0x0188
        /*0024*/ 	.byte	0x00, 0xf0, 0x11, 0x00


	//----- nvinfo : EIATTR_KPARAM_INFO
	.align		4
.L_395:
        /*0028*/ 	.byte	0x04, 0x17
        /*002a*/ 	.short	(.L_397 - .L_396)
.L_396:
        /*002c*/ 	.word	0x00000000
        /*0030*/ 	.short	0x0006
        /*0032*/ 	.short	0x0150
        /*0034*/ 	.byte	0x00, 0xf0, 0xe1, 0x00


	//----- nvinfo : EIATTR_KPARAM_INFO
	.align		4
.L_397:
        /*0038*/ 	.byte	0x04, 0x17
        /*003a*/ 	.short	(.L_399 - .L_398)
.L_398:
        /*003c*/ 	.word	0x00000000
        /*0040*/ 	.short	0x0005
        /*0042*/ 	.short	0x0118
        /*0044*/ 	.byte	0x00, 0xf0, 0xe1, 0x00


	//----- nvinfo : EIATTR_KPARAM_INFO
	.align		4
.L_399:
        /*0048*/ 	.byte	0x04, 0x17
        /*004a*/ 	.short	(.L_401 - .L_400)
.L_400:
        /*004c*/ 	.word	0x00000000
        /*0050*/ 	.short	0x0004
        /*0052*/ 	.short	0x00e0
        /*0054*/ 	.byte	0x00, 0xf0, 0xe1, 0x00


	//----- nvinfo : EIATTR_KPARAM_INFO
	.align		4
.L_401:
        /*0058*/ 	.byte	0x04, 0x17
        /*005a*/ 	.short	(.L_403 - .L_402)
.L_402:
        /*005c*/ 	.word	0x00000000
        /*0060*/ 	.short	0x0003
        /*0062*/ 	.short	0x00a8
        /*0064*/ 	.byte	0x00, 0xf0, 0xe1, 0x00


	//----- nvinfo : EIATTR_KPARAM_INFO
	.align		4
.L_403:
        /*0068*/ 	.byte	0x04, 0x17
        /*006a*/ 	.short	(.L_405 - .L_404)
.L_404:
        /*006c*/ 	.word	0x00000000
        /*0070*/ 	.short	0x0002
        /*0072*/ 	.short	0x0070
        /*0074*/ 	.byte	0x00, 0xf0, 0xe1, 0x00


	//----- nvinfo : EIATTR_KPARAM_INFO
	.align		4
.L_405:
        /*0078*/ 	.byte	0x04, 0x17
        /*007a*/ 	.short	(.L_407 - .L_406)
.L_406:
        /*007c*/ 	.word	0x00000000
        /*0080*/ 	.short	0x0001
        /*0082*/ 	.short	0x0038
        /*0084*/ 	.byte	0x00, 0xf0, 0xe1, 0x00


	//----- nvinfo : EIATTR_KPARAM_INFO
	.align		4
.L_407:
        /*0088*/ 	.byte	0x04, 0x17
        /*008a*/ 	.short	(.L_409 - .L_408)
.L_408:
        /*008c*/ 	.word	0x00000000
        /*0090*/ 	.short	0x0000
        /*0092*/ 	.short	0x0000
        /*0094*/ 	.byte	0x00, 0xf0, 0xe1, 0x00


	//----- nvinfo : EIATTR_SPARSE_MMA_MASK
	.align		4
.L_409:
        /*0098*/ 	.byte	0x03, 0x50
        /*009a*/ 	.short	0x0000


	//----- nvinfo : EIATTR_MAXREG_COUNT
	.align		4
        /*009c*/ 	.byte	0x03, 0x1b
        /*009e*/ 	.short	0x00ff


	//----- nvinfo : EIATTR_MERCURY_ISA_VERSION
	.align		4
        /*00a0*/ 	.byte	0x03, 0x5f
        /*00a2*/ 	.short	0x0101


	//----- nvinfo : EIATTR_VRC_CTA_INIT_COUNT
	.align		4
        /*00a4*/ 	.byte	0x02, 0x4a
	.zero		1
	.zero		1


	//----- nvinfo : EIATTR_EXIT_INSTR_OFFSETS
	.align		4
        /*00a8*/ 	.byte	0x04, 0x1c
        /*00aa*/ 	.short	(.L_411 - .L_410)


	//   ....[0]....
.L_410:
        /*00ac*/ 	.word	0x000000d0


	//   ....[1]....
        /*00b0*/ 	.word	0x00000210


	//   ....[2]....
        /*00b4*/ 	.word	0x00002760


	//----- nvinfo : EIATTR_CRS_STACK_SIZE
	.align		4
.L_411:
        /*00b8*/ 	.byte	0x04, 0x1e
        /*00ba*/ 	.short	(.L_413 - .L_412)
.L_412:
        /*00bc*/ 	.word	0x00000000


	//----- nvinfo : EIATTR_CBANK_PARAM_SIZE
	.align		4
.L_413:
        /*00c0*/ 	.byte	0x03, 0x19
        /*00c2*/ 	.short	0x01c8


	//----- nvinfo : EIATTR_PARAM_CBANK
	.align		4
        /*00c4*/ 	.byte	0x04, 0x0a
        /*00c6*/ 	.short	(.L_415 - .L_414)
	.align		4
.L_414:
        /*00c8*/ 	.word	index@(.nv.constant0._Z17pbr_bn_fwd_kernel10TensorViewS_S_S_S_S_S_fS_)
        /*00cc*/ 	.short	0x0380
        /*00ce*/ 	.short	0x01c8


	//----- nvinfo : EIATTR_SW_WAR
	.align		4
.L_415:
        /*00d0*/ 	.byte	0x04, 0x36
        /*00d2*/ 	.short	(.L_417 - .L_416)
.L_416:
        /*00d4*/ 	.word	0x00000008
.L_417:


//--------------------- .nv.callgraph             --------------------------
	.section	.nv.callgraph,"",@"SHT_CUDA_CALLGRAPH"
	.align	4
	.sectionentsize	8
	.align		4
        /*0000*/ 	.word	0x00000000
	.align		4
        /*0004*/ 	.word	0xffffffff
	.align		4
        /*0008*/ 	.word	0x00000000
	.align		4
        /*000c*/ 	.word	0xfffffffe
	.align		4
        /*0010*/ 	.word	0x00000000
	.align		4
        /*0014*/ 	.word	0xfffffffd
	.align		4
        /*0018*/ 	.word	0x00000000
	.align		4
        /*001c*/ 	.word	0xfffffffc


//--------------------- .text._Z22specular_bn_bwd_kernel10TensorViewS_S_S_S_S_S_fS_S_S_S_S_S_ --------------------------
	.section	.text._Z22specular_bn_bwd_kernel10TensorViewS_S_S_S_S_S_fS_S_S_S_S_S_,"ax",@progbits
	.align	128
        .global         _Z22specular_bn_bwd_kernel10TensorViewS_S_S_S_S_S_fS_S_S_S_S_S_
        .type           _Z22specular_bn_bwd_kernel10TensorViewS_S_S_S_S_S_fS_S_S_S_S_S_,@function
        .size           _Z22specular_bn_bwd_kernel10TensorViewS_S_S_S_S_S_fS_S_S_S_S_S_,(.L_x_1048 - _Z22specular_bn_bwd_kernel10TensorViewS_S_S_S_S_S_fS_S_S_S_S_S_)
        .other          _Z22specular_bn_bwd_kernel10TensorViewS_S_S_S_S_S_fS_S_S_S_S_S_,@"STO_CUDA_ENTRY STV_DEFAULT"
_Z22specular_bn_bwd_kernel10TensorViewS_S_S_S_S_S_fS_S_S_S_S_S_:
.text._Z22specular_bn_bwd_kernel10TensorViewS_S_S_S_S_S_fS_S_S_S_S_S_:
[----:B------:R-:W-:Y:S01]  /*0000*/  LDC R1, c[0x0][0x37c] ;  /* 0x0000df00ff017b82 */ /* 0x000fe20000000800 */
[----:B------:R-:W0:Y:S07]  /*0010*/  S2R R3, SR_TID.Y ;  /* 0x0000000000037919 */ /* 0x000e2e0000002200 */
[----:B------:R-:W1:Y:S01]  /*0020*/  LDC R102, c[0x0][0x360] ;  /* 0x0000d800ff667b82 */ /* 0x000e620000000800 */
[----:B------:R-:W2:Y:S01]  /*0030*/  LDCU UR6, c[0x0][0x644] ;  /* 0x0000c880ff0677ac */ /* 0x000ea20008000800 */
[----:B------:R-:W1:Y:S01]  /*0040*/  S2R R5, SR_TID.X ;  /* 0x0000000000057919 */ /* 0x000e620000002100 */
[----:B------:R-:W3:Y:S05]  /*0050*/  LDCU UR7, c[0x0][0x648] ;  /* 0x0000c900ff0777ac */ /* 0x000eea0008000800 */
[----:B------:R-:W0:Y:S08]  /*0060*/  S2UR UR5, SR_CTAID.Y ;  /* 0x00000000000579c3 */ /* 0x000e300000002600 */
[----:B------:R-:W0:Y:S08]  /*0070*/  LDC R104, c[0x0][0x364] ;  /* 0x0000d900ff687b82 */ /* 0x000e300000000800 */
[----:B------:R-:W1:Y:S01]  /*0080*/  S2UR UR4, SR_CTAID.X ;  /* 0x00000000000479c3 */ /* 0x000e620000002500 */
[----:B0-----:R-:W-:-:S05]  /*0090*/  IMAD R104, R104, UR5, R3 ;  /* 0x0000000568687c24 */ /* 0x001fca000f8e0203 */
[----:B--2---:R-:W-:Y:S01]  /*00a0*/  ISETP.GT.U32.AND P0, PT, R104, UR6, PT ;  /* 0x0000000668007c0c */ /* 0x004fe2000bf04070 */
[----:B-1----:R-:W-:-:S05]  /*00b0*/  IMAD R102, R102, UR4, R5 ;  /* 0x0000000466667c24 */ /* 0x002fca000f8e0205 */
[----:B---3--:R-:W-:-:S13]  /*00c0*/  ISETP.GT.U32.OR P0, PT, R102, UR7, P0 ;  /* 0x0000000766007c0c */ /* 0x008fda0008704470 */
[----:B------:R-:W-:Y:S05]  /*00d0*/  @P0 EXIT ;  /* 0x000000000000094d */ /* 0x000fea0003800000 */
[----:B------:R-:W0:Y:S01]  /*00e0*/  LDCU.64 UR6, c[0x0][0x3c0] ;  /* 0x00007800ff0677ac */ /* 0x000e220008000a00 */
[----:B------:R-:W1:Y:S01]  /*00f0*/  LDC.64 R2, c[0x0][0x460] ;  /* 0x00011800ff027b82 */ /* 0x000e620000000a00 */
[----:B------:R-:W-:Y:S01]  /*0100*/  HFMA2 R107, -RZ, RZ, 0, 0 ;  /* 0x00000000ff6b7431 */ /* 0x000fe200000001ff */
[----:B------:R-:W-:Y:S01]  /*0110*/  MOV R105, RZ ;  /* 0x000000ff00697202 */ /* 0x000fe20000000f00 */
[----:B------:R-:W2:Y:S01]  /*0120*/  LDCU.64 UR12, c[0x0][0x3b8] ;  /* 0x00007700ff0c77ac */ /* 0x000ea20008000a00 */
[----:B------:R-:W-:Y:S01]  /*0130*/  HFMA2 R103, -RZ, RZ, 0, 0 ;  /* 0x00000000ff677431 */ /* 0x000fe200000001ff */
[----:B------:R-:W-:Y:S02]  /*0140*/  CS2R R100, SRZ ;  /* 0x0000000000647805 */ /* 0x000fe4000001ff00 */
[----:B------:R-:W-:Y:S01]  /*0150*/  CS2R R98, SRZ ;  /* 0x0000000000627805 */ /* 0x000fe2000001ff00 */
[----:B------:R-:W3:Y:S01]  /*0160*/  LDCU.64 UR22, c[0x0][0x630] ;  /* 0x0000c600ff1677ac */ /* 0x000ee20008000a00 */
[----:B------:R-:W-:-:S02]  /*0170*/  CS2R R96, SRZ ;  /* 0x0000000000607805 */ /* 0x000fc4000001ff00 */
[----:B------:R-:W-:Y:S02]  /*0180*/  CS2R R94, SRZ ;  /* 0x00000000005e7805 */ /* 0x000fe4000001ff00 */
[----:B------:R-:W-:Y:S01]  /*0190*/  MOV R93, RZ ;  /* 0x000000ff005d7202 */ /* 0x000fe20000000f00 */
[----:B------:R-:W4:Y:S01]  /*01a0*/  LDCU.128 UR16, c[0x0][0x3f0] ;  /* 0x00007e00ff1077ac */ /* 0x000f220008000c00 */
[----:B------:R-:W5:Y:S01]  /*01b0*/  LDCU.128 UR8, c[0x0][0x380] ;  /* 0x00007000ff0877ac */ /* 0x000f620008000c00 */
[----:B0-----:R-:W-:Y:S02]  /*01c0*/  IMAD R6, R104, UR6, RZ ;  /* 0x0000000668067c24 */ /* 0x001fe4000f8e02ff */
[----:B------:R-:W-:Y:S01]  /*01d0*/  IMAD R7, R102, UR7, RZ ;  /* 0x0000000766077c24 */ /* 0x000fe2000f8e02ff */
[----:B------:R-:W0:Y:S04]  /*01e0*/  LDCU.64 UR6, c[0x0][0x628] ;  /* 0x0000c500ff0677ac */ /* 0x000e280008000a00 */
[----:B--2---:R-:W-:Y:S01]  /*01f0*/  IADD3 R6, P2, P3, R6, UR12, R7 ;  /* 0x0000000c06067c10 */ /* 0x004fe2000fb5e007 */
[----:B---3--:R-:W-:Y:S01]  /*0200*/  IMAD R16, R104, UR22, RZ ;  /* 0x0000001668107c24 */ /* 0x008fe2000f8e02ff */
[----:B------:R-:W2:Y:S01]  /*0210*/  LDCU UR4, c[0x0][0x468] ;  /* 0x00008d00ff0477ac */ /* 0x000ea20008000800 */
[----:B------:R-:W-:Y:S01]  /*0220*/  IMAD R17, R102, UR23, RZ ;  /* 0x0000001766117c24 */ /* 0x000fe2000f8e02ff */
[----:B------:R-:W-:Y:S01]  /*0230*/  IADD3.X R7, PT, PT, RZ, UR13, RZ, P2, P3 ;  /* 0x0000000dff077c10 */ /* 0x000fe200097e64ff */
[----:B----4-:R-:W-:Y:S01]  /*0240*/  IMAD R8, R104, UR18, RZ ;  /* 0x0000001268087c24 */ /* 0x010fe2000f8e02ff */
[----:B------:R-:W3:Y:S01]  /*0250*/  LDCU.64 UR14, c[0x0][0x430] ;  /* 0x00008600ff0e77ac */ /* 0x000ee20008000a00 */
[----:B------:R-:W-:-:S02]  /*0260*/  IMAD R9, R102, UR19, RZ ;  /* 0x0000001366097c24 */ /* 0x000fc4000f8e02ff */
[----:B-----5:R-:W-:Y:S01]  /*0270*/  IMAD R4, R104, UR10, RZ ;  /* 0x0000000a68047c24 */ /* 0x020fe2000f8e02ff */
[----:B------:R-:W4:Y:S01]  /*0280*/  LDCU.64 UR20, c[0x0][0x428] ;  /* 0x00008500ff1477ac */ /* 0x000f220008000a00 */
[----:B------:R-:W-:Y:S01]  /*0290*/  IMAD R5, R102, UR11, RZ ;  /* 0x0000000b66057c24 */ /* 0x000fe2000f8e02ff */
[----:B------:R-:W-:Y:S02]  /*02a0*/  IADD3 R8, P0, P1, R8, UR16, R9 ;  /* 0x0000001008087c10 */ /* 0x000fe4000f91e009 */
[----:B0-----:R-:W-:Y:S01]  /*02b0*/  IADD3 R16, P3, P6, R16, UR6, R17 ;  /* 0x0000000610107c10 */ /* 0x001fe2000fe7e011 */
[----:B------:R-:W0:Y:S01]  /*02c0*/  LDCU UR6, c[0x0][0x4b8] ;  /* 0x00009700ff0677ac */ /* 0x000e220008000800 */
[----:B------:R-:W-:Y:S02]  /*02d0*/  IADD3 R4, P4, P5, R4, UR8, R5 ;  /* 0x0000000804047c10 */ /* 0x000fe4000fd9e005 */
[----:B------:R-:W-:Y:S01]  /*02e0*/  IADD3.X R17, PT, PT, RZ, UR7, RZ, P3, P6 ;  /* 0x00000007ff117c10 */ /* 0x000fe20009fec4ff */
[C---:B--2---:R-:W-:Y:S01]  /*02f0*/  IMAD R9, R104.reuse, UR4, RZ ;  /* 0x0000000468097c24 */ /* 0x044fe2000f8e02ff */
[----:B------:R-:W-:Y:S01]  /*0300*/  IADD3.X R5, PT, PT, RZ, UR9, RZ, P4, P5 ;  /* 0x00000009ff057c10 */ /* 0x000fe2000a7ea4ff */
[----:B------:R-:W2:Y:S01]  /*0310*/  LDCU.64 UR8, c[0x0][0x358] ;  /* 0x00006b00ff0877ac */ /* 0x000ea20008000a00 */
[----:B---3--:R-:W-:-:S02]  /*0320*/  IMAD R10, R104, UR14, RZ ;  /* 0x0000000e680a7c24 */ /* 0x008fc4000f8e02ff */
[----:B-1----:R-:W-:Y:S01]  /*0330*/  IADD3 R2, P2, PT, R9, R2, RZ ;  /* 0x0000000209027210 */ /* 0x002fe20007f5e0ff */
[----:B------:R-:W-:Y:S01]  /*0340*/  IMAD R11, R102, UR15, RZ ;  /* 0x0000000f660b7c24 */ /* 0x000fe2000f8e02ff */
[----:B------:R-:W-:Y:S02]  /*0350*/  IADD3.X R9, PT, PT, RZ, UR17, RZ, P0, P1 ;  /* 0x00000011ff097c10 */ /* 0x000fe400087e24ff */
[----:B------:R-:W-:Y:S02]  /*0360*/  IADD3.X R3, PT, PT, RZ, R3, RZ, P2, !PT ;  /* 0x00000003ff037210 */ /* 0x000fe400017fe4ff */
[----:B----4-:R-:W-:Y:S01]  /*0370*/  IADD3 R10, P4, P5, R10, UR20, R11 ;  /* 0x000000140a0a7c10 */ /* 0x010fe2000fd9e00b */
[----:B0-----:R-:W-:-:S03]  /*0380*/  UISETP.NE.AND UP0, UPT, UR6, URZ, UPT ;  /* 0x000000ff0600728c */ /* 0x001fc6000bf05270 */
[----:B------:R-:W-:-:S06]  /*0390*/  IADD3.X R11, PT, PT, RZ, UR21, RZ, P4, P5 ;  /* 0x00000015ff0b7c10 */ /* 0x000fcc000a7ea4ff */
[----:B--2---:R-:W-:Y:S05]  /*03a0*/  BRA.U !UP0, `(.L_x_0) ;  /* 0x0000006508087547 */ /* 0x004fea000b800000 */
[----:B------:R-:W2:Y:S01]  /*03b0*/  LDG.E R92, desc[UR8][R8.64] ;  /* 0x00000008085c7981 */ /* 0x000ea2000c1e1900 */
[----:B------:R-:W0:Y:S03]  /*03c0*/  LDCU UR4, c[0x0][0x4a0] ;  /* 0x00009400ff0477ac */ /* 0x000e260008000800 */
[----:B------:R-:W2:Y:S01]  /*03d0*/  LDG.E R13, desc[UR8][R2.64] ;  /* 0x00000008020d7981 */ /* 0x000ea2000c1e1900 */
[----:B------:R-:W1:Y:S03]  /*03e0*/  LDCU UR5, c[0x0][0x4d8] ;  /* 0x00009b00ff0577ac */ /* 0x000e660008000800 */
[----:B------:R-:W3:Y:S04]  /*03f0*/  LDG.E R90, desc[UR8][R8.64+0x4] ;  /* 0x00000408085a7981 */ /* 0x000ee8000c1e1900 */
[----:B------:R-:W3:Y:S04]  /*0400*/  LDG.E R15, desc[UR8][R2.64+0x4] ;  /* 0x00000408020f7981 */ /* 0x000ee8000c1e1900 */
[----:B------:R-:W4:Y:S04]  /*0410*/  LDG.E R89, desc[UR8][R8.64+0x8] ;  /* 0x0000080808597981 */ /* 0x000f28000c1e1900 */
[----:B------:R0:W4:Y:S04]  /*0420*/  LDG.E R0, desc[UR8][R2.64+0x8] ;  /* 0x0000080802007981 */ /* 0x000128000c1e1900 */
[----:B------:R-:W4:Y:S04]  /*0430*/  LDG.E R91, desc[UR8][R6.64+0x4] ;  /* 0x00000408065b7981 */ /* 0x000f28000c1e1900 */
[----:B------:R-:W4:Y:S01]  /*0440*/  LDG.E R88, desc[UR8][R6.64+0x8] ;  /* 0x0000080806587981 */ /* 0x000f22000c1e1900 */
[----:B0-----:R-:W0:Y:S03]  /*0450*/  LDC R3, c[0x0][0x508] ;  /* 0x00014200ff037b82 */ /* 0x001e260000000800 */
[----:B------:R-:W4:Y:S04]  /*0460*/  LDG.E R87, desc[UR8][R4.64] ;  /* 0x0000000804577981 */ /* 0x000f28000c1e1900 */
[----:B------:R-:W4:Y:S04]  /*0470*/  LDG.E R86, desc[UR8][R4.64+0x4] ;  /* 0x0000040804567981 */ /* 0x000f28000c1e1900 */
[----:B------:R2:W4:Y:S04]  /*0480*/  LDG.E R85, desc[UR8][R4.64+0x8] ;  /* 0x0000080804557981 */ /* 0x000528000c1e1900 */
[----:B------:R-:W4:Y:S04]  /*0490*/  LDG.E R76, desc[UR8][R6.64] ;  /* 0x00000008064c7981 */ /* 0x000f28000c1e1900 */
[----:B------:R-:W5:Y:S04]  /*04a0*/  LDG.E R82, desc[UR8][R16.64] ;  /* 0x0000000810527981 */ /* 0x000f68000c1e1900 */
[----:B------:R-:W5:Y:S04]  /*04b0*/  LDG.E R80, desc[UR8][R16.64+0x4] ;  /* 0x0000040810507981 */ /* 0x000f68000c1e1900 */
[----:B------:R-:W5:Y:S04]  /*04c0*/  LDG.E R78, desc[UR8][R16.64+0x8] ;  /* 0x00000808104e7981 */ /* 0x000f68000c1e1900 */
[----:B------:R-:W5:Y:S04]  /*04d0*/  LDG.E R14, desc[UR8][R10.64] ;  /* 0x000000080a0e7981 */ /* 0x000f68000c1e1900 */
[----:B------:R-:W5:Y:S04]  /*04e0*/  LDG.E R84, desc[UR8][R10.64+0x4] ;  /* 0x000004080a547981 */ /* 0x000f68000c1e1900 */
[----:B------:R4:W5:Y:S01]  /*04f0*/  LDG.E R83, desc[UR8][R10.64+0x8] ;  /* 0x000008080a537981 */ /* 0x000962000c1e1900 */
[----:B0-----:R-:W-:Y:S01]  /*0500*/  FMUL R3, R3, R3 ;  /* 0x0000000303037220 */ /* 0x001fe20000400000 */
[C---:B------:R-:W-:Y:S01]  /*0510*/  IMAD R75, R104.reuse, UR4, RZ ;  /* 0x00000004684b7c24 */ /* 0x040fe2000f8e02ff */
[----:B------:R-:W-:Y:S01]  /*0520*/  UIADD3 UR6, UPT, UPT, -UR6, URZ, URZ ;  /* 0x000000ff06067290 */ /* 0x000fe2000fffe1ff */
[----:B-1----:R-:W-:Y:S01]  /*0530*/  IMAD R73, R104, UR5, RZ ;  /* 0x0000000568497c24 */ /* 0x002fe2000f8e02ff */
[----:B------:R-:W-:Y:S01]  /*0540*/  UMOV UR4, URZ ;  /* 0x000000ff00047c82 */ /* 0x000fe20008000000 */
[----:B------:R-:W-:Y:S01]  /*0550*/  BSSY.RECONVERGENT B0, `(.L_x_1) ;  /* 0x0000026000007945 */ /* 0x000fe20003800200 */
[----:B------:R-:W-:Y:S01]  /*0560*/  MOV R93, RZ ;  /* 0x000000ff005d7202 */ /* 0x000fe20000000f00 */
[----:B--2---:R-:W-:-:S04]  /*0570*/  FADD R13, -R92, R13 ;  /* 0x0000000d5c0d7221 */ /* 0x004fc80000000100 */
[----:B------:R-:W-:Y:S01]  /*0580*/  FFMA R5, R13, R13, RZ ;  /* 0x0000000d0d057223 */ /* 0x000fe200000000ff */
[----:B---3--:R-:W-:-:S04]  /*0590*/  FADD R12, -R90, R15 ;  /* 0x0000000f5a0c7221 */ /* 0x008fc80000000100 */
[----:B------:R-:W-:Y:S01]  /*05a0*/  FFMA R4, R12, R12, R5 ;  /* 0x0000000c0c047223 */ /* 0x000fe20000000005 */
[----:B----4-:R-:W-:Y:S01]  /*05b0*/  FADD R11, -R89, R0 ;  /* 0x00000000590b7221 */ /* 0x010fe20000000100 */
[----:B------:R-:W-:-:S03]  /*05c0*/  FMUL R2, R91, R91 ;  /* 0x0000005b5b027220 */ /* 0x000fc60000400000 */
[----:B------:R-:W-:Y:S02]  /*05d0*/  FFMA R108, R11, R11, R4 ;  /* 0x0000000b0b6c7223 */ /* 0x000fe40000000004 */
[----:B------:R-:W-:Y:S01]  /*05e0*/  FSETP.GT.AND P6, PT, R2, R3, PT ;  /* 0x000000030200720b */ /* 0x000fe20003fc4000 */
[----:B------:R-:W-:Y:S02]  /*05f0*/  FADD R77, -R88, 1 ;  /* 0x3f800000584d7421 */ /* 0x000fe40000000100 */
[----:B------:R-:W-:Y:S01]  /*0600*/  IADD3 R3, PT, PT, R108, -0xd000000, RZ ;  /* 0xf30000006c037810 */ /* 0x000fe20007ffe0ff */
[----:B------:R-:W-:-:S03]  /*0610*/  FMUL R0, R87, R88 ;  /* 0x0000005857007220 */ /* 0x000fc60000400000 */
[----:B------:R-:W-:Y:S01]  /*0620*/  ISETP.GT.U32.AND P0, PT, R3, 0x727fffff, PT ;  /* 0x727fffff0300780c */ /* 0x000fe20003f04070 */
[----:B------:R-:W-:Y:S01]  /*0630*/  FFMA R81, R77, 0.039999999105930328369, R0 ;  /* 0x3d23d70a4d517823 */ /* 0x000fe20000000000 */
[----:B------:R-:W-:Y:S01]  /*0640*/  FMUL R0, R12, R12 ;  /* 0x0000000c0c007220 */ /* 0x000fe20000400000 */
[----:B------:R0:W1:Y:S01]  /*0650*/  MUFU.RSQ R3, R108 ;  /* 0x0000006c00037308 */ /* 0x0000620000001400 */
[----:B------:R-:W-:Y:S01]  /*0660*/  FSETP.LT.AND P6, PT, R2, 1, P6 ;  /* 0x3f8000000200780b */ /* 0x000fe200037c1000 */
[-C--:B------:R-:W-:Y:S01]  /*0670*/  FMUL R2, R86, R88.reuse ;  /* 0x0000005856027220 */ /* 0x080fe20000400000 */
[----:B------:R-:W-:Y:S01]  /*0680*/  FFMA R0, R13, R13, R0 ;  /* 0x0000000d0d007223 */ /* 0x000fe20000000000 */
[----:B------:R-:W-:Y:S02]  /*0690*/  FMUL R4, R85, R88 ;  /* 0x0000005855047220 */ /* 0x000fe40000400000 */
[----:B------:R-:W-:Y:S01]  /*06a0*/  FFMA R79, R77, 0.039999999105930328369, R2 ;  /* 0x3d23d70a4d4f7823 */ /* 0x000fe20000000002 */
[----:B------:R-:W-:Y:S01]  /*06b0*/  FFMA R74, R11, R11, R0 ;  /* 0x0000000b0b4a7223 */ /* 0x000fe20000000000 */
[----:B------:R-:W-:Y:S01]  /*06c0*/  FFMA R77, R77, 0.039999999105930328369, R4 ;  /* 0x3d23d70a4d4d7823 */ /* 0x000fe20000000004 */
[----:B------:R-:W-:-:S03]  /*06d0*/  FADD R76, -R76, 1 ;  /* 0x3f8000004c4c7421 */ /* 0x000fc60000000100 */
[----:B------:R-:W-:Y:S01]  /*06e0*/  FMNMX R0, R74, 1.0000000116860974231e-07, !PT ;  /* 0x33d6bf954a007809 */ /* 0x000fe20007800000 */
[C---:B------:R-:W-:Y:S01]  /*06f0*/  FMUL R72, R76.reuse, R81 ;  /* 0x000000514c487220 */ /* 0x040fe20000400000 */
[C---:B------:R-:W-:Y:S01]  /*0700*/  FMUL R71, R76.reuse, R79 ;  /* 0x0000004f4c477220 */ /* 0x040fe20000400000 */
[----:B------:R-:W-:Y:S01]  /*0710*/  FMUL R70, R76, R77 ;  /* 0x0000004d4c467220 */ /* 0x000fe20000400000 */
[----:B0-----:R-:W-:Y:S06]  /*0720*/  @!P0 BRA `(.L_x_2) ;  /* 0x0000000000108947 */ /* 0x001fec0003800000 */
[----:B------:R-:W-:-:S07]  /*0730*/  MOV R16, 0x750 ;  /* 0x0000075000107802 */ /* 0x000fce0000000f00 */
[----:B-1---5:R-:W-:Y:S05]  /*0740*/  CALL.REL.NOINC `($__internal_1_$__cuda_sm20_sqrt_rn_f32_slowpath) ;  /* 0x0000006800787944 */ /* 0x022fea0003c00000 */
[----:B------:R-:W-:Y:S01]  /*0750*/  MOV R69, R111 ;  /* 0x0000006f00457202 */ /* 0x000fe20000000f00 */
[----:B------:R-:W-:Y:S06]  /*0760*/  BRA `(.L_x_3) ;  /* 0x0000000000107947 */ /* 0x000fec0003800000 */
.L_x_2:
[----:B-1----:R-:W-:Y:S01]  /*0770*/  FMUL.FTZ R69, R108, R3 ;  /* 0x000000036c457220 */ /* 0x002fe20000410000 */
[----:B------:R-:W-:-:S03]  /*0780*/  FMUL.FTZ R3, R3, 0.5 ;  /* 0x3f00000003037820 */ /* 0x000fc60000410000 */
[----:B------:R-:W-:-:S04]  /*0790*/  FFMA R108, -R69, R69, R108 ;  /* 0x00000045456c7223 */ /* 0x000fc8000000016c */
[----:B------:R-:W-:-:S07]  /*07a0*/  FFMA R69, R108, R3, R69 ;  /* 0x000000036c457223 */ /* 0x000fce0000000045 */
.L_x_3:
[----:B------:R-:W-:Y:S05]  /*07b0*/  BSYNC.RECONVERGENT B0 ;  /* 0x0000000000007941 */ /* 0x000fea0003800200 */
.L_x_1:
[----:B------:R-:W-:Y:S01]  /*07c0*/  IADD3 R2, PT, PT, R0, -0xd000000, RZ ;  /* 0xf300000000027810 */ /* 0x000fe20007ffe0ff */
[----:B------:R0:W1:Y:S01]  /*07d0*/  MUFU.RSQ R3, R0 ;  /* 0x0000000000037308 */ /* 0x0000620000001400 */
[----:B------:R-:W-:Y:S02]  /*07e0*/  BSSY.RECONVERGENT B0, `(.L_x_4) ;  /* 0x000000e000007945 */ /* 0x000fe40003800200 */
[----:B------:R-:W-:-:S13]  /*07f0*/  ISETP.GT.U32.AND P0, PT, R2, 0x727fffff, PT ;  /* 0x727fffff0200780c */ /* 0x000fda0003f04070 */
[----:B0-----:R-:W-:Y:S05]  /*0800*/  @!P0 BRA `(.L_x_5) ;  /* 0x00000000001c8947 */ /* 0x001fea0003800000 */
[----:B------:R-:W-:Y:S01]  /*0810*/  BSSY.RECONVERGENT B1, `(.L_x_6) ;  /* 0x0000004000017945 */ /* 0x000fe20003800200 */
[----:B------:R-:W-:Y:S02]  /*0820*/  MOV R108, R0 ;  /* 0x00000000006c7202 */ /* 0x000fe40000000f00 */
[----:B------:R-:W-:-:S07]  /*0830*/  MOV R16, 0x850 ;  /* 0x0000085000107802 */ /* 0x000fce0000000f00 */
[----:B-1---5:R-:W-:Y:S05]  /*0840*/  CALL.REL.NOINC `($__internal_1_$__cuda_sm20_sqrt_rn_f32_slowpath) ;  /* 0x0000006800387944 */ /* 0x022fea0003c00000 */
[----:B------:R-:W-:Y:S05]  /*0850*/  BSYNC.RECONVERGENT B1 ;  /* 0x0000000000017941 */ /* 0x000fea0003800200 */
.L_x_6:
[----:B------:R-:W-:Y:S01]  /*0860*/  MOV R67, R111 ;  /* 0x0000006f00437202 */ /* 0x000fe20000000f00 */
[----:B------:R-:W-:Y:S06]  /*0870*/  BRA `(.L_x_7) ;  /* 0x0000000000107947 */ /* 0x000fec0003800000 */
.L_x_5:
[----:B-1----:R-:W-:Y:S01]  /*0880*/  FMUL.FTZ R67, R0, R3 ;  /* 0x0000000300437220 */ /* 0x002fe20000410000 */
[----:B------:R-:W-:-:S03]  /*0890*/  FMUL.FTZ R3, R3, 0.5 ;  /* 0x3f00000003037820 */ /* 0x000fc60000410000 */
[----:B------:R-:W-:-:S04]  /*08a0*/  FFMA R0, -R67, R67, R0 ;  /* 0x0000004343007223 */ /* 0x000fc80000000100 */
[----:B------:R-:W-:-:S07]  /*08b0*/  FFMA R67, R0, R3, R67 ;  /* 0x0000000300437223 */ /* 0x000fce0000000043 */
.L_x_7:
[----:B------:R-:W-:Y:S05]  /*08c0*/  BSYNC.RECONVERGENT B0 ;  /* 0x0000000000007941 */ /* 0x000fea0003800200 */
.L_x_4:
[----:B------:R-:W0:Y:S01]  /*08d0*/  LDC R2, c[0x0][0x508] ;  /* 0x00014200ff027b82 */ /* 0x000e220000000800 */
[----:B------:R-:W-:Y:S01]  /*08e0*/  FMUL R0, R91, R91 ;  /* 0x0000005b5b007220 */ /* 0x000fe20000400000 */
[----:B------:R-:W-:Y:S01]  /*08f0*/  HFMA2 R103, -RZ, RZ, 0, 0 ;  /* 0x00000000ff677431 */ /* 0x000fe200000001ff */
[----:B------:R-:W-:Y:S01]  /*0900*/  CS2R R94, SRZ ;  /* 0x00000000005e7805 */ /* 0x000fe2000001ff00 */
[----:B------:R-:W-:Y:S01]  /*0910*/  HFMA2 R107, -RZ, RZ, 0, 0 ;  /* 0x00000000ff6b7431 */ /* 0x000fe200000001ff */
[----:B------:R-:W-:Y:S02]  /*0920*/  CS2R R96, SRZ ;  /* 0x0000000000607805 */ /* 0x000fe4000001ff00 */
[----:B------:R-:W-:Y:S02]  /*0930*/  CS2R R98, SRZ ;  /* 0x0000000000627805 */ /* 0x000fe4000001ff00 */
[----:B------:R-:W-:Y:S02]  /*0940*/  CS2R R100, SRZ ;  /* 0x0000000000647805 */ /* 0x000fe4000001ff00 */
[----:B------:R-:W-:Y:S01]  /*0950*/  MOV R105, RZ ;  /* 0x000000ff00697202 */ /* 0x000fe20000000f00 */
[----:B------:R-:W1:Y:S01]  /*0960*/  LDCU UR10, c[0x0][0x4dc] ;  /* 0x00009b80ff0a77ac */ /* 0x000e620008000800 */
[----:B------:R-:W2:Y:S01]  /*0970*/  LDCU UR11, c[0x0][0x4a4] ;  /* 0x00009480ff0b77ac */ /* 0x000ea20008000800 */
[----:B------:R-:W-:Y:S01]  /*0980*/  UMOV UR5, URZ ;  /* 0x000000ff00057c82 */ /* 0x000fe20008000000 */
[----:B0-----:R-:W-:-:S05]  /*0990*/  FMUL R3, R2, R2 ;  /* 0x0000000202037220 */ /* 0x001fca0000400000 */
[----:B------:R-:W-:-:S04]  /*09a0*/  FMNMX R0, R0, R3, !PT ;  /* 0x0000000300007209 */ /* 0x000fc80007800000 */
[----:B------:R-:W-:-:S05]  /*09b0*/  FMNMX R65, R0, 1, PT ;  /* 0x3f80000000417809 */ /* 0x000fca0003800000 */
[----:B-12---:R-:W-:-:S07]  /*09c0*/  FMUL R68, R65, R65 ;  /* 0x0000004141447220 */ /* 0x006fce0000400000 */
.L_x_186:
[----:B------:R-:W0:Y:S02]  /*09d0*/  LDC.64 R6, c[0x0][0x4d0] ;  /* 0x00013400ff067b82 */ /* 0x000e240000000a00 */
[----:B0-----:R-:W-:-:S04]  /*09e0*/  IADD3 R6, P0, P1, R6, UR5, R73 ;  /* 0x0000000506067c10 */ /* 0x001fc8000f91e049 */
[----:B------:R-:W-:-:S05]  /*09f0*/  IADD3.X R7, PT, PT, RZ, R7, RZ, P0, P1 ;  /* 0x00000007ff077210 */ /* 0x000fca00007e24ff */
[----:B------:R-:W2:Y:S04]  /*0a00*/  LDG.E R19, desc[UR8][R6.64] ;  /* 0x0000000806137981 */ /* 0x000ea8000c1e1900 */
[----:B------:R-:W3:Y:S04]  /*0a10*/  LDG.E R5, desc[UR8][R6.64+0x4] ;  /* 0x0000040806057981 */ /* 0x000ee8000c1e1900 */
[----:B------:R-:W4:Y:S01]  /*0a20*/  LDG.E R3, desc[UR8][R6.64+0x8] ;  /* 0x0000080806037981 */ /* 0x000f22000c1e1900 */
[----:B------:R-:W-:Y:S01]  /*0a30*/  UIADD3 UR6, UPT, UPT, UR6, 0x1, URZ ;  /* 0x0000000106067890 */ /* 0x000fe2000fffe0ff */
[----:B------:R-:W-:Y:S03]  /*0a40*/  BSSY.RECONVERGENT B0, `(.L_x_8) ;  /* 0x0000014000007945 */ /* 0x000fe60003800200 */
[----:B------:R-:W-:Y:S01]  /*0a50*/  UISETP.NE.AND UP0, UPT, UR6, URZ, UPT ;  /* 0x000000ff0600728c */ /* 0x000fe2000bf05270 */
[----:B--2---:R-:W-:-:S04]  /*0a60*/  FFMA R0, R19, R19, RZ ;  /* 0x0000001313007223 */ /* 0x004fc800000000ff */
[----:B---3--:R-:W-:-:S04]  /*0a70*/  FFMA R0, R5, R5, R0 ;  /* 0x0000000505007223 */ /* 0x008fc80000000000 */
[----:B----4-:R-:W-:-:S04]  /*0a80*/  FFMA R108, R3, R3, R0 ;  /* 0x00000003036c7223 */ /* 0x010fc80000000000 */
[----:B------:R0:W1:Y:S01]  /*0a90*/  MUFU.RSQ R9, R108 ;  /* 0x0000006c00097308 */ /* 0x0000620000001400 */
[----:B------:R-:W-:-:S04]  /*0aa0*/  IADD3 R0, PT, PT, R108, -0xd000000, RZ ;  /* 0xf30000006c007810 */ /* 0x000fc80007ffe0ff */
[----:B------:R-:W-:-:S13]  /*0ab0*/  ISETP.GT.U32.AND P0, PT, R0, 0x727fffff, PT ;  /* 0x727fffff0000780c */ /* 0x000fda0003f04070 */
[----:B01----:R-:W-:Y:S05]  /*0ac0*/  @!P0 BRA `(.L_x_9) ;  /* 0x0000000000188947 */ /* 0x003fea0003800000 */
[----:B------:R-:W-:Y:S01]  /*0ad0*/  BSSY.RECONVERGENT B1, `(.L_x_10) ;  /* 0x0000003000017945 */ /* 0x000fe20003800200 */
[----:B------:R-:W-:-:S07]  /*0ae0*/  MOV R16, 0xb00 ;  /* 0x00000b0000107802 */ /* 0x000fce0000000f00 */
[----:B-----5:R-:W-:Y:S05]  /*0af0*/  CALL.REL.NOINC `($__internal_1_$__cuda_sm20_sqrt_rn_f32_slowpath) ;  /* 0x00000064008c7944 */ /* 0x020fea0003c00000 */
[----:B------:R-:W-:Y:S05]  /*0b00*/  BSYNC.RECONVERGENT B1 ;  /* 0x0000000000017941 */ /* 0x000fea0003800200 */
.L_x_10:
[----:B------:R-:W-:Y:S01]  /*0b10*/  FSETP.GT.AND P0, PT, R111, RZ, PT ;  /* 0x000000ff6f00720b */ /* 0x000fe20003f04000 */
[----:B------:R-:W-:-:S12]  /*0b20*/  BRA `(.L_x_11) ;  /* 0x0000000000147947 */ /* 0x000fd80003800000 */
.L_x_9:
[----:B------:R-:W-:Y:S01]  /*0b30*/  FMUL.FTZ R0, R108, R9 ;  /* 0x000000096c007220 */ /* 0x000fe20000410000 */
[----:B------:R-:W-:-:S03]  /*0b40*/  FMUL.FTZ R2, R9, 0.5 ;  /* 0x3f00000009027820 */ /* 0x000fc60000410000 */
[----:B------:R-:W-:-:S04]  /*0b50*/  FFMA R7, -R0, R0, R108 ;  /* 0x0000000000077223 */ /* 0x000fc8000000016c */
[----:B------:R-:W-:-:S05]  /*0b60*/  FFMA R2, R7, R2, R0 ;  /* 0x0000000207027223 */ /* 0x000fca0000000000 */
[----:B------:R-:W-:-:S13]  /*0b70*/  FSETP.GT.AND P0, PT, R2, RZ, PT ;  /* 0x000000ff0200720b */ /* 0x000fda0003f04000 */
.L_x_11:
[----:B------:R-:W-:Y:S05]  /*0b80*/  BSYNC.RECONVERGENT B0 ;  /* 0x0000000000007941 */ /* 0x000fea0003800200 */
.L_x_8:
[----:B------:R-:W-:Y:S04]  /*0b90*/  BSSY.RECONVERGENT B0, `(.L_x_12) ;  /* 0x00005c0000007945 */ /* 0x000fe80003800200 */
[----:B------:R-:W-:Y:S05]  /*0ba0*/  @!P0 BRA `(.L_x_13) ;  /* 0x0000005800f88947 */ /* 0x000fea0003800000 */
[----:B------:R-:W0:Y:S02]  /*0bb0*/  LDC.64 R16, c[0x0][0x498] ;  /* 0x00012600ff107b82 */ /* 0x000e240000000a00 */
[----:B0-----:R-:W-:-:S04]  /*0bc0*/  IADD3 R16, P0, P1, R16, UR4, R75 ;  /* 0x0000000410107c10 */ /* 0x001fc8000f91e04b */
[----:B------:R-:W-:-:S05]  /*0bd0*/  IADD3.X R17, PT, PT, RZ, R17, RZ, P0, P1 ;  /* 0x00000011ff117210 */ /* 0x000fca00007e24ff */
[----:B------:R0:W5:Y:S04]  /*0be0*/  LDG.E R9, desc[UR8][R16.64] ;  /* 0x0000000810097981 */ /* 0x000168000c1e1900 */
[----:B------:R0:W5:Y:S04]  /*0bf0*/  LDG.E R7, desc[UR8][R16.64+0x4] ;  /* 0x0000040810077981 */ /* 0x000168000c1e1900 */
[----:B------:R0:W5:Y:S01]  /*0c00*/  LDG.E R0, desc[UR8][R16.64+0x8] ;  /* 0x0000080810007981 */ /* 0x000162000c1e1900 */
[----:B------:R-:W-:Y:S01]  /*0c10*/  IADD3 R2, PT, PT, R74, -0xd000000, RZ ;  /* 0xf30000004a027810 */ /* 0x000fe20007ffe0ff */
[----:B------:R0:W1:Y:S01]  /*0c20*/  MUFU.RSQ R15, R74 ;  /* 0x0000004a000f7308 */ /* 0x0000620000001400 */
[----:B------:R-:W-:Y:S02]  /*0c30*/  BSSY.RECONVERGENT B1, `(.L_x_14) ;  /* 0x000000c000017945 */ /* 0x000fe40003800200 */
[----:B------:R-:W-:-:S13]  /*0c40*/  ISETP.GT.U32.AND P0, PT, R2, 0x727fffff, PT ;  /* 0x727fffff0200780c */ /* 0x000fda0003f04070 */
[----:B0-----:R-:W-:Y:S05]  /*0c50*/  @!P0 BRA `(.L_x_15) ;  /* 0x0000000000148947 */ /* 0x001fea0003800000 */
[----:B------:R-:W-:Y:S02]  /*0c60*/  MOV R108, R74 ;  /* 0x0000004a006c7202 */ /* 0x000fe40000000f00 */
[----:B------:R-:W-:-:S07]  /*0c70*/  MOV R16, 0xc90 ;  /* 0x00000c9000107802 */ /* 0x000fce0000000f00 */
[----:B-1---5:R-:W-:Y:S05]  /*0c80*/  CALL.REL.NOINC `($__internal_1_$__cuda_sm20_sqrt_rn_f32_slowpath) ;  /* 0x0000006400287944 */ /* 0x022fea0003c00000 */
[----:B------:R-:W-:Y:S01]  /*0c90*/  MOV R66, R111 ;  /* 0x0000006f00427202 */ /* 0x000fe20000000f00 */
[----:B------:R-:W-:Y:S06]  /*0ca0*/  BRA `(.L_x_16) ;  /* 0x0000000000107947 */ /* 0x000fec0003800000 */
.L_x_15:
[----:B-1----:R-:W-:Y:S01]  /*0cb0*/  FMUL.FTZ R17, R74, R15 ;  /* 0x0000000f4a117220 */ /* 0x002fe20000410000 */
[----:B------:R-:W-:-:S03]  /*0cc0*/  FMUL.FTZ R15, R15, 0.5 ;  /* 0x3f0000000f0f7820 */ /* 0x000fc60000410000 */
[----:B------:R-:W-:-:S04]  /*0cd0*/  FFMA R66, -R17, R17, R74 ;  /* 0x0000001111427223 */ /* 0x000fc8000000014a */
[----:B------:R-:W-:-:S07]  /*0ce0*/  FFMA R66, R66, R15, R17 ;  /* 0x0000000f42427223 */ /* 0x000fce0000000011 */
.L_x_16:
[----:B------:R-:W-:Y:S05]  /*0cf0*/  BSYNC.RECONVERGENT B1 ;  /* 0x0000000000017941 */ /* 0x000fea0003800200 */
.L_x_14:
[----:B------:R-:W-:Y:S01]  /*0d00*/  FSETP.GT.AND P0, PT, R66, RZ, PT ;  /* 0x000000ff4200720b */ /* 0x000fe20003f04000 */
[----:B------:R-:W-:Y:S01]  /*0d10*/  BSSY.RECONVERGENT B3, `(.L_x_17) ;  /* 0x0000032000037945 */ /* 0x000fe20003800200 */
[----:B------:R-:W-:Y:S01]  /*0d20*/  HFMA2 R10, -RZ, RZ, 0, 0 ;  /* 0x00000000ff0a7431 */ /* 0x000fe200000001ff */
[----:B------:R-:W-:Y:S01]  /*0d30*/  MOV R63, RZ ;  /* 0x000000ff003f7202 */ /* 0x000fe20000000f00 */
[----:B------:R-:W-:-:S09]  /*0d40*/  HFMA2 R64, -RZ, RZ, 0, 0 ;  /* 0x00000000ff407431 */ /* 0x000fd200000001ff */
[----:B------:R-:W-:Y:S05]  /*0d50*/  @!P0 BRA `(.L_x_18) ;  /* 0x0000000000b48947 */ /* 0x000fea0003800000 */
[----:B------:R-:W0:Y:S01]  /*0d60*/  MUFU.RCP R15, R66 ;  /* 0x00000042000f7308 */ /* 0x000e220000001000 */
[----:B------:R-:W-:Y:S07]  /*0d70*/  BSSY.RECONVERGENT B4, `(.L_x_19) ;  /* 0x000000c000047945 */ /* 0x000fee0003800200 */
[----:B------:R-:W1:Y:S01]  /*0d80*/  FCHK P0, R13, R66 ;  /* 0x000000420d007302 */ /* 0x000e620000000000 */
[----:B0-----:R-:W-:-:S04]  /*0d90*/  FFMA R2, R15, -R66, 1 ;  /* 0x3f8000000f027423 */ /* 0x001fc80000000842 */
[----:B------:R-:W-:-:S04]  /*0da0*/  FFMA R2, R15, R2, R15 ;  /* 0x000000020f027223 */ /* 0x000fc8000000000f */
[----:B------:R-:W-:-:S04]  /*0db0*/  FFMA R15, R13, R2, RZ ;  /* 0x000000020d0f7223 */ /* 0x000fc800000000ff */
[----:B------:R-:W-:-:S04]  /*0dc0*/  FFMA R4, R15, -R66, R13 ;  /* 0x800000420f047223 */ /* 0x000fc8000000000d */
[----:B------:R-:W-:Y:S01]  /*0dd0*/  FFMA R15, R2, R4, R15 ;  /* 0x00000004020f7223 */ /* 0x000fe2000000000f */
[----:B-1----:R-:W-:Y:S06]  /*0de0*/  @!P0 BRA `(.L_x_20) ;  /* 0x0000000000108947 */ /* 0x002fec0003800000 */
[----:B------:R-:W-:Y:S02]  /*0df0*/  MOV R15, R13 ;  /* 0x0000000d000f7202 */ /* 0x000fe40000000f00 */
[----:B------:R-:W-:Y:S02]  /*0e00*/  MOV R16, R66 ;  /* 0x0000004200107202 */ /* 0x000fe40000000f00 */
[----:B------:R-:W-:-:S07]  /*0e10*/  MOV R106, 0xe30 ;  /* 0x00000e30006a7802 */ /* 0x000fce0000000f00 */
[----:B-----5:R-:W-:Y:S05]  /*0e20*/  CALL.REL.NOINC `($__internal_2_$__cuda_sm3x_div_rn_noftz_f32_slowpath) ;  /* 0x0000006400187944 */ /* 0x020fea0003c00000 */
.L_x_20:
[----:B------:R-:W-:Y:S05]  /*0e30*/  BSYNC.RECONVERGENT B4 ;  /* 0x0000000000047941 */ /* 0x000fea0003800200 */
.L_x_19:
[----:B------:R-:W0:Y:S01]  /*0e40*/  MUFU.RCP R17, R66 ;  /* 0x0000004200117308 */ /* 0x000e220000001000 */
[----:B------:R-:W-:Y:S01]  /*0e50*/  BSSY.RECONVERGENT B4, `(.L_x_21) ;  /* 0x000000d000047945 */ /* 0x000fe20003800200 */
[----:B------:R-:W-:-:S06]  /*0e60*/  MOV R10, R15 ;  /* 0x0000000f000a7202 */ /* 0x000fcc0000000f00 */
        /* <DEDUP_REMOVED lines=11> */
.L_x_22:
[----:B------:R-:W-:Y:S05]  /*0f20*/  BSYNC.RECONVERGENT B4 ;  /* 0x0000000000047941 */ /* 0x000fea0003800200 */
.L_x_21:
        /* <DEDUP_REMOVED lines=14> */
.L_x_24:
[----:B------:R-:W-:Y:S05]  /*1010*/  BSYNC.RECONVERGENT B4 ;  /* 0x0000000000047941 */ /* 0x000fea0003800200 */
.L_x_23:
[----:B------:R-:W-:-:S07]  /*1020*/  MOV R64, R15 ;  /* 0x0000000f00407202 */ /* 0x000fce0000000f00 */
.L_x_18:
[----:B------:R-:W-:Y:S05]  /*1030*/  BSYNC.RECONVERGENT B3 ;  /* 0x0000000000037941 */ /* 0x000fea0003800200 */
.L_x_17:
[----:B-----5:R-:W-:Y:S01]  /*1040*/  FADD R9, -R92, R9 ;  /* 0x000000095c097221 */ /* 0x020fe20000000100 */
[----:B------:R-:W-:Y:S01]  /*1050*/  FADD R8, -R90, R7 ;  /* 0x000000075a087221 */ /* 0x000fe20000000100 */
[----:B------:R-:W-:Y:S01]  /*1060*/  FADD R7, -R89, R0 ;  /* 0x0000000059077221 */ /* 0x000fe20000000100 */
[----:B------:R-:W-:Y:S01]  /*1070*/  BSSY.RECONVERGENT B1, `(.L_x_25) ;  /* 0x0000013000017945 */ /* 0x000fe20003800200 */
[----:B------:R-:W-:Y:S01]  /*1080*/  FMUL R21, R9, R9 ;  /* 0x0000000909157220 */ /* 0x000fe20000400000 */
[----:B------:R-:W-:Y:S01]  /*1090*/  FMUL R18, R8, R8 ;  /* 0x0000000808127220 */ /* 0x000fe20000400000 */
[----:B------:R-:W-:-:S03]  /*10a0*/  FMUL R17, R7, R7 ;  /* 0x0000000707117220 */ /* 0x000fc60000400000 */
[----:B------:R-:W-:-:S04]  /*10b0*/  FADD R0, R21, R18 ;  /* 0x0000001215007221 */ /* 0x000fc80000000000 */
[----:B------:R-:W-:-:S04]  /*10c0*/  FADD R0, R0, R17 ;  /* 0x0000001100007221 */ /* 0x000fc80000000000 */
[----:B------:R0:W1:Y:S01]  /*10d0*/  MUFU.RSQ R23, R0 ;  /* 0x0000000000177308 */ /* 0x0000620000001400 */
[----:B------:R-:W-:-:S04]  /*10e0*/  IADD3 R2, PT, PT, R0, -0xd000000, RZ ;  /* 0xf300000000027810 */ /* 0x000fc80007ffe0ff */
[----:B------:R-:W-:-:S13]  /*10f0*/  ISETP.GT.U32.AND P0, PT, R2, 0x727fffff, PT ;  /* 0x727fffff0200780c */ /* 0x000fda0003f04070 */
[----:B01----:R-:W-:Y:S05]  /*1100*/  @!P0 BRA `(.L_x_26) ;  /* 0x0000000000148947 */ /* 0x003fea0003800000 */
[----:B------:R-:W-:Y:S02]  /*1110*/  MOV R108, R0 ;  /* 0x00000000006c7202 */ /* 0x000fe40000000f00 */
[----:B------:R-:W-:-:S07]  /*1120*/  MOV R16, 0x1140 ;  /* 0x0000114000107802 */ /* 0x000fce0000000f00 */
[----:B------:R-:W-:Y:S05]  /*1130*/  CALL.REL.NOINC `($__internal_1_$__cuda_sm20_sqrt_rn_f32_slowpath) ;  /* 0x0000005c00fc7944 */ /* 0x000fea0003c00000 */
[----:B------:R-:W-:Y:S01]  /*1140*/  MOV R62, R111 ;  /* 0x0000006f003e7202 */ /* 0x000fe20000000f00 */
[----:B------:R-:W-:Y:S06]  /*1150*/  BRA `(.L_x_27) ;  /* 0x0000000000107947 */ /* 0x000fec0003800000 */
.L_x_26:
[----:B------:R-:W-:Y:S01]  /*1160*/  FMUL.FTZ R15, R0, R23 ;  /* 0x00000017000f7220 */ /* 0x000fe20000410000 */
[----:B------:R-:W-:-:S03]  /*1170*/  FMUL.FTZ R2, R23, 0.5 ;  /* 0x3f00000017027820 */ /* 0x000fc60000410000 */
[----:B------:R-:W-:-:S04]  /*1180*/  FFMA R62, -R15, R15, R0 ;  /* 0x0000000f0f3e7223 */ /* 0x000fc80000000100 */
[----:B------:R-:W-:-:S07]  /*1190*/  FFMA R62, R62, R2, R15 ;  /* 0x000000023e3e7223 */ /* 0x000fce000000000f */
.L_x_27:
[----:B------:R-:W-:Y:S05]  /*11a0*/  BSYNC.RECONVERGENT B1 ;  /* 0x0000000000017941 */ /* 0x000fea0003800200 */
.L_x_25:
[----:B------:R-:W-:Y:S01]  /*11b0*/  FSETP.GT.AND P0, PT, R62, RZ, PT ;  /* 0x000000ff3e00720b */ /* 0x000fe20003f04000 */
[----:B------:R-:W-:Y:S01]  /*11c0*/  BSSY.RECONVERGENT B3, `(.L_x_28) ;  /* 0x0000031000037945 */ /* 0x000fe20003800200 */
[----:B------:R-:W-:Y:S01]  /*11d0*/  HFMA2 R59, -RZ, RZ, 0, 0 ;  /* 0x00000000ff3b7431 */ /* 0x000fe200000001ff */
[----:B------:R-:W-:-:S10]  /*11e0*/  CS2R R60, SRZ ;  /* 0x00000000003c7805 */ /* 0x000fd4000001ff00 */
        /* <DEDUP_REMOVED lines=13> */
[----:B------:R-:W-:Y:S05]  /*12c0*/  CALL.REL.NOINC `($__internal_2_$__cuda_sm3x_div_rn_noftz_f32_slowpath) ;  /* 0x0000005c00f07944 */ /* 0x000fea0003c00000 */
.L_x_31:
[----:B------:R-:W-:Y:S05]  /*12d0*/  BSYNC.RECONVERGENT B4 ;  /* 0x0000000000047941 */ /* 0x000fea0003800200 */
.L_x_30:
        /* <DEDUP_REMOVED lines=14> */
.L_x_33:
[----:B------:R-:W-:Y:S05]  /*13c0*/  BSYNC.RECONVERGENT B4 ;  /* 0x0000000000047941 */ /* 0x000fea0003800200 */
.L_x_32:
        /* <DEDUP_REMOVED lines=14> */
.L_x_35:
[----:B------:R-:W-:Y:S05]  /*14b0*/  BSYNC.RECONVERGENT B4 ;  /* 0x0000000000047941 */ /* 0x000fea0003800200 */
.L_x_34:
[----:B------:R-:W-:-:S07]  /*14c0*/  MOV R59, R15 ;  /* 0x0000000f003b7202 */ /* 0x000fce0000000f00 */
.L_x_29:
[----:B------:R-:W-:Y:S05]  /*14d0*/  BSYNC.RECONVERGENT B3 ;  /* 0x0000000000037941 */ /* 0x000fea0003800200 */
.L_x_28:
[C---:B------:R-:W-:Y:S01]  /*14e0*/  FFMA R15, R14.reuse, R61, RZ ;  /* 0x0000003d0e0f7223 */ /* 0x040fe200000000ff */
[----:B------:R-:W-:Y:S01]  /*14f0*/  FFMA R2, R14, R10, RZ ;  /* 0x0000000a0e027223 */ /* 0x000fe200000000ff */
[----:B------:R-:W-:Y:S01]  /*1500*/  BSSY.RECONVERGENT B3, `(.L_x_36) ;  /* 0x000013e000037945 */ /* 0x000fe20003800200 */
[----:B------:R-:W-:Y:S02]  /*1510*/  HFMA2 R27, -RZ, RZ, 0, 0 ;  /* 0x00000000ff1b7431 */ /* 0x000fe400000001ff */
[C---:B------:R-:W-:Y:S01]  /*1520*/  FFMA R4, R84.reuse, R60, R15 ;  /* 0x0000003c54047223 */ /* 0x040fe2000000000f */
[----:B------:R-:W-:Y:S01]  /*1530*/  FFMA R15, R84, R63, R2 ;  /* 0x0000003f540f7223 */ /* 0x000fe20000000002 */
[----:B------:R-:W-:Y:S01]  /*1540*/  HFMA2 R23, -RZ, RZ, 0, 0 ;  /* 0x00000000ff177431 */ /* 0x000fe200000001ff */
[----:B------:R-:W-:Y:S01]  /*1550*/  MOV R25, RZ ;  /* 0x000000ff00197202 */ /* 0x000fe20000000f00 */
[C---:B------:R-:W-:Y:S01]  /*1560*/  FFMA R57, R83.reuse, R59, R4 ;  /* 0x0000003b53397223 */ /* 0x040fe20000000004 */
[----:B------:R-:W-:-:S04]  /*1570*/  FFMA R58, R83, R64, R15 ;  /* 0x00000040533a7223 */ /* 0x000fc8000000000f */
[----:B------:R-:W-:-:S04]  /*1580*/  FSETP.GT.AND P4, PT, R57, 9.9999997473787516356e-05, PT ;  /* 0x38d1b7173900780b */ /* 0x000fc80003f84000 */
[----:B------:R-:W-:-:S13]  /*1590*/  FSETP.GT.AND P4, PT, R58, 9.9999997473787516356e-05, P4 ;  /* 0x38d1b7173a00780b */ /* 0x000fda0002784000 */
[----:B------:R-:W-:Y:S05]  /*15a0*/  @!P4 BRA `(.L_x_37) ;  /* 0x0000001000ccc947 */ /* 0x000fea0003800000 */
[----:B------:R-:W-:Y:S01]  /*15b0*/  FADD R4, R60, R63 ;  /* 0x0000003f3c047221 */ /* 0x000fe20000000000 */
[----:B------:R-:W-:Y:S01]  /*15c0*/  FADD R6, R61, R10 ;  /* 0x0000000a3d067221 */ /* 0x000fe20000000000 */
[----:B------:R-:W-:Y:S01]  /*15d0*/  FADD R2, R59, R64 ;  /* 0x000000403b027221 */ /* 0x000fe20000000000 */
[----:B------:R-:W-:Y:S01]  /*15e0*/  BSSY.RECONVERGENT B1, `(.L_x_38) ;  /* 0x0000010000017945 */ /* 0x000fe20003800200 */
[----:B------:R-:W-:-:S04]  /*15f0*/  FMUL R15, R4, R4 ;  /* 0x00000004040f7220 */ /* 0x000fc80000400000 */
[----:B------:R-:W-:-:S04]  /*1600*/  FFMA R15, R6, R6, R15 ;  /* 0x00000006060f7223 */ /* 0x000fc8000000000f */
[----:B------:R-:W-:-:S04]  /*1610*/  FFMA R108, R2, R2, R15 ;  /* 0x00000002026c7223 */ /* 0x000fc8000000000f */
[----:B------:R0:W1:Y:S01]  /*1620*/  MUFU.RSQ R15, R108 ;  /* 0x0000006c000f7308 */ /* 0x0000620000001400 */
[----:B------:R-:W-:-:S04]  /*1630*/  IADD3 R16, PT, PT, R108, -0xd000000, RZ ;  /* 0xf30000006c107810 */ /* 0x000fc80007ffe0ff */
[----:B------:R-:W-:-:S13]  /*1640*/  ISETP.GT.U32.AND P0, PT, R16, 0x727fffff, PT ;  /* 0x727fffff1000780c */ /* 0x000fda0003f04070 */
[----:B01----:R-:W-:Y:S05]  /*1650*/  @!P0 BRA `(.L_x_39) ;  /* 0x0000000000108947 */ /* 0x003fea0003800000 */
[----:B------:R-:W-:-:S07]  /*1660*/  MOV R16, 0x1680 ;  /* 0x0000168000107802 */ /* 0x000fce0000000f00 */
[----:B------:R-:W-:Y:S05]  /*1670*/  CALL.REL.NOINC `($__internal_1_$__cuda_sm20_sqrt_rn_f32_slowpath) ;  /* 0x0000005800ac7944 */ /* 0x000fea0003c00000 */
[----:B------:R-:W-:Y:S01]  /*1680*/  MOV R16, R111 ;  /* 0x0000006f00107202 */ /* 0x000fe20000000f00 */
[----:B------:R-:W-:Y:S06]  /*1690*/  BRA `(.L_x_40) ;  /* 0x0000000000107947 */ /* 0x000fec0003800000 */
.L_x_39:
[----:B------:R-:W-:Y:S01]  /*16a0*/  FMUL.FTZ R16, R108, R15 ;  /* 0x0000000f6c107220 */ /* 0x000fe20000410000 */
[----:B------:R-:W-:-:S03]  /*16b0*/  FMUL.FTZ R20, R15, 0.5 ;  /* 0x3f0000000f147820 */ /* 0x000fc60000410000 */
[----:B------:R-:W-:-:S04]  /*16c0*/  FFMA R15, -R16, R16, R108 ;  /* 0x00000010100f7223 */ /* 0x000fc8000000016c */
[----:B------:R-:W-:-:S07]  /*16d0*/  FFMA R16, R15, R20, R16 ;  /* 0x000000140f107223 */ /* 0x000fce0000000010 */
.L_x_40:
[----:B------:R-:W-:Y:S05]  /*16e0*/  BSYNC.RECONVERGENT B1 ;  /* 0x0000000000017941 */ /* 0x000fea0003800200 */
.L_x_38:
        /* <DEDUP_REMOVED lines=16> */
[----:B------:R-:W-:-:S07]  /*17f0*/  MOV R106, 0x1810 ;  /* 0x00001810006a7802 */ /* 0x000fce0000000f00 */
[----:B------:R-:W-:Y:S05]  /*1800*/  CALL.REL.NOINC `($__internal_2_$__cuda_sm3x_div_rn_noftz_f32_slowpath) ;  /* 0x0000005800a07944 */ /* 0x000fea0003c00000 */
.L_x_44:
[----:B------:R-:W-:Y:S05]  /*1810*/  BSYNC.RECONVERGENT B5 ;  /* 0x0000000000057941 */ /* 0x000fea0003800200 */
.L_x_43:
[----:B------:R-:W0:Y:S01]  /*1820*/  MUFU.RCP R23, R16 ;  /* 0x0000001000177308 */ /* 0x000e220000001000 */
[----:B------:R-:W-:Y:S07]  /*1830*/  BSSY.RECONVERGENT B5, `(.L_x_45) ;  /* 0x000000c000057945 */ /* 0x000fee0003800200 */
[----:B------:R-:W1:Y:S01]  /*1840*/  FCHK P0, R4, R16 ;  /* 0x0000001004007302 */ /* 0x000e620000000000 */
[----:B0-----:R-:W-:-:S04]  /*1850*/  FFMA R6, R23, -R16, 1 ;  /* 0x3f80000017067423 */ /* 0x001fc80000000810 */
[----:B------:R-:W-:Y:S01]  /*1860*/  FFMA R20, R23, R6, R23 ;  /* 0x0000000617147223 */ /* 0x000fe20000000017 */
[----:B------:R-:W-:-:S03]  /*1870*/  MOV R23, R15 ;  /* 0x0000000f00177202 */ /* 0x000fc60000000f00 */
[----:B------:R-:W-:-:S04]  /*1880*/  FFMA R25, R4, R20, RZ ;  /* 0x0000001404197223 */ /* 0x000fc800000000ff */
[----:B------:R-:W-:-:S04]  /*1890*/  FFMA R6, R25, -R16, R4 ;  /* 0x8000001019067223 */ /* 0x000fc80000000004 */
[----:B------:R-:W-:Y:S01]  /*18a0*/  FFMA R15, R20, R6, R25 ;  /* 0x00000006140f7223 */ /* 0x000fe20000000019 */
[----:B-1----:R-:W-:Y:S06]  /*18b0*/  @!P0 BRA `(.L_x_46) ;  /* 0x00000000000c8947 */ /* 0x002fec0003800000 */
[----:B------:R-:W-:Y:S02]  /*18c0*/  MOV R15, R4 ;  /* 0x00000004000f7202 */ /* 0x000fe40000000f00 */
[----:B------:R-:W-:-:S07]  /*18d0*/  MOV R106, 0x18f0 ;  /* 0x000018f0006a7802 */ /* 0x000fce0000000f00 */
[----:B------:R-:W-:Y:S05]  /*18e0*/  CALL.REL.NOINC `($__internal_2_$__cuda_sm3x_div_rn_noftz_f32_slowpath) ;  /* 0x0000005800687944 */ /* 0x000fea0003c00000 */
.L_x_46:
[----:B------:R-:W-:Y:S05]  /*18f0*/  BSYNC.RECONVERGENT B5 ;  /* 0x0000000000057941 */ /* 0x000fea0003800200 */
.L_x_45:
        /* <DEDUP_REMOVED lines=13> */
.L_x_47:
[----:B------:R-:W-:Y:S05]  /*19d0*/  BSYNC.RECONVERGENT B5 ;  /* 0x0000000000057941 */ /* 0x000fea0003800200 */
.L_x_42:
[----:B------:R-:W-:Y:S05]  /*19e0*/  BSYNC.RECONVERGENT B4 ;  /* 0x0000000000047941 */ /* 0x000fea0003800200 */
.L_x_41:
[----:B------:R-:W-:Y:S01]  /*19f0*/  FFMA R25, R23, R10, RZ ;  /* 0x0000000a17197223 */ /* 0x000fe200000000ff */
[----:B------:R-:W-:Y:S01]  /*1a00*/  HFMA2 R29, -RZ, RZ, 0.771484375, 0.21533203125 ;  /* 0x3a2c32e4ff1d7431 */ /* 0x000fe200000001ff */
[----:B------:R-:W-:Y:S02]  /*1a10*/  BSSY.RECONVERGENT B1, `(.L_x_48) ;  /* 0x000004c000017945 */ /* 0x000fe40003800200 */
[----:B------:R-:W-:-:S04]  /*1a20*/  FFMA R2, R20, R63, R25 ;  /* 0x0000003f14027223 */ /* 0x000fc80000000019 */
[----:B------:R-:W-:-:S05]  /*1a30*/  FFMA R2, R15, R64, R2 ;  /* 0x000000400f027223 */ /* 0x000fca0000000002 */
[----:B------:R-:W-:-:S04]  /*1a40*/  FMNMX R2, R2, 9.9999997473787516356e-05, !PT ;  /* 0x38d1b71702027809 */ /* 0x000fc80007800000 */
[----:B------:R-:W-:-:S05]  /*1a50*/  FMNMX R24, R2, 0.99989998340606689453, PT ;  /* 0x3f7ff97202187809 */ /* 0x000fca0003800000 */
[----:B------:R-:W-:-:S04]  /*1a60*/  FADD R33, -R24, 1 ;  /* 0x3f80000018217421 */ /* 0x000fc80000000100 */
[C---:B------:R-:W-:Y:S01]  /*1a70*/  FMUL R2, |R33|.reuse, 16777216 ;  /* 0x4b80000021027820 */ /* 0x040fe20000400200 */
[C---:B------:R-:W-:Y:S02]  /*1a80*/  FSETP.GEU.AND P0, PT, |R33|.reuse, 1.175494350822287508e-38, PT ;  /* 0x008000002100780b */ /* 0x040fe40003f0e200 */
[----:B------:R-:W-:Y:S02]  /*1a90*/  FSETP.NEU.AND P2, PT, R33, 1, PT ;  /* 0x3f8000002100780b */ /* 0x000fe40003f4d000 */
[----:B------:R-:W-:-:S04]  /*1aa0*/  FSEL R2, R2, |R33|, !P0 ;  /* 0x4000002102027208 */ /* 0x000fc80004000000 */
[----:B------:R-:W-:-:S04]  /*1ab0*/  IADD3 R4, PT, PT, R2, -0x3f3504f3, RZ ;  /* 0xc0cafb0d02047810 */ /* 0x000fc80007ffe0ff */
[----:B------:R-:W-:-:S04]  /*1ac0*/  LOP3.LUT R25, R4, 0xff800000, RZ, 0xc0, !PT ;  /* 0xff80000004197812 */ /* 0x000fc800078ec0ff */
[-C--:B------:R-:W-:Y:S02]  /*1ad0*/  IADD3 R2, PT, PT, R2, -R25.reuse, RZ ;  /* 0x8000001902027210 */ /* 0x080fe40007ffe0ff */
[----:B------:R-:W-:-:S03]  /*1ae0*/  I2FP.F32.S32 R25, R25 ;  /* 0x0000001900197245 */ /* 0x000fc60000201400 */
[C---:B------:R-:W-:Y:S01]  /*1af0*/  FADD R6, R2.reuse, 1 ;  /* 0x3f80000002067421 */ /* 0x040fe20000000000 */
[----:B------:R-:W-:Y:S01]  /*1b00*/  FADD R4, R2, -1 ;  /* 0xbf80000002047421 */ /* 0x000fe20000000000 */
[----:B------:R-:W-:-:S03]  /*1b10*/  FSEL R2, RZ, -24, P0 ;  /* 0xc1c00000ff027808 */ /* 0x000fc60000000000 */
[----:B------:R-:W-:Y:S01]  /*1b20*/  FADD R27, R4, R4 ;  /* 0x00000004041b7221 */ /* 0x000fe20000000000 */
[----:B------:R-:W0:Y:S01]  /*1b30*/  MUFU.RCP R6, R6 ;  /* 0x0000000600067308 */ /* 0x000e220000001000 */
[----:B------:R-:W-:Y:S02]  /*1b40*/  FFMA R2, R25, 1.1920928955078125e-07, R2 ;  /* 0x3400000019027823 */ /* 0x000fe40000000002 */
[----:B0-----:R-:W-:-:S04]  /*1b50*/  FMUL R27, R6, R27 ;  /* 0x0000001b061b7220 */ /* 0x001fc80000400000 */
[----:B------:R-:W-:Y:S01]  /*1b60*/  FADD R22, R4, -R27 ;  /* 0x8000001b04167221 */ /* 0x000fe20000000000 */
[C---:B------:R-:W-:Y:S01]  /*1b70*/  FMUL R16, R27.reuse, R27 ;  /* 0x0000001b1b107220 */ /* 0x040fe20000400000 */
[C---:B------:R-:W-:Y:S02]  /*1b80*/  FFMA R31, R27.reuse, 1.4426950216293334961, R2 ;  /* 0x3fb8aa3b1b1f7823 */ /* 0x040fe40000000002 */
[----:B------:R-:W-:Y:S01]  /*1b90*/  FADD R25, R22, R22 ;  /* 0x0000001616197221 */ /* 0x000fe20000000000 */
[----:B------:R-:W-:Y:S01]  /*1ba0*/  FFMA R29, R16, R29, 0.0032181653659790754318 ;  /* 0x3b52e7db101d7423 */ /* 0x000fe2000000001d */
[----:B------:R-:W-:Y:S02]  /*1bb0*/  FADD R2, R2, -R31 ;  /* 0x8000001f02027221 */ /* 0x000fe40000000000 */
[----:B------:R-:W-:Y:S01]  /*1bc0*/  FFMA R25, R4, -R27, R25 ;  /* 0x8000001b04197223 */ /* 0x000fe20000000019 */
[----:B------:R-:W-:Y:S01]  /*1bd0*/  FFMA R29, R16, R29, 0.018033718690276145935 ;  /* 0x3c93bb73101d7423 */ /* 0x000fe2000000001d */
[----:B------:R-:W-:-:S02]  /*1be0*/  FFMA R2, R27, 1.4426950216293334961, R2 ;  /* 0x3fb8aa3b1b027823 */ /* 0x000fc40000000002 */
[----:B------:R-:W-:Y:S01]  /*1bf0*/  FMUL R25, R6, R25 ;  /* 0x0000001906197220 */ /* 0x000fe20000400000 */
[----:B------:R-:W-:-:S03]  /*1c00*/  FFMA R29, R16, R29, 0.12022458761930465698 ;  /* 0x3df6384f101d7423 */ /* 0x000fc6000000001d */
[----:B------:R-:W-:Y:S01]  /*1c10*/  FFMA R2, R25, 1.4426950216293334961, R2 ;  /* 0x3fb8aa3b19027823 */ /* 0x000fe20000000002 */
[----:B------:R-:W-:Y:S01]  /*1c20*/  FMUL R16, R16, R29 ;  /* 0x0000001d10107220 */ /* 0x000fe20000400000 */
[----:B------:R-:W-:Y:S02]  /*1c30*/  MOV R29, 0x391fcb8e ;  /* 0x391fcb8e001d7802 */ /* 0x000fe40000000f00 */
[----:B------:R-:W-:Y:S01]  /*1c40*/  FFMA R2, R27, 1.9251366722983220825e-08, R2 ;  /* 0x32a55e341b027823 */ /* 0x000fe20000000002 */
[----:B------:R-:W-:-:S04]  /*1c50*/  FMUL R4, R16, 3 ;  /* 0x4040000010047820 */ /* 0x000fc80000400000 */
[----:B------:R-:W-:-:S04]  /*1c60*/  FFMA R25, R25, R4, R2 ;  /* 0x0000000419197223 */ /* 0x000fc80000000002 */
[----:B------:R-:W-:-:S04]  /*1c70*/  FFMA R16, R27, R16, R25 ;  /* 0x000000101b107223 */ /* 0x000fc80000000019 */
[----:B------:R-:W-:-:S04]  /*1c80*/  FADD R2, R31, R16 ;  /* 0x000000101f027221 */ /* 0x000fc80000000000 */
[----:B------:R-:W-:Y:S01]  /*1c90*/  FMUL R25, R2, 5 ;  /* 0x40a0000002197820 */ /* 0x000fe20000400000 */
[----:B------:R-:W-:-:S03]  /*1ca0*/  FADD R31, -R31, R2 ;  /* 0x000000021f1f7221 */ /* 0x000fc60000000100 */
[----:B------:R-:W0:Y:S01]  /*1cb0*/  FRND R4, R25 ;  /* 0x0000001900047307 */ /* 0x000e220000201000 */
[----:B------:R-:W-:Y:S01]  /*1cc0*/  FADD R31, R16, -R31 ;  /* 0x8000001f101f7221 */ /* 0x000fe20000000000 */
[----:B------:R-:W-:Y:S01]  /*1cd0*/  FFMA R2, R2, 5, -R25 ;  /* 0x40a0000002027823 */ /* 0x000fe20000000819 */
[----:B------:R-:W-:-:S03]  /*1ce0*/  FSETP.GEU.AND P1, PT, R25, RZ, PT ;  /* 0x000000ff1900720b */ /* 0x000fc60003f2e000 */
[----:B------:R-:W-:Y:S02]  /*1cf0*/  FFMA R2, R31, 5, R2 ;  /* 0x40a000001f027823 */ /* 0x000fe40000000002 */
[----:B------:R1:W2:Y:S01]  /*1d00*/  F2I.NTZ R6, R25 ;  /* 0x0000001900067305 */ /* 0x0002a20000203100 */
[----:B0-----:R-:W-:Y:S01]  /*1d10*/  FADD R27, R25, -R4 ;  /* 0x80000004191b7221 */ /* 0x001fe20000000000 */
[----:B------:R-:W-:-:S03]  /*1d20*/  FSETP.GT.AND P0, PT, R4, RZ, PT ;  /* 0x000000ff0400720b */ /* 0x000fc60003f04000 */
[----:B------:R-:W-:-:S04]  /*1d30*/  FADD R2, R2, R27 ;  /* 0x0000001b02027221 */ /* 0x000fc80000000000 */
[C---:B------:R-:W-:Y:S01]  /*1d40*/  FFMA R27, R2.reuse, R29, 0.0013391353422775864601 ;  /* 0x3aaf85ed021b7423 */ /* 0x040fe2000000001d */
[----:B------:R-:W-:Y:S02]  /*1d50*/  SEL R29, RZ, 0x83000000, P0 ;  /* 0x83000000ff1d7807 */ /* 0x000fe40000000000 */
[----:B------:R-:W-:Y:S01]  /*1d60*/  FSETP.GT.AND P0, PT, |R25|, 152, PT ;  /* 0x431800001900780b */ /* 0x000fe20003f04200 */
[----:B------:R-:W-:Y:S01]  /*1d70*/  FFMA R27, R2, R27, 0.0096188392490148544312 ;  /* 0x3c1d9856021b7423 */ /* 0x000fe2000000001b */
[----:B------:R-:W-:Y:S01]  /*1d80*/  IADD3 R4, PT, PT, R29, 0x7f000000, RZ ;  /* 0x7f0000001d047810 */ /* 0x000fe20007ffe0ff */
[----:B-1----:R-:W-:Y:S01]  /*1d90*/  HFMA2 R25, -RZ, RZ, 1.875, 0 ;  /* 0x3f800000ff197431 */ /* 0x002fe200000001ff */
[----:B--2---:R-:W-:Y:S01]  /*1da0*/  LEA R29, R6, -R29, 0x17 ;  /* 0x8000001d061d7211 */ /* 0x004fe200078eb8ff */
[----:B------:R-:W-:-:S04]  /*1db0*/  FFMA R27, R2, R27, 0.055503588169813156128 ;  /* 0x3d6357bb021b7423 */ /* 0x000fc8000000001b */
[----:B------:R-:W-:-:S04]  /*1dc0*/  FFMA R27, R2, R27, 0.24022644758224487305 ;  /* 0x3e75fdec021b7423 */ /* 0x000fc8000000001b */
[----:B------:R-:W-:-:S04]  /*1dd0*/  FFMA R27, R2, R27, 0.69314718246459960938 ;  /* 0x3f317218021b7423 */ /* 0x000fc8000000001b */
[----:B------:R-:W-:-:S04]  /*1de0*/  FFMA R27, R2, R27, 1 ;  /* 0x3f800000021b7423 */ /* 0x000fc8000000001b */
[----:B------:R-:W-:-:S04]  /*1df0*/  FMUL R4, R27, R4 ;  /* 0x000000041b047220 */ /* 0x000fc80000400000 */
[----:B------:R-:W-:Y:S01]  /*1e00*/  FMUL R4, R4, R29 ;  /* 0x0000001d04047220 */ /* 0x000fe20000400000 */
[----:B------:R-:W-:Y:S01]  /*1e10*/  @P0 FSEL R4, RZ, +INF , !P1 ;  /* 0x7f800000ff040808 */ /* 0x000fe20004800000 */
[----:B------:R-:W-:Y:S06]  /*1e20*/  @!P2 BRA `(.L_x_49) ;  /* 0x000000000028a947 */ /* 0x000fec0003800000 */
[----:B------:R-:W-:-:S13]  /*1e30*/  FSETP.NAN.AND P0, PT, |R33|, |R33|, PT ;  /* 0x400000212100720b */ /* 0x000fda0003f08200 */
[----:B------:R-:W-:Y:S01]  /*1e40*/  @P0 FADD R25, R33, 5 ;  /* 0x40a0000021190421 */ /* 0x000fe20000000000 */
[----:B------:R-:W-:Y:S06]  /*1e50*/  @P0 BRA `(.L_x_49) ;  /* 0x00000000001c0947 */ /* 0x000fec0003800000 */
[----:B------:R-:W-:-:S04]  /*1e60*/  FSETP.NEU.AND P0, PT, |R33|, +INF , PT ;  /* 0x7f8000002100780b */ /* 0x000fc80003f0d200 */
[----:B------:R-:W-:-:S13]  /*1e70*/  FSETP.NEU.AND P0, PT, R33, RZ, P0 ;  /* 0x000000ff2100720b */ /* 0x000fda000070d000 */
[----:B------:R-:W-:Y:S01]  /*1e80*/  @!P0 FADD R25, R33, R33 ;  /* 0x0000002121198221 */ /* 0x000fe20000000000 */
[----:B------:R-:W-:Y:S06]  /*1e90*/  @!P0 BRA `(.L_x_49) ;  /* 0x00000000000c8947 */ /* 0x000fec0003800000 */
[----:B------:R-:W-:Y:S02]  /*1ea0*/  FSETP.GEU.AND P0, PT, -R24, -1, PT ;  /* 0xbf8000001800780b */ /* 0x000fe40003f0e100 */
[----:B------:R-:W-:-:S11]  /*1eb0*/  MOV R25, R4 ;  /* 0x0000000400197202 */ /* 0x000fd60000000f00 */
[----:B------:R-:W-:-:S07]  /*1ec0*/  @!P0 FADD R25, -R4, -RZ ;  /* 0x800000ff04198221 */ /* 0x000fce0000000100 */
.L_x_49:
[----:B------:R-:W-:Y:S05]  /*1ed0*/  BSYNC.RECONVERGENT B1 ;  /* 0x0000000000017941 */ /* 0x000fea0003800200 */
.L_x_48:
[----:B------:R-:W-:Y:S01]  /*1ee0*/  FFMA R23, R14, R23, RZ ;  /* 0x000000170e177223 */ /* 0x000fe200000000ff */
[----:B------:R-:W-:Y:S03]  /*1ef0*/  BSSY.RECONVERGENT B4, `(.L_x_50) ;  /* 0x000001a000047945 */ /* 0x000fe60003800200 */
[----:B------:R-:W-:-:S04]  /*1f00*/  FFMA R20, R84, R20, R23 ;  /* 0x0000001454147223 */ /* 0x000fc80000000017 */
[----:B------:R-:W-:-:S05]  /*1f10*/  FFMA R20, R83, R15, R20 ;  /* 0x0000000f53147223 */ /* 0x000fca0000000014 */
[----:B------:R-:W-:-:S04]  /*1f20*/  FMNMX R20, R20, 9.9999997473787516356e-05, !PT ;  /* 0x38d1b71714147809 */ /* 0x000fc80007800000 */
[----:B------:R-:W-:-:S05]  /*1f30*/  FMNMX R15, R20, 0.99989998340606689453, PT ;  /* 0x3f7ff972140f7809 */ /* 0x000fca0003800000 */
[----:B------:R-:W-:-:S04]  /*1f40*/  FFMA R2, R15, R68, -R15 ;  /* 0x000000440f027223 */ /* 0x000fc8000000080f */
[----:B------:R-:W-:-:S04]  /*1f50*/  FFMA R2, R15, R2, 1 ;  /* 0x3f8000000f027423 */ /* 0x000fc80000000002 */
[----:B------:R-:W-:-:S04]  /*1f60*/  FMUL R2, R2, R2 ;  /* 0x0000000202027220 */ /* 0x000fc80000400000 */
[----:B------:R-:W-:-:S04]  /*1f70*/  FMUL R27, R2, 3.1415927410125732422 ;  /* 0x40490fdb021b7820 */ /* 0x000fc80000400000 */
[----:B------:R-:W0:Y:S08]  /*1f80*/  MUFU.RCP R15, R27 ;  /* 0x0000001b000f7308 */ /* 0x000e300000001000 */
[----:B------:R-:W1:Y:S01]  /*1f90*/  FCHK P0, R68, R27 ;  /* 0x0000001b44007302 */ /* 0x000e620000000000 */
[----:B0-----:R-:W-:-:S04]  /*1fa0*/  FFMA R2, -R27, R15, 1 ;  /* 0x3f8000001b027423 */ /* 0x001fc8000000010f */
[----:B------:R-:W-:Y:S01]  /*1fb0*/  FFMA R15, R15, R2, R15 ;  /* 0x000000020f0f7223 */ /* 0x000fe2000000000f */
[----:B------:R-:W-:-:S03]  /*1fc0*/  FADD R2, -R25, 1 ;  /* 0x3f80000019027421 */ /* 0x000fc60000000100 */
[----:B------:R-:W-:Y:S01]  /*1fd0*/  FFMA R16, R15, R68, RZ ;  /* 0x000000440f107223 */ /* 0x000fe200000000ff */
[-CC-:B------:R-:W-:Y:S01]  /*1fe0*/  FFMA R6, R72, R2.reuse, R25.reuse ;  /* 0x0000000248067223 */ /* 0x180fe20000000019 */
[-CC-:B------:R-:W-:Y:S01]  /*1ff0*/  FFMA R4, R71, R2.reuse, R25.reuse ;  /* 0x0000000247047223 */ /* 0x180fe20000000019 */
[----:B------:R-:W-:Y:S01]  /*2000*/  FFMA R2, R70, R2, R25 ;  /* 0x0000000246027223 */ /* 0x000fe20000000019 */
[----:B------:R-:W-:-:S04]  /*2010*/  FFMA R20, -R27, R16, R68 ;  /* 0x000000101b147223 */ /* 0x000fc80000000144 */
[----:B------:R-:W-:Y:S01]  /*2020*/  FFMA R23, R15, R20, R16 ;  /* 0x000000140f177223 */ /* 0x000fe20000000010 */
[----:B-1----:R-:W-:Y:S06]  /*2030*/  @!P0 BRA `(.L_x_51) ;  /* 0x0000000000148947 */ /* 0x002fec0003800000 */
[----:B------:R-:W-:Y:S02]  /*2040*/  MOV R16, R27 ;  /* 0x0000001b00107202 */ /* 0x000fe40000000f00 */
[----:B------:R-:W-:Y:S02]  /*2050*/  MOV R15, R68 ;  /* 0x00000044000f7202 */ /* 0x000fe40000000f00 */
[----:B------:R-:W-:-:S07]  /*2060*/  MOV R106, 0x2080 ;  /* 0x00002080006a7802 */ /* 0x000fce0000000f00 */
[----:B------:R-:W-:Y:S05]  /*2070*/  CALL.REL.NOINC `($__internal_2_$__cuda_sm3x_div_rn_noftz_f32_slowpath) ;  /* 0x0000005000847944 */ /* 0x000fea0003c00000 */
[----:B------:R-:W-:-:S07]  /*2080*/  MOV R23, R15 ;  /* 0x0000000f00177202 */ /* 0x000fce0000000f00 */
.L_x_51:
[----:B------:R-:W-:Y:S05]  /*2090*/  BSYNC.RECONVERGENT B4 ;  /* 0x0000000000047941 */ /* 0x000fea0003800200 */
.L_x_50:
[----:B------:R-:W-:Y:S01]  /*20a0*/  FMNMX R15, R58, 9.9999997473787516356e-05, !PT ;  /* 0x38d1b7173a0f7809 */ /* 0x000fe20007800000 */
[----:B------:R-:W-:Y:S01]  /*20b0*/  BSSY.RECONVERGENT B4, `(.L_x_52) ;  /* 0x0000013000047945 */ /* 0x000fe20003800200 */
[-C--:B------:R-:W-:Y:S01]  /*20c0*/  FMUL R6, R6, R23.reuse ;  /* 0x0000001706067220 */ /* 0x080fe20000400000 */
[-C--:B------:R-:W-:Y:S01]  /*20d0*/  FMUL R4, R4, R23.reuse ;  /* 0x0000001704047220 */ /* 0x080fe20000400000 */
[----:B------:R-:W-:Y:S01]  /*20e0*/  FMNMX R15, R15, 0.99989998340606689453, PT ;  /* 0x3f7ff9720f0f7809 */ /* 0x000fe20003800000 */
[----:B------:R-:W-:-:S04]  /*20f0*/  FMUL R2, R2, R23 ;  /* 0x0000001702027220 */ /* 0x000fc80000400000 */
[----:B------:R-:W-:-:S04]  /*2100*/  FMUL R22, R15, R15 ;  /* 0x0000000f0f167220 */ /* 0x000fc80000400000 */
[----:B------:R-:W0:Y:S01]  /*2110*/  MUFU.RCP R16, R22 ;  /* 0x0000001600107308 */ /* 0x000e220000001000 */
[----:B------:R-:W-:-:S07]  /*2120*/  FADD R15, -R22, 1 ;  /* 0x3f800000160f7421 */ /* 0x000fce0000000100 */
[----:B------:R-:W1:Y:S01]  /*2130*/  FCHK P0, R15, R22 ;  /* 0x000000160f007302 */ /* 0x000e620000000000 */
[----:B0-----:R-:W-:-:S04]  /*2140*/  FFMA R25, -R22, R16, 1 ;  /* 0x3f80000016197423 */ /* 0x001fc80000000110 */
[----:B------:R-:W-:-:S04]  /*2150*/  FFMA R16, R16, R25, R16 ;  /* 0x0000001910107223 */ /* 0x000fc80000000010 */
[----:B------:R-:W-:-:S04]  /*2160*/  FFMA R25, R15, R16, RZ ;  /* 0x000000100f197223 */ /* 0x000fc800000000ff */
[----:B------:R-:W-:-:S04]  /*2170*/  FFMA R20, -R22, R25, R15 ;  /* 0x0000001916147223 */ /* 0x000fc8000000010f */
[----:B------:R-:W-:Y:S01]  /*2180*/  FFMA R25, R16, R20, R25 ;  /* 0x0000001410197223 */ /* 0x000fe20000000019 */
[----:B-1----:R-:W-:Y:S06]  /*2190*/  @!P0 BRA `(.L_x_53) ;  /* 0x0000000000108947 */ /* 0x002fec0003800000 */
[----:B------:R-:W-:Y:S02]  /*21a0*/  MOV R16, R22 ;  /* 0x0000001600107202 */ /* 0x000fe40000000f00 */
[----:B------:R-:W-:-:S07]  /*21b0*/  MOV R106, 0x21d0 ;  /* 0x000021d0006a7802 */ /* 0x000fce0000000f00 */
[----:B------:R-:W-:Y:S05]  /*21c0*/  CALL.REL.NOINC `($__internal_2_$__cuda_sm3x_div_rn_noftz_f32_slowpath) ;  /* 0x0000005000307944 */ /* 0x000fea0003c00000 */
[----:B------:R-:W-:-:S07]  /*21d0*/  MOV R25, R15 ;  /* 0x0000000f00197202 */ /* 0x000fce0000000f00 */
.L_x_53:
[----:B------:R-:W-:Y:S05]  /*21e0*/  BSYNC.RECONVERGENT B4 ;  /* 0x0000000000047941 */ /* 0x000fea0003800200 */
.L_x_52:
[----:B------:R-:W-:Y:S01]  /*21f0*/  FFMA R108, R25, R68, 1 ;  /* 0x3f800000196c7423 */ /* 0x000fe20000000044 */
[----:B------:R-:W-:Y:S03]  /*2200*/  BSSY.RECONVERGENT B1, `(.L_x_54) ;  /* 0x000000c000017945 */ /* 0x000fe60003800200 */
[----:B------:R0:W1:Y:S01]  /*2210*/  MUFU.RSQ R15, R108 ;  /* 0x0000006c000f7308 */ /* 0x0000620000001400 */
[----:B------:R-:W-:-:S04]  /*2220*/  IADD3 R16, PT, PT, R108, -0xd000000, RZ ;  /* 0xf30000006c107810 */ /* 0x000fc80007ffe0ff */
[----:B------:R-:W-:-:S13]  /*2230*/  ISETP.GT.U32.AND P0, PT, R16, 0x727fffff, PT ;  /* 0x727fffff1000780c */ /* 0x000fda0003f04070 */
[----:B01----:R-:W-:Y:S05]  /*2240*/  @!P0 BRA `(.L_x_55) ;  /* 0x00000000000c8947 */ /* 0x003fea0003800000 */
[----:B------:R-:W-:-:S07]  /*2250*/  MOV R16, 0x2270 ;  /* 0x0000227000107802 */ /* 0x000fce0000000f00 */
[----:B------:R-:W-:Y:S05]  /*2260*/  CALL.REL.NOINC `($__internal_1_$__cuda_sm20_sqrt_rn_f32_slowpath) ;  /* 0x0000004c00b07944 */ /* 0x000fea0003c00000 */
[----:B------:R-:W-:Y:S05]  /*2270*/  BRA `(.L_x_56) ;  /* 0x0000000000107947 */ /* 0x000fea0003800000 */
.L_x_55:
[----:B------:R-:W-:Y:S01]  /*2280*/  FMUL.FTZ R111, R108, R15 ;  /* 0x0000000f6c6f7220 */ /* 0x000fe20000410000 */
[----:B------:R-:W-:-:S03]  /*2290*/  FMUL.FTZ R15, R15, 0.5 ;  /* 0x3f0000000f0f7820 */ /* 0x000fc60000410000 */
[----:B------:R-:W-:-:S04]  /*22a0*/  FFMA R16, -R111, R111, R108 ;  /* 0x0000006f6f107223 */ /* 0x000fc8000000016c */
[----:B------:R-:W-:-:S07]  /*22b0*/  FFMA R111, R16, R15, R111 ;  /* 0x0000000f106f7223 */ /* 0x000fce000000006f */
.L_x_56:
[----:B------:R-:W-:Y:S05]  /*22c0*/  BSYNC.RECONVERGENT B1 ;  /* 0x0000000000017941 */ /* 0x000fea0003800200 */
.L_x_54:
[----:B------:R-:W-:Y:S01]  /*22d0*/  FMNMX R15, R57, 9.9999997473787516356e-05, !PT ;  /* 0x38d1b717390f7809 */ /* 0x000fe20007800000 */
[----:B------:R-:W-:Y:S02]  /*22e0*/  HFMA2 R25, -RZ, RZ, 1.875, 0 ;  /* 0x3f800000ff197431 */ /* 0x000fe400000001ff */
[----:B------:R-:W-:Y:S01]  /*22f0*/  FADD R20, R111, -1 ;  /* 0xbf8000006f147421 */ /* 0x000fe20000000000 */
[----:B------:R-:W-:Y:S01]  /*2300*/  BSSY.RECONVERGENT B4, `(.L_x_57) ;  /* 0x0000011000047945 */ /* 0x000fe20003800200 */
[----:B------:R-:W-:-:S05]  /*2310*/  FMNMX R15, R15, 0.99989998340606689453, PT ;  /* 0x3f7ff9720f0f7809 */ /* 0x000fca0003800000 */
[----:B------:R-:W-:Y:S01]  /*2320*/  FMUL R24, R15, R15 ;  /* 0x0000000f0f187220 */ /* 0x000fe20000400000 */
[----:B------:R-:W-:-:S03]  /*2330*/  FFMA R20, R20, 0.5, R25 ;  /* 0x3f00000014147823 */ /* 0x000fc60000000019 */
        /* <DEDUP_REMOVED lines=13> */
.L_x_58:
[----:B------:R-:W-:Y:S05]  /*2410*/  BSYNC.RECONVERGENT B4 ;  /* 0x0000000000047941 */ /* 0x000fea0003800200 */
.L_x_57:
        /* <DEDUP_REMOVED lines=9> */
.L_x_60:
[----:B------:R-:W-:Y:S01]  /*24b0*/  FMUL.FTZ R111, R108, R15 ;  /* 0x0000000f6c6f7220 */ /* 0x000fe20000410000 */
[----:B------:R-:W-:-:S03]  /*24c0*/  FMUL.FTZ R15, R15, 0.5 ;  /* 0x3f0000000f0f7820 */ /* 0x000fc60000410000 */
[----:B------:R-:W-:-:S04]  /*24d0*/  FFMA R16, -R111, R111, R108 ;  /* 0x0000006f6f107223 */ /* 0x000fc8000000016c */
[----:B------:R-:W-:-:S07]  /*24e0*/  FFMA R111, R16, R15, R111 ;  /* 0x0000000f106f7223 */ /* 0x000fce000000006f */
.L_x_61:
[----:B------:R-:W-:Y:S05]  /*24f0*/  BSYNC.RECONVERGENT B1 ;  /* 0x0000000000017941 */ /* 0x000fea0003800200 */
.L_x_59:
[----:B------:R-:W-:Y:S01]  /*2500*/  FADD R111, R111, -1 ;  /* 0xbf8000006f6f7421 */ /* 0x000fe20000000000 */
[----:B------:R-:W-:Y:S03]  /*2510*/  BSSY.RECONVERGENT B1, `(.L_x_62) ;  /* 0x000000d000017945 */ /* 0x000fe60003800200 */
[----:B------:R-:W-:-:S05]  /*2520*/  FFMA R112, R111, 0.5, R20 ;  /* 0x3f0000006f707823 */ /* 0x000fca0000000014 */
[----:B------:R-:W-:-:S04]  /*2530*/  IADD3 R15, PT, PT, R112, 0x1800000, RZ ;  /* 0x01800000700f7810 */ /* 0x000fc80007ffe0ff */
[----:B------:R-:W-:-:S04]  /*2540*/  LOP3.LUT R15, R15, 0x7f800000, RZ, 0xc0, !PT ;  /* 0x7f8000000f0f7812 */ /* 0x000fc800078ec0ff */
[----:B------:R-:W-:-:S13]  /*2550*/  ISETP.GT.U32.AND P0, PT, R15, 0x1ffffff, PT ;  /* 0x01ffffff0f00780c */ /* 0x000fda0003f04070 */
[----:B------:R-:W-:Y:S05]  /*2560*/  @P0 BRA `(.L_x_63) ;  /* 0x00000000000c0947 */ /* 0x000fea0003800000 */
[----:B------:R-:W-:-:S07]  /*2570*/  MOV R16, 0x2590 ;  /* 0x0000259000107802 */ /* 0x000fce0000000f00 */
[----:B------:R-:W-:Y:S05]  /*2580*/  CALL.REL.NOINC `($__internal_0_$__cuda_sm20_rcp_rn_f32_slowpath) ;  /* 0x0000004800147944 */ /* 0x000fea0003c00000 */
[----:B------:R-:W-:Y:S05]  /*2590*/  BRA `(.L_x_64) ;  /* 0x0000000000107947 */ /* 0x000fea0003800000 */
.L_x_63:
[----:B------:R-:W0:Y:S02]  /*25a0*/  MUFU.RCP R108, R112 ;  /* 0x00000070006c7308 */ /* 0x000e240000001000 */
[----:B0-----:R-:W-:-:S04]  /*25b0*/  FFMA R15, R112, R108, -1 ;  /* 0xbf800000700f7423 */ /* 0x001fc8000000006c */
[----:B------:R-:W-:-:S04]  /*25c0*/  FADD.FTZ R15, -R15, -RZ ;  /* 0x800000ff0f0f7221 */ /* 0x000fc80000010100 */
[----:B------:R-:W-:-:S07]  /*25d0*/  FFMA R108, R108, R15, R108 ;  /* 0x0000000f6c6c7223 */ /* 0x000fce000000006c */
.L_x_64:
[----:B------:R-:W-:Y:S05]  /*25e0*/  BSYNC.RECONVERGENT B1 ;  /* 0x0000000000017941 */ /* 0x000fea0003800200 */
.L_x_62:
[----:B------:R-:W0:Y:S01]  /*25f0*/  MUFU.RCP R23, R58 ;  /* 0x0000003a00177308 */ /* 0x000e220000001000 */
[-C--:B------:R-:W-:Y:S01]  /*2600*/  FMUL.D4 R15, R6, R108.reuse ;  /* 0x0000006c060f7220 */ /* 0x080fe20000200000 */
[----:B------:R-:W-:Y:S01]  /*2610*/  BSSY.RECONVERGENT B4, `(.L_x_65) ;  /* 0x000000e000047945 */ /* 0x000fe20003800200 */
[----:B------:R-:W-:-:S05]  /*2620*/  FMUL.D4 R29, R2, R108 ;  /* 0x0000006c021d7220 */ /* 0x000fca0000200000 */
[----:B------:R-:W1:Y:S01]  /*2630*/  FCHK P0, R15, R58 ;  /* 0x0000003a0f007302 */ /* 0x000e620000000000 */
[----:B0-----:R-:W-:-:S04]  /*2640*/  FFMA R16, -R58, R23, 1 ;  /* 0x3f8000003a107423 */ /* 0x001fc80000000117 */
[----:B------:R-:W-:Y:S01]  /*2650*/  FFMA R16, R23, R16, R23 ;  /* 0x0000001017107223 */ /* 0x000fe20000000017 */
[----:B------:R-:W-:-:S03]  /*2660*/  FMUL.D4 R23, R4, R108 ;  /* 0x0000006c04177220 */ /* 0x000fc60000200000 */
        /* <DEDUP_REMOVED lines=8> */
.L_x_66:
[----:B------:R-:W-:Y:S05]  /*26f0*/  BSYNC.RECONVERGENT B4 ;  /* 0x0000000000047941 */ /* 0x000fea0003800200 */
.L_x_65:
[----:B------:R-:W0:Y:S01]  /*2700*/  MUFU.RCP R15, R58 ;  /* 0x0000003a000f7308 */ /* 0x000e220000001000 */
[----:B------:R-:W-:Y:S07]  /*2710*/  BSSY.RECONVERGENT B4, `(.L_x_67) ;  /* 0x000000c000047945 */ /* 0x000fee0003800200 */
        /* <DEDUP_REMOVED lines=8> */
[----:B------:R-:W-:Y:S02]  /*27a0*/  MOV R16, R58 ;  /* 0x0000003a00107202 */ /* 0x000fe40000000f00 */
[----:B------:R-:W-:-:S07]  /*27b0*/  MOV R106, 0x27d0 ;  /* 0x000027d0006a7802 */ /* 0x000fce0000000f00 */
[----:B------:R-:W-:Y:S05]  /*27c0*/  CALL.REL.NOINC `($__internal_2_$__cuda_sm3x_div_rn_noftz_f32_slowpath) ;  /* 0x0000004800b07944 */ /* 0x000fea0003c00000 */
.L_x_68:
[----:B------:R-:W-:Y:S05]  /*27d0*/  BSYNC.RECONVERGENT B4 ;  /* 0x0000000000047941 */ /* 0x000fea0003800200 */
.L_x_67:
[----:B------:R-:W0:Y:S01]  /*27e0*/  MUFU.RCP R23, R58 ;  /* 0x0000003a00177308 */ /* 0x000e220000001000 */
[----:B------:R-:W-:Y:S01]  /*27f0*/  BSSY.RECONVERGENT B4, `(.L_x_37) ;  /* 0x000000e000047945 */ /* 0x000fe20003800200 */
[----:B------:R-:W-:-:S06]  /*2800*/  MOV R25, R15 ;  /* 0x0000000f00197202 */ /* 0x000fcc0000000f00 */
        /* <DEDUP_REMOVED lines=12> */
.L_x_69:
[----:B------:R-:W-:Y:S05]  /*28d0*/  BSYNC.RECONVERGENT B4 ;  /* 0x0000000000047941 */ /* 0x000fea0003800200 */
.L_x_37:
[----:B------:R-:W-:Y:S05]  /*28e0*/  BSYNC.RECONVERGENT B3 ;  /* 0x0000000000037941 */ /* 0x000fea0003800200 */
.L_x_36:
[----:B------:R-:W-:Y:S01]  /*28f0*/  FADD R21, RZ, R21 ;  /* 0x00000015ff157221 */ /* 0x000fe20000000000 */
[----:B------:R-:W-:Y:S03]  /*2900*/  BSSY.RECONVERGENT B1, `(.L_x_70) ;  /* 0x000000f000017945 */ /* 0x000fe60003800200 */
[----:B------:R-:W-:-:S04]  /*2910*/  FADD R18, R18, R21 ;  /* 0x0000001512127221 */ /* 0x000fc80000000000 */
[----:B------:R-:W-:-:S04]  /*2920*/  FADD R108, R17, R18 ;  /* 0x00000012116c7221 */ /* 0x000fc80000000000 */
        /* <DEDUP_REMOVED lines=8> */
.L_x_71:
[----:B------:R-:W-:Y:S01]  /*29b0*/  FMUL.FTZ R56, R108, R15 ;  /* 0x0000000f6c387220 */ /* 0x000fe20000410000 */
[----:B------:R-:W-:-:S03]  /*29c0*/  FMUL.FTZ R2, R15, 0.5 ;  /* 0x3f0000000f027820 */ /* 0x000fc60000410000 */
[----:B------:R-:W-:-:S04]  /*29d0*/  FFMA R15, -R56, R56, R108 ;  /* 0x00000038380f7223 */ /* 0x000fc8000000016c */
[----:B------:R-:W-:-:S07]  /*29e0*/  FFMA R56, R15, R2, R56 ;  /* 0x000000020f387223 */ /* 0x000fce0000000038 */
.L_x_72:
[----:B------:R-:W-:Y:S05]  /*29f0*/  BSYNC.RECONVERGENT B1 ;  /* 0x0000000000017941 */ /* 0x000fea0003800200 */
.L_x_70:
[----:B------:R-:W-:Y:S01]  /*2a00*/  FSETP.GT.AND P5, PT, R56, 0.0010000000474974513054, PT ;  /* 0x3a83126f3800780b */ /* 0x000fe20003fa4000 */
[----:B------:R-:W-:Y:S01]  /*2a10*/  BSSY.RECONVERGENT B3, `(.L_x_73) ;  /* 0x0000034000037945 */ /* 0x000fe20003800200 */
[----:B------:R-:W-:Y:S01]  /*2a20*/  HFMA2 R4, -RZ, RZ, 0, 0 ;  /* 0x00000000ff047431 */ /* 0x000fe200000001ff */
[----:B------:R-:W-:Y:S01]  /*2a30*/  MOV R17, RZ ;  /* 0x000000ff00117202 */ /* 0x000fe20000000f00 */
[----:B------:R-:W-:Y:S01]  /*2a40*/  HFMA2 R113, -RZ, RZ, 0, 0 ;  /* 0x00000000ff717431 */ /* 0x000fe200000001ff */
[----:B------:R-:W-:-:S08]  /*2a50*/  MOV R115, RZ ;  /* 0x000000ff00737202 */ /* 0x000fd00000000f00 */
[----:B------:R-:W-:Y:S05]  /*2a60*/  @!P5 BRA `(.L_x_74) ;  /* 0x0000000000b8d947 */ /* 0x000fea0003800000 */
[----:B------:R-:W0:Y:S01]  /*2a70*/  MUFU.RCP R15, R56 ;  /* 0x00000038000f7308 */ /* 0x000e220000001000 */
[----:B------:R-:W-:Y:S01]  /*2a80*/  BSSY.RECONVERGENT B4, `(.L_x_75) ;  /* 0x000000d000047945 */ /* 0x000fe20003800200 */
[----:B------:R-:W-:-:S06]  /*2a90*/  FMUL R4, R56, R56 ;  /* 0x0000003838047220 */ /* 0x000fcc0000400000 */
        /* <DEDUP_REMOVED lines=11> */
.L_x_76:
[----:B------:R-:W-:Y:S05]  /*2b50*/  BSYNC.RECONVERGENT B4 ;  /* 0x0000000000047941 */ /* 0x000fea0003800200 */
.L_x_75:
        /* <DEDUP_REMOVED lines=14> */
.L_x_78:
[----:B------:R-:W-:Y:S05]  /*2c40*/  BSYNC.RECONVERGENT B4 ;  /* 0x0000000000047941 */ /* 0x000fea0003800200 */
.L_x_77:
        /* <DEDUP_REMOVED lines=14> */
.L_x_80:
[----:B------:R-:W-:Y:S05]  /*2d30*/  BSYNC.RECONVERGENT B4 ;  /* 0x0000000000047941 */ /* 0x000fea0003800200 */
.L_x_79:
[----:B------:R-:W-:-:S07]  /*2d40*/  MOV R115, R15 ;  /* 0x0000000f00737202 */ /* 0x000fce0000000f00 */
.L_x_74:
[----:B------:R-:W-:Y:S05]  /*2d50*/  BSYNC.RECONVERGENT B3 ;  /* 0x0000000000037941 */ /* 0x000fea0003800200 */
.L_x_73:
[----:B------:R-:W-:Y:S01]  /*2d60*/  BSSY.RECONVERGENT B3, `(.L_x_81) ;  /* 0x0000034000037945 */ /* 0x000fe20003800200 */
[----:B------:R-:W-:-:S03]  /*2d70*/  HFMA2 R2, -RZ, RZ, 0, 0 ;  /* 0x00000000ff027431 */ /* 0x000fc600000001ff */
[----:B------:R-:W-:Y:S05]  /*2d80*/  @!P5 BRA `(.L_x_82) ;  /* 0x0000000000c4d947 */ /* 0x000fea0003800000 */
[----:B------:R-:W0:Y:S01]  /*2d90*/  MUFU.RCP R21, R4 ;  /* 0x0000000400157308 */ /* 0x000e220000001000 */
[----:B------:R-:W-:Y:S01]  /*2da0*/  FMUL R15, R82, -R27 ;  /* 0x8000001b520f7220 */ /* 0x000fe20000400000 */
[----:B------:R-:W-:Y:S06]  /*2db0*/  BSSY.RECONVERGENT B4, `(.L_x_83) ;  /* 0x000000c000047945 */ /* 0x000fec0003800200 */
        /* <DEDUP_REMOVED lines=10> */
[----:B------:R-:W-:-:S07]  /*2e60*/  MOV R2, R15 ;  /* 0x0000000f00027202 */ /* 0x000fce0000000f00 */
.L_x_84:
[----:B------:R-:W-:Y:S05]  /*2e70*/  BSYNC.RECONVERGENT B4 ;  /* 0x0000000000047941 */ /* 0x000fea0003800200 */
.L_x_83:
        /* <DEDUP_REMOVED lines=14> */
[----:B------:R-:W-:-:S07]  /*2f60*/  MOV R18, R15 ;  /* 0x0000000f00127202 */ /* 0x000fce0000000f00 */
.L_x_86:
[----:B------:R-:W-:Y:S05]  /*2f70*/  BSYNC.RECONVERGENT B4 ;  /* 0x0000000000047941 */ /* 0x000fea0003800200 */
.L_x_85:
        /* <DEDUP_REMOVED lines=14> */
.L_x_88:
[----:B------:R-:W-:Y:S05]  /*3060*/  BSYNC.RECONVERGENT B4 ;  /* 0x0000000000047941 */ /* 0x000fea0003800200 */
.L_x_87:
[----:B------:R-:W-:-:S04]  /*3070*/  FMUL R18, R5, R18 ;  /* 0x0000001205127220 */ /* 0x000fc80000400000 */
[----:B------:R-:W-:-:S04]  /*3080*/  FFMA R2, R19, R2, R18 ;  /* 0x0000000213027223 */ /* 0x000fc80000000012 */
[----:B------:R-:W-:-:S07]  /*3090*/  FFMA R2, R3, R15, R2 ;  /* 0x0000000f03027223 */ /* 0x000fce0000000002 */
.L_x_82:
[----:B------:R-:W-:Y:S05]  /*30a0*/  BSYNC.RECONVERGENT B3 ;  /* 0x0000000000037941 */ /* 0x000fea0003800200 */
.L_x_81:
[----:B------:R-:W-:Y:S01]  /*30b0*/  FMNMX R108, R0, 1.0000000116860974231e-07, !PT ;  /* 0x33d6bf95006c7809 */ /* 0x000fe20007800000 */
[----:B------:R-:W-:Y:S03]  /*30c0*/  BSSY.RECONVERGENT B1, `(.L_x_89) ;  /* 0x000000d000017945 */ /* 0x000fe60003800200 */
[----:B------:R-:W-:Y:S01]  /*30d0*/  IADD3 R0, PT, PT, R108, -0xd000000, RZ ;  /* 0xf30000006c007810 */ /* 0x000fe20007ffe0ff */
[----:B------:R0:W1:Y:S03]  /*30e0*/  MUFU.RSQ R3, R108 ;  /* 0x0000006c00037308 */ /* 0x0000660000001400 */
[----:B------:R-:W-:-:S13]  /*30f0*/  ISETP.GT.U32.AND P0, PT, R0, 0x727fffff, PT ;  /* 0x727fffff0000780c */ /* 0x000fda0003f04070 */
[----:B0-----:R-:W-:Y:S05]  /*3100*/  @!P0 BRA `(.L_x_90) ;  /* 0x0000000000108947 */ /* 0x001fea0003800000 */
[----:B------:R-:W-:-:S07]  /*3110*/  MOV R16, 0x3130 ;  /* 0x0000313000107802 */ /* 0x000fce0000000f00 */
[----:B-1----:R-:W-:Y:S05]  /*3120*/  CALL.REL.NOINC `($__internal_1_$__cuda_sm20_sqrt_rn_f32_slowpath) ;  /* 0x0000004000007944 */ /* 0x002fea0003c00000 */
[----:B------:R-:W-:Y:S01]  /*3130*/  MOV R16, R111 ;  /* 0x0000006f00107202 */ /* 0x000fe20000000f00 */
[----:B------:R-:W-:Y:S06]  /*3140*/  BRA `(.L_x_91) ;  /* 0x0000000000107947 */ /* 0x000fec0003800000 */
.L_x_90:
[----:B-1----:R-:W-:Y:S01]  /*3150*/  FMUL.FTZ R16, R108, R3 ;  /* 0x000000036c107220 */ /* 0x002fe20000410000 */
[----:B------:R-:W-:-:S03]  /*3160*/  FMUL.FTZ R0, R3, 0.5 ;  /* 0x3f00000003007820 */ /* 0x000fc60000410000 */
[----:B------:R-:W-:-:S04]  /*3170*/  FFMA R3, -R16, R16, R108 ;  /* 0x0000001010037223 */ /* 0x000fc8000000016c */
[----:B------:R-:W-:-:S07]  /*3180*/  FFMA R16, R3, R0, R16 ;  /* 0x0000000003107223 */ /* 0x000fce0000000010 */
.L_x_91:
[----:B------:R-:W-:Y:S05]  /*3190*/  BSYNC.RECONVERGENT B1 ;  /* 0x0000000000017941 */ /* 0x000fea0003800200 */
.L_x_89:
[----:B------:R-:W0:Y:S01]  /*31a0*/  MUFU.RCP R55, R16 ;  /* 0x0000001000377308 */ /* 0x000e220000001000 */
[----:B------:R-:W-:Y:S01]  /*31b0*/  UMOV UR7, 0x3f000000 ;  /* 0x3f00000000077882 */ /* 0x000fe20000000000 */
[----:B------:R-:W-:Y:S01]  /*31c0*/  BSSY.RECONVERGENT B3, `(.L_x_92) ;  /* 0x000000d000037945 */ /* 0x000fe20003800200 */
[----:B------:R-:W-:-:S05]  /*31d0*/  MOV R5, UR7 ;  /* 0x0000000700057c02 */ /* 0x000fca0008000f00 */
[----:B------:R-:W1:Y:S01]  /*31e0*/  FCHK P0, R5, R16 ;  /* 0x0000001005007302 */ /* 0x000e620000000000 */
[----:B0-----:R-:W-:-:S04]  /*31f0*/  FFMA R0, R55, -R16, 1 ;  /* 0x3f80000037007423 */ /* 0x001fc80000000810 */
[----:B------:R-:W-:-:S04]  /*3200*/  FFMA R55, R55, R0, R55 ;  /* 0x0000000037377223 */ /* 0x000fc80000000037 */
[----:B------:R-:W-:-:S04]  /*3210*/  FFMA R0, R55, 0.5, RZ ;  /* 0x3f00000037007823 */ /* 0x000fc800000000ff */
[----:B------:R-:W-:-:S04]  /*3220*/  FFMA R3, R0, -R16, 0.5 ;  /* 0x3f00000000037423 */ /* 0x000fc80000000810 */
[----:B------:R-:W-:Y:S01]  /*3230*/  FFMA R55, R55, R3, R0 ;  /* 0x0000000337377223 */ /* 0x000fe20000000000 */
[----:B-1----:R-:W-:Y:S06]  /*3240*/  @!P0 BRA `(.L_x_93) ;  /* 0x0000000000108947 */ /* 0x002fec0003800000 */
[----:B------:R-:W-:Y:S01]  /*3250*/  HFMA2 R15, -RZ, RZ, 1.75, 0 ;  /* 0x3f000000ff0f7431 */ /* 0x000fe200000001ff */
[----:B------:R-:W-:-:S07]  /*3260*/  MOV R106, 0x3280 ;  /* 0x00003280006a7802 */ /* 0x000fce0000000f00 */
[----:B------:R-:W-:Y:S05]  /*3270*/  CALL.REL.NOINC `($__internal_2_$__cuda_sm3x_div_rn_noftz_f32_slowpath) ;  /* 0x0000004000047944 */ /* 0x000fea0003c00000 */
[----:B------:R-:W-:-:S07]  /*3280*/  MOV R55, R15 ;  /* 0x0000000f00377202 */ /* 0x000fce0000000f00 */
.L_x_93:
[----:B------:R-:W-:Y:S05]  /*3290*/  BSYNC.RECONVERGENT B3 ;  /* 0x0000000000037941 */ /* 0x000fea0003800200 */
.L_x_92:
[----:B------:R-:W-:Y:S01]  /*32a0*/  FMUL R2, R55, R2 ;  /* 0x0000000237027220 */ /* 0x000fe20000400000 */
[----:B------:R-:W-:Y:S01]  /*32b0*/  BSSY.RECONVERGENT B3, `(.L_x_94) ;  /* 0x00002a7000037945 */ /* 0x000fe20003800200 */
[----:B------:R-:W-:Y:S01]  /*32c0*/  HFMA2 R21, -RZ, RZ, 0, 0 ;  /* 0x00000000ff157431 */ /* 0x000fe200000001ff */
[----:B------:R-:W-:Y:S01]  /*32d0*/  CS2R R26, SRZ ;  /* 0x00000000001a7805 */ /* 0x000fe2000001ff00 */
[-C--:B------:R-:W-:Y:S01]  /*32e0*/  FMUL R54, R7, R2.reuse ;  /* 0x0000000207367220 */ /* 0x080fe20000400000 */
[-C--:B------:R-:W-:Y:S01]  /*32f0*/  FMUL R53, R8, R2.reuse ;  /* 0x0000000208357220 */ /* 0x080fe20000400000 */
[-C--:B------:R-:W-:Y:S01]  /*3300*/  FMUL R52, R9, R2.reuse ;  /* 0x0000000209347220 */ /* 0x080fe20000400000 */
[----:B------:R-:W-:Y:S02]  /*3310*/  HFMA2 R46, -RZ, RZ, 0, 0 ;  /* 0x00000000ff2e7431 */ /* 0x000fe400000001ff */
[----:B------:R-:W-:Y:S01]  /*3320*/  FFMA R54, R7, R2, R54 ;  /* 0x0000000207367223 */ /* 0x000fe20000000036 */
[----:B------:R-:W-:-:S02]  /*3330*/  HFMA2 R15, -RZ, RZ, 0, 0 ;  /* 0x00000000ff0f7431 */ /* 0x000fc400000001ff */
[-C--:B------:R-:W-:Y:S01]  /*3340*/  FFMA R53, R8, R2.reuse, R53 ;  /* 0x0000000208357223 */ /* 0x080fe20000000035 */
[----:B------:R-:W-:Y:S02]  /*3350*/  HFMA2 R28, -RZ, RZ, 0, 0 ;  /* 0x00000000ff1c7431 */ /* 0x000fe400000001ff */
[----:B------:R-:W-:Y:S01]  /*3360*/  FFMA R52, R9, R2, R52 ;  /* 0x0000000209347223 */ /* 0x000fe20000000034 */
[----:B------:R-:W-:Y:S02]  /*3370*/  MOV R19, RZ ;  /* 0x000000ff00137202 */ /* 0x000fe40000000f00 */
[----:B------:R-:W-:Y:S02]  /*3380*/  CS2R R22, SRZ ;  /* 0x0000000000167805 */ /* 0x000fe4000001ff00 */
[----:B------:R-:W-:Y:S02]  /*3390*/  CS2R R24, SRZ ;  /* 0x0000000000187805 */ /* 0x000fe4000001ff00 */
[----:B------:R-:W-:-:S02]  /*33a0*/  MOV R3, RZ ;  /* 0x000000ff00037202 */ /* 0x000fc40000000f00 */
[----:B------:R-:W-:Y:S02]  /*33b0*/  CS2R R4, SRZ ;  /* 0x0000000000047805 */ /* 0x000fe4000001ff00 */
[----:B------:R-:W-:Y:S01]  /*33c0*/  MOV R0, RZ ;  /* 0x000000ff00007202 */ /* 0x000fe20000000f00 */
[----:B------:R-:W-:Y:S06]  /*33d0*/  @!P4 BRA `(.L_x_95) ;  /* 0x000000280050c947 */ /* 0x000fec0003800000 */
[----:B------:R-:W-:Y:S01]  /*33e0*/  FADD R6, R61, R10 ;  /* 0x0000000a3d067221 */ /* 0x000fe20000000000 */
[----:B------:R-:W-:Y:S01]  /*33f0*/  FADD R5, R60, R63 ;  /* 0x0000003f3c057221 */ /* 0x000fe20000000000 */
[----:B------:R-:W-:Y:S01]  /*3400*/  FADD R4, R59, R64 ;  /* 0x000000403b047221 */ /* 0x000fe20000000000 */
        /* <DEDUP_REMOVED lines=15> */
.L_x_97:
[----:B------:R-:W-:Y:S01]  /*3500*/  FMUL.FTZ R3, R48, R15 ;  /* 0x0000000f30037220 */ /* 0x000fe20000410000 */
[----:B------:R-:W-:-:S03]  /*3510*/  FMUL.FTZ R0, R15, 0.5 ;  /* 0x3f0000000f007820 */ /* 0x000fc60000410000 */
[----:B------:R-:W-:-:S04]  /*3520*/  FFMA R16, -R3, R3, R48 ;  /* 0x0000000303107223 */ /* 0x000fc80000000130 */
[----:B------:R-:W-:-:S07]  /*3530*/  FFMA R16, R16, R0, R3 ;  /* 0x0000000010107223 */ /* 0x000fce0000000003 */
.L_x_98:
[----:B------:R-:W-:Y:S05]  /*3540*/  BSYNC.RECONVERGENT B1 ;  /* 0x0000000000017941 */ /* 0x000fea0003800200 */
.L_x_96:
        /* <DEDUP_REMOVED lines=18> */
.L_x_102:
[----:B------:R-:W-:Y:S05]  /*3670*/  BSYNC.RECONVERGENT B5 ;  /* 0x0000000000057941 */ /* 0x000fea0003800200 */
.L_x_101:
        /* <DEDUP_REMOVED lines=12> */
.L_x_104:
[----:B------:R-:W-:Y:S05]  /*3740*/  BSYNC.RECONVERGENT B5 ;  /* 0x0000000000057941 */ /* 0x000fea0003800200 */
.L_x_103:
        /* <DEDUP_REMOVED lines=14> */
.L_x_105:
[----:B------:R-:W-:Y:S05]  /*3830*/  BSYNC.RECONVERGENT B5 ;  /* 0x0000000000057941 */ /* 0x000fea0003800200 */
.L_x_100:
[----:B------:R-:W-:Y:S05]  /*3840*/  BSYNC.RECONVERGENT B4 ;  /* 0x0000000000047941 */ /* 0x000fea0003800200 */
.L_x_99:
[----:B------:R-:W-:Y:S01]  /*3850*/  FMNMX R44, R58, 9.9999997473787516356e-05, !PT ;  /* 0x38d1b7173a2c7809 */ /* 0x000fe20007800000 */
[----:B------:R-:W-:Y:S01]  /*3860*/  FFMA R15, R14, R3, RZ ;  /* 0x000000030e0f7223 */ /* 0x000fe200000000ff */
[----:B------:R-:W-:Y:S01]  /*3870*/  BSSY.RECONVERGENT B4, `(.L_x_106) ;  /* 0x000001d000047945 */ /* 0x000fe20003800200 */
[----:B------:R-:W-:Y:S01]  /*3880*/  HFMA2 R19, -RZ, RZ, 1.875, 0 ;  /* 0x3f800000ff137431 */ /* 0x000fe200000001ff */
[----:B------:R-:W-:Y:S01]  /*3890*/  FMNMX R44, R44, 0.99989998340606689453, PT ;  /* 0x3f7ff9722c2c7809 */ /* 0x000fe20003800000 */
[----:B------:R-:W-:-:S04]  /*38a0*/  FFMA R0, R84, R47, R15 ;  /* 0x0000002f54007223 */ /* 0x000fc8000000000f */
[----:B------:R-:W-:Y:S01]  /*38b0*/  FMUL R45, R44, R44 ;  /* 0x0000002c2c2d7220 */ /* 0x000fe20000400000 */
[----:B------:R-:W-:Y:S01]  /*38c0*/  FFMA R43, R83, R46, R0 ;  /* 0x0000002e532b7223 */ /* 0x000fe20000000000 */
[----:B------:R-:W-:Y:S02]  /*38d0*/  FFMA R0, R3, R10, RZ ;  /* 0x0000000a03007223 */ /* 0x000fe400000000ff */
[----:B------:R-:W0:Y:S01]  /*38e0*/  MUFU.RCP R16, R45 ;  /* 0x0000002d00107308 */ /* 0x000e220000001000 */
[----:B------:R-:W-:Y:S01]  /*38f0*/  FADD R2, -R45, 1 ;  /* 0x3f8000002d027421 */ /* 0x000fe20000000100 */
[----:B------:R-:W-:-:S04]  /*3900*/  FMNMX R42, R43, 9.9999997473787516356e-05, !PT ;  /* 0x38d1b7172b2a7809 */ /* 0x000fc80007800000 */
[----:B------:R-:W-:Y:S02]  /*3910*/  FMNMX R42, R42, 0.99989998340606689453, PT ;  /* 0x3f7ff9722a2a7809 */ /* 0x000fe40003800000 */
[----:B------:R-:W1:Y:S03]  /*3920*/  FCHK P0, R2, R45 ;  /* 0x0000002d02007302 */ /* 0x000e660000000000 */
[----:B------:R-:W-:-:S04]  /*3930*/  FFMA R41, R42, R68, -R42 ;  /* 0x000000442a297223 */ /* 0x000fc8000000082a */
[----:B------:R-:W-:Y:S01]  /*3940*/  FFMA R40, R42, R41, 1 ;  /* 0x3f8000002a287423 */ /* 0x000fe20000000029 */
[----:B0-----:R-:W-:-:S03]  /*3950*/  FFMA R15, -R45, R16, 1 ;  /* 0x3f8000002d0f7423 */ /* 0x001fc60000000110 */
[----:B------:R-:W-:Y:S01]  /*3960*/  FMUL R37, R40, R40 ;  /* 0x0000002828257220 */ /* 0x000fe20000400000 */
[----:B------:R-:W-:Y:S01]  /*3970*/  FFMA R39, R16, R15, R16 ;  /* 0x0000000f10277223 */ /* 0x000fe20000000010 */
[----:B------:R-:W-:Y:S02]  /*3980*/  FFMA R15, R47, R63, R0 ;  /* 0x0000003f2f0f7223 */ /* 0x000fe40000000000 */
[----:B------:R-:W-:Y:S01]  /*3990*/  FMUL R37, R37, 3.1415927410125732422 ;  /* 0x40490fdb25257820 */ /* 0x000fe20000400000 */
[----:B------:R-:W-:Y:S01]  /*39a0*/  FFMA R16, R2, R39, RZ ;  /* 0x0000002702107223 */ /* 0x000fe200000000ff */
[----:B------:R-:W-:-:S03]  /*39b0*/  FFMA R38, R46, R64, R15 ;  /* 0x000000402e267223 */ /* 0x000fc6000000000f */
        /* <DEDUP_REMOVED lines=8> */
.L_x_107:
[----:B------:R-:W-:Y:S05]  /*3a40*/  BSYNC.RECONVERGENT B4 ;  /* 0x0000000000047941 */ /* 0x000fea0003800200 */
.L_x_106:
[----:B------:R-:W-:Y:S01]  /*3a50*/  FFMA R36, R39, R68, 1 ;  /* 0x3f80000027247423 */ /* 0x000fe20000000044 */
[----:B------:R-:W-:Y:S03]  /*3a60*/  BSSY.RECONVERGENT B1, `(.L_x_108) ;  /* 0x000000d000017945 */ /* 0x000fe60003800200 */
[----:B------:R0:W1:Y:S01]  /*3a70*/  MUFU.RSQ R15, R36 ;  /* 0x00000024000f7308 */ /* 0x0000620000001400 */
[----:B------:R-:W-:-:S04]  /*3a80*/  IADD3 R0, PT, PT, R36, -0xd000000, RZ ;  /* 0xf300000024007810 */ /* 0x000fc80007ffe0ff */
[----:B------:R-:W-:-:S13]  /*3a90*/  ISETP.GT.U32.AND P0, PT, R0, 0x727fffff, PT ;  /* 0x727fffff0000780c */ /* 0x000fda0003f04070 */
[----:B01----:R-:W-:Y:S05]  /*3aa0*/  @!P0 BRA `(.L_x_109) ;  /* 0x0000000000108947 */ /* 0x003fea0003800000 */
[----:B------:R-:W-:Y:S02]  /*3ab0*/  MOV R108, R36 ;  /* 0x00000024006c7202 */ /* 0x000fe40000000f00 */
[----:B------:R-:W-:-:S07]  /*3ac0*/  MOV R16, 0x3ae0 ;  /* 0x00003ae000107802 */ /* 0x000fce0000000f00 */
[----:B------:R-:W-:Y:S05]  /*3ad0*/  CALL.REL.NOINC `($__internal_1_$__cuda_sm20_sqrt_rn_f32_slowpath) ;  /* 0x0000003400947944 */ /* 0x000fea0003c00000 */
[----:B------:R-:W-:Y:S05]  /*3ae0*/  BRA `(.L_x_110) ;  /* 0x0000000000107947 */ /* 0x000fea0003800000 */
.L_x_109:
[----:B------:R-:W-:Y:S01]  /*3af0*/  FMUL.FTZ R111, R36, R15 ;  /* 0x0000000f246f7220 */ /* 0x000fe20000410000 */
[----:B------:R-:W-:-:S03]  /*3b00*/  FMUL.FTZ R15, R15, 0.5 ;  /* 0x3f0000000f0f7820 */ /* 0x000fc60000410000 */
[----:B------:R-:W-:-:S04]  /*3b10*/  FFMA R0, -R111, R111, R36 ;  /* 0x0000006f6f007223 */ /* 0x000fc80000000124 */
[----:B------:R-:W-:-:S07]  /*3b20*/  FFMA R111, R0, R15, R111 ;  /* 0x0000000f006f7223 */ /* 0x000fce000000006f */
.L_x_110:
[----:B------:R-:W-:Y:S05]  /*3b30*/  BSYNC.RECONVERGENT B1 ;  /* 0x0000000000017941 */ /* 0x000fea0003800200 */
.L_x_108:
[----:B------:R-:W-:Y:S01]  /*3b40*/  FMNMX R34, R57, 9.9999997473787516356e-05, !PT ;  /* 0x38d1b71739227809 */ /* 0x000fe20007800000 */
[----:B------:R-:W-:Y:S02]  /*3b50*/  HFMA2 R21, -RZ, RZ, 1.75, 0 ;  /* 0x3f000000ff157431 */ /* 0x000fe400000001ff */
[----:B------:R-:W-:Y:S01]  /*3b60*/  FADD R28, R111, -1 ;  /* 0xbf8000006f1c7421 */ /* 0x000fe20000000000 */
[----:B------:R-:W-:Y:S01]  /*3b70*/  BSSY.RECONVERGENT B4, `(.L_x_111) ;  /* 0x0000012000047945 */ /* 0x000fe20003800200 */
[----:B------:R-:W-:-:S05]  /*3b80*/  FMNMX R34, R34, 0.99989998340606689453, PT ;  /* 0x3f7ff97222227809 */ /* 0x000fca0003800000 */
[----:B------:R-:W-:Y:S01]  /*3b90*/  FMUL R35, R34, R34 ;  /* 0x0000002222237220 */ /* 0x000fe20000400000 */
[----:B------:R-:W-:-:S03]  /*3ba0*/  FFMA R28, R28, R21, 1 ;  /* 0x3f8000001c1c7423 */ /* 0x000fc60000000015 */
        /* <DEDUP_REMOVED lines=14> */
.L_x_112:
[----:B------:R-:W-:Y:S05]  /*3c90*/  BSYNC.RECONVERGENT B4 ;  /* 0x0000000000047941 */ /* 0x000fea0003800200 */
.L_x_111:
        /* <DEDUP_REMOVED lines=10> */
.L_x_114:
[----:B------:R-:W-:Y:S01]  /*3d40*/  FMUL.FTZ R111, R32, R15 ;  /* 0x0000000f206f7220 */ /* 0x000fe20000410000 */
[----:B------:R-:W-:-:S03]  /*3d50*/  FMUL.FTZ R15, R15, 0.5 ;  /* 0x3f0000000f0f7820 */ /* 0x000fc60000410000 */
[----:B------:R-:W-:-:S04]  /*3d60*/  FFMA R16, -R111, R111, R32 ;  /* 0x0000006f6f107223 */ /* 0x000fc80000000120 */
[----:B------:R-:W-:-:S07]  /*3d70*/  FFMA R111, R16, R15, R111 ;  /* 0x0000000f106f7223 */ /* 0x000fce000000006f */
.L_x_115:
[----:B------:R-:W-:Y:S05]  /*3d80*/  BSYNC.RECONVERGENT B1 ;  /* 0x0000000000017941 */ /* 0x000fea0003800200 */
.L_x_113:
[----:B------:R-:W-:Y:S01]  /*3d90*/  FMNMX R31, R38, 9.9999997473787516356e-05, !PT ;  /* 0x38d1b717261f7809 */ /* 0x000fe20007800000 */
[----:B------:R-:W-:Y:S02]  /*3da0*/  HFMA2 R23, -RZ, RZ, 0.771484375, 0.21533203125 ;  /* 0x3a2c32e4ff177431 */ /* 0x000fe400000001ff */
[----:B------:R-:W-:Y:S01]  /*3db0*/  FADD R111, R111, -1 ;  /* 0xbf8000006f6f7421 */ /* 0x000fe20000000000 */
[----:B------:R-:W-:Y:S01]  /*3dc0*/  BSSY.RECONVERGENT B1, `(.L_x_116) ;  /* 0x0000049000017945 */ /* 0x000fe20003800200 */
[----:B------:R-:W-:Y:S02]  /*3dd0*/  FMNMX R31, R31, 0.99989998340606689453, PT ;  /* 0x3f7ff9721f1f7809 */ /* 0x000fe40003800000 */
[----:B------:R-:W-:-:S03]  /*3de0*/  FFMA R28, R111, 0.5, R28 ;  /* 0x3f0000006f1c7823 */ /* 0x000fc6000000001c */
        /* <DEDUP_REMOVED lines=17> */
[CC--:B------:R-:W-:Y:S01]  /*3f00*/  FMUL R16, R22.reuse, R22.reuse ;  /* 0x0000001616107220 */ /* 0x0c0fe20000400000 */
[----:B------:R-:W-:Y:S02]  /*3f10*/  FFMA R24, R22, 1.4426950216293334961, R15 ;  /* 0x3fb8aa3b16187823 */ /* 0x000fe4000000000f */
[----:B------:R-:W-:Y:S01]  /*3f20*/  FADD R21, R21, R21 ;  /* 0x0000001515157221 */ /* 0x000fe20000000000 */
[----:B------:R-:W-:Y:S01]  /*3f30*/  FFMA R23, R16, R23, 0.0032181653659790754318 ;  /* 0x3b52e7db10177423 */ /* 0x000fe20000000017 */
[----:B------:R-:W-:Y:S02]  /*3f40*/  FADD R15, R15, -R24 ;  /* 0x800000180f0f7221 */ /* 0x000fe40000000000 */
[----:B------:R-:W-:Y:S01]  /*3f50*/  FFMA R21, R18, -R22, R21 ;  /* 0x8000001612157223 */ /* 0x000fe20000000015 */
[----:B------:R-:W-:Y:S01]  /*3f60*/  FFMA R23, R16, R23, 0.018033718690276145935 ;  /* 0x3c93bb7310177423 */ /* 0x000fe20000000017 */
[----:B------:R-:W-:-:S02]  /*3f70*/  FFMA R18, R22, 1.4426950216293334961, R15 ;  /* 0x3fb8aa3b16127823 */ /* 0x000fc4000000000f */
[----:B------:R-:W-:Y:S01]  /*3f80*/  FMUL R21, R20, R21 ;  /* 0x0000001514157220 */ /* 0x000fe20000400000 */
[C---:B------:R-:W-:Y:S01]  /*3f90*/  FFMA R23, R16.reuse, R23, 0.12022458761930465698 ;  /* 0x3df6384f10177423 */ /* 0x040fe20000000017 */
[----:B------:R-:W-:Y:S02]  /*3fa0*/  MOV R20, 0x391fcb8e ;  /* 0x391fcb8e00147802 */ /* 0x000fe40000000f00 */
[----:B------:R-:W-:Y:S01]  /*3fb0*/  FFMA R15, R21, 1.4426950216293334961, R18 ;  /* 0x3fb8aa3b150f7823 */ /* 0x000fe20000000012 */
[----:B------:R-:W-:-:S03]  /*3fc0*/  FMUL R23, R16, R23 ;  /* 0x0000001710177220 */ /* 0x000fc60000400000 */
        /* <DEDUP_REMOVED lines=11> */
[----:B------:R-:W-:Y:S01]  /*4080*/  FFMA R15, R24, 5, R15 ;  /* 0x40a00000180f7823 */ /* 0x000fe2000000000f */
[----:B0-----:R-:W-:Y:S01]  /*4090*/  FADD R18, R16, -R21 ;  /* 0x8000001510127221 */ /* 0x001fe20000000000 */
[----:B------:R-:W-:-:S03]  /*40a0*/  FSETP.GT.AND P0, PT, R21, RZ, PT ;  /* 0x000000ff1500720b */ /* 0x000fc60003f04000 */
[----:B------:R-:W-:Y:S01]  /*40b0*/  FADD R15, R15, R18 ;  /* 0x000000120f0f7221 */ /* 0x000fe20000000000 */
[----:B------:R-:W-:Y:S02]  /*40c0*/  SEL R21, RZ, 0x83000000, P0 ;  /* 0x83000000ff157807 */ /* 0x000fe40000000000 */
[----:B------:R-:W-:Y:S01]  /*40d0*/  FSETP.GT.AND P0, PT, |R16|, 152, PT ;  /* 0x431800001000780b */ /* 0x000fe20003f04200 */
[----:B------:R-:W-:Y:S01]  /*40e0*/  FFMA R18, R15, R20, 0.0013391353422775864601 ;  /* 0x3aaf85ed0f127423 */ /* 0x000fe20000000014 */
[----:B------:R-:W-:Y:S01]  /*40f0*/  IADD3 R23, PT, PT, R21, 0x7f000000, RZ ;  /* 0x7f00000015177810 */ /* 0x000fe20007ffe0ff */
[----:B------:R-:W0:Y:S02]  /*4100*/  F2I.NTZ R20, R16 ;  /* 0x0000001000147305 */ /* 0x000e240000203100 */
[----:B------:R-:W-:-:S04]  /*4110*/  FFMA R18, R15, R18, 0.0096188392490148544312 ;  /* 0x3c1d98560f127423 */ /* 0x000fc80000000012 */
[----:B------:R-:W-:-:S04]  /*4120*/  FFMA R18, R15, R18, 0.055503588169813156128 ;  /* 0x3d6357bb0f127423 */ /* 0x000fc80000000012 */
[----:B------:R-:W-:-:S04]  /*4130*/  FFMA R18, R15, R18, 0.24022644758224487305 ;  /* 0x3e75fdec0f127423 */ /* 0x000fc80000000012 */
[----:B------:R-:W-:Y:S01]  /*4140*/  FFMA R18, R15, R18, 0.69314718246459960938 ;  /* 0x3f3172180f127423 */ /* 0x000fe20000000012 */
[----:B0-----:R-:W-:-:S03]  /*4150*/  LEA R21, R20, -R21, 0x17 ;  /* 0x8000001514157211 */ /* 0x001fc600078eb8ff */
        /* <DEDUP_REMOVED lines=15> */
.L_x_117:
[----:B------:R-:W-:Y:S05]  /*4250*/  BSYNC.RECONVERGENT B1 ;  /* 0x0000000000017941 */ /* 0x000fea0003800200 */
.L_x_116:
        /* <DEDUP_REMOVED lines=14> */
.L_x_119:
[----:B------:R-:W-:Y:S05]  /*4340*/  BSYNC.RECONVERGENT B4 ;  /* 0x0000000000047941 */ /* 0x000fea0003800200 */
.L_x_118:
[----:B------:R-:W-:Y:S01]  /*4350*/  IADD3 R15, PT, PT, R28, 0x1800000, RZ ;  /* 0x018000001c0f7810 */ /* 0x000fe20007ffe0ff */
[----:B------:R-:W-:Y:S03]  /*4360*/  BSSY.RECONVERGENT B1, `(.L_x_120) ;  /* 0x000000d000017945 */ /* 0x000fe60003800200 */
[----:B------:R-:W-:-:S04]  /*4370*/  LOP3.LUT R15, R15, 0x7f800000, RZ, 0xc0, !PT ;  /* 0x7f8000000f0f7812 */ /* 0x000fc800078ec0ff */
[----:B------:R-:W-:-:S13]  /*4380*/  ISETP.GT.U32.AND P0, PT, R15, 0x1ffffff, PT ;  /* 0x01ffffff0f00780c */ /* 0x000fda0003f04070 */
[----:B------:R-:W-:Y:S05]  /*4390*/  @P0 BRA `(.L_x_121) ;  /* 0x0000000000140947 */ /* 0x000fea0003800000 */
[----:B------:R-:W-:Y:S02]  /*43a0*/  MOV R112, R28 ;  /* 0x0000001c00707202 */ /* 0x000fe40000000f00 */
[----:B------:R-:W-:-:S07]  /*43b0*/  MOV R16, 0x43d0 ;  /* 0x000043d000107802 */ /* 0x000fce0000000f00 */
[----:B------:R-:W-:Y:S05]  /*43c0*/  CALL.REL.NOINC `($__internal_0_$__cuda_sm20_rcp_rn_f32_slowpath) ;  /* 0x0000002800847944 */ /* 0x000fea0003c00000 */
[----:B------:R-:W-:Y:S01]  /*43d0*/  MOV R26, R108 ;  /* 0x0000006c001a7202 */ /* 0x000fe20000000f00 */
[----:B------:R-:W-:Y:S06]  /*43e0*/  BRA `(.L_x_122) ;  /* 0x0000000000107947 */ /* 0x000fec0003800000 */
.L_x_121:
[----:B------:R-:W0:Y:S02]  /*43f0*/  MUFU.RCP R15, R28 ;  /* 0x0000001c000f7308 */ /* 0x000e240000001000 */
[----:B0-----:R-:W-:-:S04]  /*4400*/  FFMA R16, R28, R15, -1 ;  /* 0xbf8000001c107423 */ /* 0x001fc8000000000f */
[----:B------:R-:W-:-:S04]  /*4410*/  FADD.FTZ R16, -R16, -RZ ;  /* 0x800000ff10107221 */ /* 0x000fc80000010100 */
[----:B------:R-:W-:-:S07]  /*4420*/  FFMA R26, R15, R16, R15 ;  /* 0x000000100f1a7223 */ /* 0x000fce000000000f */
.L_x_122:
[----:B------:R-:W-:Y:S05]  /*4430*/  BSYNC.RECONVERGENT B1 ;  /* 0x0000000000017941 */ /* 0x000fea0003800200 */
.L_x_120:
[----:B------:R-:W-:Y:S01]  /*4440*/  FMUL R16, R58, R58 ;  /* 0x0000003a3a107220 */ /* 0x000fe20000400000 */
[----:B------:R-:W-:Y:S01]  /*4450*/  FMUL R15, R82, R17 ;  /* 0x00000011520f7220 */ /* 0x000fe20000400000 */
[----:B------:R-:W-:Y:S01]  /*4460*/  FADD R22, -R19, 1 ;  /* 0x3f80000013167421 */ /* 0x000fe20000000100 */
[----:B------:R-:W-:Y:S01]  /*4470*/  BSSY.RECONVERGENT B4, `(.L_x_123) ;  /* 0x0000016000047945 */ /* 0x000fe20003800200 */
[----:B------:R-:W0:Y:S02]  /*4480*/  MUFU.RCP R21, R16 ;  /* 0x0000001000157308 */ /* 0x000e240000001000 */
[-CC-:B------:R-:W-:Y:S01]  /*4490*/  FFMA R25, R72, R22.reuse, R19.reuse ;  /* 0x0000001648197223 */ /* 0x180fe20000000013 */
[-CC-:B------:R-:W-:Y:S01]  /*44a0*/  FFMA R24, R71, R22.reuse, R19.reuse ;  /* 0x0000001647187223 */ /* 0x180fe20000000013 */
[----:B------:R-:W-:Y:S01]  /*44b0*/  FFMA R22, R70, R22, R19 ;  /* 0x0000001646167223 */ /* 0x000fe20000000013 */
[----:B------:R-:W-:Y:S02]  /*44c0*/  HFMA2 R19, -RZ, RZ, 1.875, 0 ;  /* 0x3f800000ff137431 */ /* 0x000fe400000001ff */
[-C--:B------:R-:W-:Y:S01]  /*44d0*/  FMUL R111, R24, R27.reuse ;  /* 0x0000001b186f7220 */ /* 0x080fe20000400000 */
[----:B------:R-:W1:Y:S01]  /*44e0*/  FCHK P0, R15, R16 ;  /* 0x000000100f007302 */ /* 0x000e620000000000 */
[----:B------:R-:W-:-:S02]  /*44f0*/  FMUL R20, R22, R27 ;  /* 0x0000001b16147220 */ /* 0x000fc40000400000 */
[----:B------:R-:W-:Y:S01]  /*4500*/  FMUL.D4 R112, R111, R26 ;  /* 0x0000001a6f707220 */ /* 0x000fe20000200000 */
[----:B0-----:R-:W-:-:S04]  /*4510*/  FFMA R18, -R16, R21, 1 ;  /* 0x3f80000010127423 */ /* 0x001fc80000000115 */
[----:B------:R-:W-:Y:S01]  /*4520*/  FFMA R18, R21, R18, R21 ;  /* 0x0000001215127223 */ /* 0x000fe20000000015 */
[----:B------:R-:W-:-:S03]  /*4530*/  FMUL R21, R25, R27 ;  /* 0x0000001b19157220 */ /* 0x000fc60000400000 */
[----:B------:R-:W-:-:S04]  /*4540*/  FFMA R23, R15, R18, RZ ;  /* 0x000000120f177223 */ /* 0x000fc800000000ff */
[----:B------:R-:W-:-:S04]  /*4550*/  FFMA R17, -R16, R23, R15 ;  /* 0x0000001710117223 */ /* 0x000fc8000000010f */
[----:B------:R-:W-:Y:S01]  /*4560*/  FFMA R23, R18, R17, R23 ;  /* 0x0000001112177223 */ /* 0x000fe20000000017 */
[-C--:B------:R-:W-:Y:S01]  /*4570*/  FMUL.D4 R18, R21, R26.reuse ;  /* 0x0000001a15127220 */ /* 0x080fe20000200000 */
[----:B------:R-:W-:Y:S01]  /*4580*/  FMUL.D4 R17, R20, R26 ;  /* 0x0000001a14117220 */ /* 0x000fe20000200000 */
[----:B-1----:R-:W-:Y:S06]  /*4590*/  @!P0 BRA `(.L_x_124) ;  /* 0x00000000000c8947 */ /* 0x002fec0003800000 */
[----:B------:R-:W-:-:S07]  /*45a0*/  MOV R106, 0x45c0 ;  /* 0x000045c0006a7802 */ /* 0x000fce0000000f00 */
[----:B------:R-:W-:Y:S05]  /*45b0*/  CALL.REL.NOINC `($__internal_2_$__cuda_sm3x_div_rn_noftz_f32_slowpath) ;  /* 0x0000002c00347944 */ /* 0x000fea0003c00000 */
[----:B------:R-:W-:-:S07]  /*45c0*/  MOV R23, R15 ;  /* 0x0000000f00177202 */ /* 0x000fce0000000f00 */
.L_x_124:
[----:B------:R-:W-:Y:S05]  /*45d0*/  BSYNC.RECONVERGENT B4 ;  /* 0x0000000000047941 */ /* 0x000fea0003800200 */
.L_x_123:
[----:B------:R-:W0:Y:S01]  /*45e0*/  MUFU.RCP R15, R16 ;  /* 0x00000010000f7308 */ /* 0x000e220000001000 */
[----:B------:R-:W-:Y:S01]  /*45f0*/  FMUL R109, R80, R113 ;  /* 0x00000071506d7220 */ /* 0x000fe20000400000 */
[----:B------:R-:W-:Y:S06]  /*4600*/  BSSY.RECONVERGENT B4, `(.L_x_125) ;  /* 0x000000c000047945 */ /* 0x000fec0003800200 */
        /* <DEDUP_REMOVED lines=11> */
.L_x_126:
[----:B------:R-:W-:Y:S05]  /*46c0*/  BSYNC.RECONVERGENT B4 ;  /* 0x0000000000047941 */ /* 0x000fea0003800200 */
.L_x_125:
        /* <DEDUP_REMOVED lines=14> */
.L_x_128:
[----:B------:R-:W-:Y:S05]  /*47b0*/  BSYNC.RECONVERGENT B4 ;  /* 0x0000000000047941 */ /* 0x000fea0003800200 */
.L_x_127:
[C---:B------:R-:W-:Y:S01]  /*47c0*/  FMUL.D4 R16, R58.reuse, R113 ;  /* 0x000000713a107220 */ /* 0x040fe20000200000 */
[C---:B------:R-:W-:Y:S01]  /*47d0*/  FMUL.D4 R15, R58.reuse, R23 ;  /* 0x000000173a0f7220 */ /* 0x040fe20000200000 */
[----:B------:R-:W-:Y:S01]  /*47e0*/  FMUL.D4 R109, R58, R110 ;  /* 0x0000006e3a6d7220 */ /* 0x000fe20000200000 */
[----:B------:R-:W-:Y:S01]  /*47f0*/  BSSY.RECONVERGENT B1, `(.L_x_129) ;  /* 0x0000019000017945 */ /* 0x000fe20003800200 */
[----:B------:R-:W-:Y:S01]  /*4800*/  FMUL R111, R111, R16 ;  /* 0x000000106f6f7220 */ /* 0x000fe20000400000 */
[-C--:B------:R-:W-:Y:S01]  /*4810*/  FMUL R106, R16, R26.reuse ;  /* 0x0000001a106a7220 */ /* 0x080fe20000400000 */
[-C--:B------:R-:W-:Y:S01]  /*4820*/  FMUL R16, R15, R26.reuse ;  /* 0x0000001a0f107220 */ /* 0x080fe20000400000 */
[----:B------:R-:W-:Y:S01]  /*4830*/  FMUL R26, R109, R26 ;  /* 0x0000001a6d1a7220 */ /* 0x000fe20000400000 */
[----:B------:R-:W-:Y:S01]  /*4840*/  FMUL R113, R112, -R113 ;  /* 0x8000007170717220 */ /* 0x000fe20000400000 */
[----:B------:R-:W-:Y:S01]  /*4850*/  FMUL R24, R24, R106 ;  /* 0x0000006a18187220 */ /* 0x000fe20000400000 */
[----:B------:R-:W-:Y:S01]  /*4860*/  FMUL R25, R25, R16 ;  /* 0x0000001019197220 */ /* 0x000fe20000400000 */
[----:B------:R-:W-:Y:S01]  /*4870*/  FMUL R112, R21, R15 ;  /* 0x0000000f15707220 */ /* 0x000fe20000400000 */
[----:B------:R-:W-:Y:S01]  /*4880*/  FMUL R20, R20, R109 ;  /* 0x0000006d14147220 */ /* 0x000fe20000400000 */
[-C--:B------:R-:W-:Y:S01]  /*4890*/  FMUL R106, R106, R27.reuse ;  /* 0x0000001b6a6a7220 */ /* 0x080fe20000400000 */
[-C--:B------:R-:W-:Y:S01]  /*48a0*/  FMUL R16, R16, R27.reuse ;  /* 0x0000001b10107220 */ /* 0x080fe20000400000 */
[----:B------:R-:W-:Y:S01]  /*48b0*/  FMUL R22, R22, R26 ;  /* 0x0000001a16167220 */ /* 0x000fe20000400000 */
[----:B------:R-:W-:Y:S01]  /*48c0*/  FMUL R108, R26, R27 ;  /* 0x0000001b1a6c7220 */ /* 0x000fe20000400000 */
        /* <DEDUP_REMOVED lines=11> */
.L_x_130:
[----:B------:R-:W-:Y:S05]  /*4980*/  BSYNC.RECONVERGENT B1 ;  /* 0x0000000000017941 */ /* 0x000fea0003800200 */
.L_x_129:
[----:B------:R-:W-:Y:S01]  /*4990*/  FMUL R15, R71, R106 ;  /* 0x0000006a470f7220 */ /* 0x000fe20000400000 */
[----:B------:R-:W-:Y:S01]  /*49a0*/  FSETP.GEU.AND P0, PT, R30, 9.9999999747524270788e-07, PT ;  /* 0x358637bd1e00780b */ /* 0x000fe20003f0e000 */
[----:B------:R-:W-:Y:S01]  /*49b0*/  FADD R19, -R19, 1 ;  /* 0x3f80000013137421 */ /* 0x000fe20000000100 */
[----:B------:R-:W-:Y:S01]  /*49c0*/  BSSY.RECONVERGENT B4, `(.L_x_131) ;  /* 0x0000025000047945 */ /* 0x000fe20003800200 */
[----:B------:R-:W-:Y:S02]  /*49d0*/  FFMA R15, R72, R16, R15 ;  /* 0x00000010480f7223 */ /* 0x000fe4000000000f */
[-C--:B------:R-:W-:Y:S01]  /*49e0*/  FMUL R26, R16, R19.reuse ;  /* 0x00000013101a7220 */ /* 0x080fe20000400000 */
[-C--:B------:R-:W-:Y:S01]  /*49f0*/  FMUL R21, R106, R19.reuse ;  /* 0x000000136a157220 */ /* 0x080fe20000400000 */
[----:B------:R-:W-:Y:S01]  /*4a00*/  FFMA R15, R70, R108, R15 ;  /* 0x0000006c460f7223 */ /* 0x000fe2000000000f */
[----:B------:R-:W-:-:S03]  /*4a10*/  FMUL R19, R108, R19 ;  /* 0x000000136c137220 */ /* 0x000fc60000400000 */
[----:B------:R-:W-:Y:S01]  /*4a20*/  FADD R15, R16, -R15 ;  /* 0x8000000f100f7221 */ /* 0x000fe20000000000 */
[----:B------:R-:W-:-:S03]  /*4a30*/  HFMA2 R16, -RZ, RZ, 0, 0 ;  /* 0x00000000ff107431 */ /* 0x000fc600000001ff */
[----:B------:R-:W-:-:S04]  /*4a40*/  FADD R15, R106, R15 ;  /* 0x0000000f6a0f7221 */ /* 0x000fc80000000000 */
[----:B------:R-:W-:Y:S01]  /*4a50*/  FADD R27, R108, R15 ;  /* 0x0000000f6c1b7221 */ /* 0x000fe20000000000 */
[----:B------:R-:W-:Y:S06]  /*4a60*/  @!P0 BRA `(.L_x_132) ;  /* 0x0000000000688947 */ /* 0x000fec0003800000 */
[----:B------:R-:W0:Y:S01]  /*4a70*/  MUFU.RCP R31, R30 ;  /* 0x0000001e001f7308 */ /* 0x000e220000001000 */
[----:B------:R-:W-:Y:S01]  /*4a80*/  BSSY.RECONVERGENT B1, `(.L_x_133) ;  /* 0x000000a000017945 */ /* 0x000fe20003800200 */
[----:B------:R-:W-:Y:S01]  /*4a90*/  MOV R15, 0x3f800000 ;  /* 0x3f800000000f7802 */ /* 0x000fe20000000f00 */
[----:B0-----:R-:W-:Y:S02]  /*4aa0*/  FFMA R16, -R30, R31, 1 ;  /* 0x3f8000001e107423 */ /* 0x001fe4000000011f */
[----:B------:R-:W-:Y:S05]  /*4ab0*/  @!P5 BRA `(.L_x_134) ;  /* 0x000000000018d947 */ /* 0x000fea0003800000 */
[----:B------:R-:W-:-:S13]  /*4ac0*/  FSETP.NAN.AND P0, PT, |R30|, |R30|, PT ;  /* 0x4000001e1e00720b */ /* 0x000fda0003f08200 */
[----:B------:R-:W-:Y:S01]  /*4ad0*/  @P0 FADD R15, R30, 5 ;  /* 0x40a000001e0f0421 */ /* 0x000fe20000000000 */
[----:B------:R-:W-:Y:S06]  /*4ae0*/  @P0 BRA `(.L_x_134) ;  /* 0x00000000000c0947 */ /* 0x000fec0003800000 */
[----:B------:R-:W-:Y:S02]  /*4af0*/  FSETP.NEU.AND P0, PT, |R30|, +INF , PT ;  /* 0x7f8000001e00780b */ /* 0x000fe40003f0d200 */
[----:B------:R-:W-:-:S11]  /*4b00*/  MOV R15, R29 ;  /* 0x0000001d000f7202 */ /* 0x000fd60000000f00 */
[----:B------:R-:W-:-:S07]  /*4b10*/  @!P0 FADD R15, R30, R30 ;  /* 0x0000001e1e0f8221 */ /* 0x000fce0000000000 */
.L_x_134:
[----:B------:R-:W-:Y:S05]  /*4b20*/  BSYNC.RECONVERGENT B1 ;  /* 0x0000000000017941 */ /* 0x000fea0003800200 */
.L_x_133:
[----:B------:R-:W-:Y:S01]  /*4b30*/  FMUL R15, R15, 5 ;  /* 0x40a000000f0f7820 */ /* 0x000fe20000400000 */
[----:B------:R-:W-:Y:S01]  /*4b40*/  FFMA R16, R31, R16, R31 ;  /* 0x000000101f107223 */ /* 0x000fe2000000001f */
[----:B------:R-:W-:Y:S02]  /*4b50*/  BSSY.RECONVERGENT B5, `(.L_x_135) ;  /* 0x000000a000057945 */ /* 0x000fe40003800200 */
[----:B------:R-:W0:Y:S01]  /*4b60*/  FCHK P0, R15, R30 ;  /* 0x0000001e0f007302 */ /* 0x000e220000000000 */
[----:B------:R-:W-:-:S04]  /*4b70*/  FFMA R29, R15, R16, RZ ;  /* 0x000000100f1d7223 */ /* 0x000fc800000000ff */
[----:B------:R-:W-:-:S04]  /*4b80*/  FFMA R31, -R30, R29, R15 ;  /* 0x0000001d1e1f7223 */ /* 0x000fc8000000010f */
[----:B------:R-:W-:Y:S01]  /*4b90*/  FFMA R16, R16, R31, R29 ;  /* 0x0000001f10107223 */ /* 0x000fe2000000001d */
[----:B0-----:R-:W-:Y:S06]  /*4ba0*/  @!P0 BRA `(.L_x_136) ;  /* 0x0000000000108947 */ /* 0x001fec0003800000 */
[----:B------:R-:W-:Y:S02]  /*4bb0*/  MOV R16, R30 ;  /* 0x0000001e00107202 */ /* 0x000fe40000000f00 */
[----:B------:R-:W-:-:S07]  /*4bc0*/  MOV R106, 0x4be0 ;  /* 0x00004be0006a7802 */ /* 0x000fce0000000f00 */
[----:B------:R-:W-:Y:S05]  /*4bd0*/  CALL.REL.NOINC `($__internal_2_$__cuda_sm3x_div_rn_noftz_f32_slowpath) ;  /* 0x0000002400ac7944 */ /* 0x000fea0003c00000 */
[----:B------:R-:W-:-:S07]  /*4be0*/  MOV R16, R15 ;  /* 0x0000000f00107202 */ /* 0x000fce0000000f00 */
.L_x_136:
[----:B------:R-:W-:Y:S05]  /*4bf0*/  BSYNC.RECONVERGENT B5 ;  /* 0x0000000000057941 */ /* 0x000fea0003800200 */
.L_x_135:
[----:B------:R-:W-:-:S07]  /*4c00*/  FMUL R16, R27, R16 ;  /* 0x000000101b107220 */ /* 0x000fce0000400000 */
.L_x_132:
[----:B------:R-:W-:Y:S05]  /*4c10*/  BSYNC.RECONVERGENT B4 ;  /* 0x0000000000047941 */ /* 0x000fea0003800200 */
.L_x_131:
[----:B------:R-:W-:Y:S01]  /*4c20*/  FMUL R30, R28, R28 ;  /* 0x0000001c1c1e7220 */ /* 0x000fe20000400000 */
[----:B------:R-:W-:Y:S01]  /*4c30*/  FADD R15, R112, R111 ;  /* 0x0000006f700f7221 */ /* 0x000fe20000000000 */
[----:B------:R-:W-:Y:S01]  /*4c40*/  FSETP.GT.AND P0, PT, R38, 9.9999997473787516356e-05, PT ;  /* 0x38d1b7172600780b */ /* 0x000fe20003f04000 */
[----:B------:R-:W-:Y:S01]  /*4c50*/  BSSY.RECONVERGENT B4, `(.L_x_137) ;  /* 0x0000012000047945 */ /* 0x000fe20003800200 */
[----:B------:R-:W0:Y:S01]  /*4c60*/  MUFU.RCP R27, R30 ;  /* 0x0000001e001b7308 */ /* 0x000e220000001000 */
[----:B------:R-:W-:Y:S01]  /*4c70*/  FADD R15, R20, R15 ;  /* 0x0000000f140f7221 */ /* 0x000fe20000000000 */
[----:B------:R-:W-:Y:S02]  /*4c80*/  FSETP.GEU.AND P2, PT, R38, 0.99989998340606689453, PT ;  /* 0x3f7ff9722600780b */ /* 0x000fe40003f4e000 */
[----:B------:R-:W-:-:S04]  /*4c90*/  FSEL R16, -R16, RZ, P0 ;  /* 0x000000ff10107208 */ /* 0x000fc80000000100 */
[----:B------:R-:W1:Y:S01]  /*4ca0*/  FCHK P1, -R15, R30 ;  /* 0x0000001e0f007302 */ /* 0x000e620000020100 */
[----:B------:R-:W-:Y:S01]  /*4cb0*/  FSEL R20, R16, RZ, !P2 ;  /* 0x000000ff10147208 */ /* 0x000fe20005000000 */
[----:B0-----:R-:W-:-:S04]  /*4cc0*/  FFMA R28, -R30, R27, 1 ;  /* 0x3f8000001e1c7423 */ /* 0x001fc8000000011b */
[----:B------:R-:W-:-:S04]  /*4cd0*/  FFMA R28, R27, R28, R27 ;  /* 0x0000001c1b1c7223 */ /* 0x000fc8000000001b */
[----:B------:R-:W-:-:S04]  /*4ce0*/  FFMA R27, -R15, R28, RZ ;  /* 0x0000001c0f1b7223 */ /* 0x000fc800000001ff */
[----:B------:R-:W-:-:S04]  /*4cf0*/  FFMA R29, -R30, R27, -R15 ;  /* 0x0000001b1e1d7223 */ /* 0x000fc8000000090f */
[----:B------:R-:W-:Y:S01]  /*4d00*/  FFMA R28, R28, R29, R27 ;  /* 0x0000001d1c1c7223 */ /* 0x000fe2000000001b */
[----:B-1----:R-:W-:Y:S06]  /*4d10*/  @!P1 BRA `(.L_x_138) ;  /* 0x0000000000149947 */ /* 0x002fec0003800000 */
[----:B------:R-:W-:Y:S01]  /*4d20*/  FADD R15, -R15, -RZ ;  /* 0x800000ff0f0f7221 */ /* 0x000fe20000000100 */
[----:B------:R-:W-:Y:S02]  /*4d30*/  MOV R16, R30 ;  /* 0x0000001e00107202 */ /* 0x000fe40000000f00 */
[----:B------:R-:W-:-:S07]  /*4d40*/  MOV R106, 0x4d60 ;  /* 0x00004d60006a7802 */ /* 0x000fce0000000f00 */
[----:B------:R-:W-:Y:S05]  /*4d50*/  CALL.REL.NOINC `($__internal_2_$__cuda_sm3x_div_rn_noftz_f32_slowpath) ;  /* 0x00000024004c7944 */ /* 0x000fea0003c00000 */
[----:B------:R-:W-:-:S07]  /*4d60*/  MOV R28, R15 ;  /* 0x0000000f001c7202 */ /* 0x000fce0000000f00 */
.L_x_138:
[----:B------:R-:W-:Y:S05]  /*4d70*/  BSYNC.RECONVERGENT B4 ;  /* 0x0000000000047941 */ /* 0x000fea0003800200 */
.L_x_137:
[----:B------:R-:W-:Y:S01]  /*4d80*/  FMNMX R108, R32, 1.0000000116860974231e-07, !PT ;  /* 0x33d6bf95206c7809 */ /* 0x000fe20007800000 */
[----:B------:R-:W-:Y:S01]  /*4d90*/  BSSY.RECONVERGENT B1, `(.L_x_139) ;  /* 0x000000f000017945 */ /* 0x000fe20003800200 */
[----:B------:R-:W-:Y:S01]  /*4da0*/  FMUL R28, R28, 0.5 ;  /* 0x3f0000001c1c7820 */ /* 0x000fe20000400000 */
[----:B------:R-:W-:Y:S01]  /*4db0*/  FMUL R29, R35, R35 ;  /* 0x00000023231d7220 */ /* 0x000fe20000400000 */
        /* <DEDUP_REMOVED lines=8> */
.L_x_140:
[----:B-1----:R-:W-:Y:S01]  /*4e40*/  FMUL.FTZ R16, R108, R27 ;  /* 0x0000001b6c107220 */ /* 0x002fe20000410000 */
[----:B------:R-:W-:-:S03]  /*4e50*/  FMUL.FTZ R27, R27, 0.5 ;  /* 0x3f0000001b1b7820 */ /* 0x000fc60000410000 */
[----:B------:R-:W-:-:S04]  /*4e60*/  FFMA R15, -R16, R16, R108 ;  /* 0x00000010100f7223 */ /* 0x000fc8000000016c */
[----:B------:R-:W-:-:S07]  /*4e70*/  FFMA R16, R15, R27, R16 ;  /* 0x0000001b0f107223 */ /* 0x000fce0000000010 */
.L_x_141:
[----:B------:R-:W-:Y:S05]  /*4e80*/  BSYNC.RECONVERGENT B1 ;  /* 0x0000000000017941 */ /* 0x000fea0003800200 */
.L_x_139:
        /* <DEDUP_REMOVED lines=14> */
.L_x_143:
[----:B------:R-:W-:Y:S05]  /*4f70*/  BSYNC.RECONVERGENT B4 ;  /* 0x0000000000047941 */ /* 0x000fea0003800200 */
.L_x_142:
[----:B------:R-:W0:Y:S01]  /*4f80*/  MUFU.RCP R16, R29 ;  /* 0x0000001d00107308 */ /* 0x000e220000001000 */
[----:B------:R-:W-:Y:S01]  /*4f90*/  FMUL R27, R28, R15 ;  /* 0x0000000f1c1b7220 */ /* 0x000fe20000400000 */
[----:B------:R-:W-:Y:S03]  /*4fa0*/  BSSY.RECONVERGENT B4, `(.L_x_144) ;  /* 0x000000d000047945 */ /* 0x000fe60003800200 */
[----:B------:R-:W-:-:S04]  /*4fb0*/  FMUL R15, R27, R68 ;  /* 0x000000441b0f7220 */ /* 0x000fc80000400000 */
        /* <DEDUP_REMOVED lines=11> */
.L_x_145:
[----:B------:R-:W-:Y:S05]  /*5070*/  BSYNC.RECONVERGENT B4 ;  /* 0x0000000000047941 */ /* 0x000fea0003800200 */
.L_x_144:
[-C--:B------:R-:W-:Y:S01]  /*5080*/  FMUL R0, R0, R16.reuse ;  /* 0x0000001000007220 */ /* 0x080fe20000400000 */
[----:B------:R-:W-:Y:S01]  /*5090*/  FMNMX R108, R36, 1.0000000116860974231e-07, !PT ;  /* 0x33d6bf95246c7809 */ /* 0x000fe20007800000 */
[----:B------:R-:W-:Y:S01]  /*50a0*/  BSSY.RECONVERGENT B1, `(.L_x_146) ;  /* 0x0000013000017945 */ /* 0x000fe20003800200 */
[----:B------:R-:W-:Y:S01]  /*50b0*/  FSETP.GEU.AND P0, PT, R57, 0.99989998340606689453, PT ;  /* 0x3f7ff9723900780b */ /* 0x000fe20003f0e000 */
[----:B------:R-:W-:Y:S01]  /*50c0*/  FFMA R35, R35, -R16, -R0 ;  /* 0x8000001023237223 */ /* 0x000fe20000000800 */
[----:B------:R-:W-:Y:S01]  /*50d0*/  IADD3 R0, PT, PT, R108, -0xd000000, RZ ;  /* 0xf30000006c007810 */ /* 0x000fe20007ffe0ff */
[----:B------:R0:W1:Y:S01]  /*50e0*/  MUFU.RSQ R31, R108 ;  /* 0x0000006c001f7308 */ /* 0x0000620000001400 */
[----:B------:R-:W-:Y:S01]  /*50f0*/  FMUL R29, R45, R45 ;  /* 0x0000002d2d1d7220 */ /* 0x000fe20000400000 */
[----:B------:R-:W-:Y:S01]  /*5100*/  FMUL R15, R34, R35 ;  /* 0x00000023220f7220 */ /* 0x000fe20000400000 */
[----:B------:R-:W-:-:S03]  /*5110*/  ISETP.GT.U32.AND P1, PT, R0, 0x727fffff, PT ;  /* 0x727fffff0000780c */ /* 0x000fc60003f24070 */
[----:B------:R-:W-:-:S05]  /*5120*/  FFMA R15, R34, R35, R15 ;  /* 0x00000023220f7223 */ /* 0x000fca000000000f */
[----:B------:R-:W-:-:S05]  /*5130*/  FSEL R0, R15, RZ, !P0 ;  /* 0x000000ff0f007208 */ /* 0x000fca0004000000 */
[----:B0-----:R-:W-:Y:S05]  /*5140*/  @!P1 BRA `(.L_x_147) ;  /* 0x0000000000109947 */ /* 0x001fea0003800000 */
[----:B------:R-:W-:-:S07]  /*5150*/  MOV R16, 0x5170 ;  /* 0x0000517000107802 */ /* 0x000fce0000000f00 */
[----:B-1----:R-:W-:Y:S05]  /*5160*/  CALL.REL.NOINC `($__internal_1_$__cuda_sm20_sqrt_rn_f32_slowpath) ;  /* 0x0000001c00f07944 */ /* 0x002fea0003c00000 */
[----:B------:R-:W-:Y:S01]  /*5170*/  MOV R16, R111 ;  /* 0x0000006f00107202 */ /* 0x000fe20000000f00 */
[----:B------:R-:W-:Y:S06]  /*5180*/  BRA `(.L_x_148) ;  /* 0x0000000000107947 */ /* 0x000fec0003800000 */
.L_x_147:
[----:B-1----:R-:W-:Y:S01]  /*5190*/  FMUL.FTZ R16, R108, R31 ;  /* 0x0000001f6c107220 */ /* 0x002fe20000410000 */
[----:B------:R-:W-:-:S03]  /*51a0*/  FMUL.FTZ R30, R31, 0.5 ;  /* 0x3f0000001f1e7820 */ /* 0x000fc60000410000 */
[----:B------:R-:W-:-:S04]  /*51b0*/  FFMA R15, -R16, R16, R108 ;  /* 0x00000010100f7223 */ /* 0x000fc8000000016c */
[----:B------:R-:W-:-:S07]  /*51c0*/  FFMA R16, R15, R30, R16 ;  /* 0x0000001e0f107223 */ /* 0x000fce0000000010 */
.L_x_148:
[----:B------:R-:W-:Y:S05]  /*51d0*/  BSYNC.RECONVERGENT B1 ;  /* 0x0000000000017941 */ /* 0x000fea0003800200 */
.L_x_146:
        /* <DEDUP_REMOVED lines=14> */
.L_x_150:
[----:B------:R-:W-:Y:S05]  /*52c0*/  BSYNC.RECONVERGENT B4 ;  /* 0x0000000000047941 */ /* 0x000fea0003800200 */
.L_x_149:
[----:B------:R-:W0:Y:S01]  /*52d0*/  MUFU.RCP R16, R29 ;  /* 0x0000001d00107308 */ /* 0x000e220000001000 */
[----:B------:R-:W-:Y:S01]  /*52e0*/  FMUL R28, R28, R15 ;  /* 0x0000000f1c1c7220 */ /* 0x000fe20000400000 */
[----:B------:R-:W-:Y:S03]  /*52f0*/  BSSY.RECONVERGENT B4, `(.L_x_151) ;  /* 0x000000e000047945 */ /* 0x000fe60003800200 */
[C---:B------:R-:W-:Y:S01]  /*5300*/  FMUL R15, R28.reuse, R68 ;  /* 0x000000441c0f7220 */ /* 0x040fe20000400000 */
[----:B------:R-:W-:-:S03]  /*5310*/  FMUL R28, R28, R39 ;  /* 0x000000271c1c7220 */ /* 0x000fc60000400000 */
        /* <DEDUP_REMOVED lines=11> */
.L_x_152:
[----:B------:R-:W-:Y:S05]  /*53d0*/  BSYNC.RECONVERGENT B4 ;  /* 0x0000000000047941 */ /* 0x000fea0003800200 */
.L_x_151:
[----:B------:R-:W-:Y:S01]  /*53e0*/  FMUL R30, R37, R37 ;  /* 0x00000025251e7220 */ /* 0x000fe20000400000 */
[----:B------:R-:W-:Y:S01]  /*53f0*/  FADD R15, R25, R24 ;  /* 0x00000018190f7221 */ /* 0x000fe20000000000 */
[-C--:B------:R-:W-:Y:S01]  /*5400*/  FMUL R2, R2, R16.reuse ;  /* 0x0000001002027220 */ /* 0x080fe20000400000 */
[----:B------:R-:W-:Y:S01]  /*5410*/  FSETP.GEU.AND P1, PT, R58, 0.99989998340606689453, PT ;  /* 0x3f7ff9723a00780b */ /* 0x000fe20003f2e000 */
[----:B------:R-:W0:Y:S01]  /*5420*/  MUFU.RCP R29, R30 ;  /* 0x0000001e001d7308 */ /* 0x000e220000001000 */
[----:B------:R-:W-:Y:S01]  /*5430*/  FADD R15, R22, R15 ;  /* 0x0000000f160f7221 */ /* 0x000fe20000000000 */
[----:B------:R-:W-:Y:S01]  /*5440*/  FFMA R45, R45, -R16, -R2 ;  /* 0x800000102d2d7223 */ /* 0x000fe20000000802 */
[----:B------:R-:W-:Y:S01]  /*5450*/  BSSY.RECONVERGENT B4, `(.L_x_153) ;  /* 0x0000010000047945 */ /* 0x000fe20003800200 */
[----:B------:R-:W-:Y:S02]  /*5460*/  FFMA R28, R27, R33, R28 ;  /* 0x000000211b1c7223 */ /* 0x000fe4000000001c */
[----:B------:R-:W-:-:S02]  /*5470*/  FMUL R25, R44, R45 ;  /* 0x0000002d2c197220 */ /* 0x000fc40000400000 */
[----:B------:R-:W1:Y:S02]  /*5480*/  FCHK P0, R15, R30 ;  /* 0x0000001e0f007302 */ /* 0x000e640000000000 */
[----:B------:R-:W-:-:S05]  /*5490*/  FFMA R2, R44, R45, R25 ;  /* 0x0000002d2c027223 */ /* 0x000fca0000000019 */
[----:B------:R-:W-:Y:S01]  /*54a0*/  FSEL R2, R2, RZ, !P1 ;  /* 0x000000ff02027208 */ /* 0x000fe20004800000 */
        /* <DEDUP_REMOVED lines=10> */
.L_x_154:
[----:B------:R-:W-:Y:S05]  /*5550*/  BSYNC.RECONVERGENT B4 ;  /* 0x0000000000047941 */ /* 0x000fea0003800200 */
.L_x_153:
[----:B------:R-:W-:Y:S01]  /*5560*/  FMUL R15, R16, R68 ;  /* 0x00000044100f7220 */ /* 0x000fe20000400000 */
[C---:B------:R-:W-:Y:S01]  /*5570*/  FSETP.GT.AND P0, PT, R43.reuse, 9.9999997473787516356e-05, PT ;  /* 0x38d1b7172b00780b */ /* 0x040fe20003f04000 */
[----:B------:R-:W-:Y:S01]  /*5580*/  BSSY.RECONVERGENT B4, `(.L_x_155) ;  /* 0x0000070000047945 */ /* 0x000fe20003800200 */
[----:B------:R-:W-:Y:S01]  /*5590*/  FSETP.GEU.AND P1, PT, R43, 0.99989998340606689453, PT ;  /* 0x3f7ff9722b00780b */ /* 0x000fe20003f2e000 */
[----:B------:R-:W-:Y:S01]  /*55a0*/  FMUL R15, R15, -3.1415927410125732422 ;  /* 0xc0490fdb0f0f7820 */ /* 0x000fe20000400000 */
[----:B------:R-:W-:-:S03]  /*55b0*/  HFMA2 R27, -RZ, RZ, 0, 0 ;  /* 0x00000000ff1b7431 */ /* 0x000fc600000001ff */
[----:B------:R-:W-:-:S04]  /*55c0*/  FMUL R25, R40, R15 ;  /* 0x0000000f28197220 */ /* 0x000fc80000400000 */
[----:B------:R-:W-:Y:S01]  /*55d0*/  FFMA R25, R40, R15, R25 ;  /* 0x0000000f28197223 */ /* 0x000fe20000000019 */
[----:B------:R-:W-:-:S03]  /*55e0*/  MOV R15, RZ ;  /* 0x000000ff000f7202 */ /* 0x000fc60000000f00 */
[----:B------:R-:W-:-:S04]  /*55f0*/  FMUL R22, R42, R25 ;  /* 0x000000192a167220 */ /* 0x000fc80000400000 */
[----:B------:R-:W-:-:S04]  /*5600*/  FFMA R25, R41, R25, -R22 ;  /* 0x0000001929197223 */ /* 0x000fc80000000816 */
[----:B------:R-:W-:Y:S01]  /*5610*/  FFMA R25, R22, R68, R25 ;  /* 0x0000004416197223 */ /* 0x000fe20000000019 */
[----:B------:R-:W-:-:S04]  /*5620*/  FMUL R22, R42, R22 ;  /* 0x000000162a167220 */ /* 0x000fc80000400000 */
[----:B------:R-:W-:Y:S01]  /*5630*/  FSEL R24, R25, RZ, P0 ;  /* 0x000000ff19187208 */ /* 0x000fe20000000000 */
[----:B------:R-:W-:Y:S02]  /*5640*/  HFMA2 R25, -RZ, RZ, 0, 0 ;  /* 0x00000000ff197431 */ /* 0x000fe400000001ff */
[----:B------:R-:W-:Y:S01]  /*5650*/  FFMA R37, R37, R16, R22 ;  /* 0x0000001025257223 */ /* 0x000fe20000000016 */
[----:B------:R-:W-:-:S05]  /*5660*/  FSEL R24, R24, RZ, !P1 ;  /* 0x000000ff18187208 */ /* 0x000fca0004800000 */
[----:B------:R-:W-:Y:S01]  /*5670*/  FMUL R22, R24, R3 ;  /* 0x0000000318167220 */ /* 0x000fe20000400000 */
[----:B------:R-:W-:Y:S06]  /*5680*/  @!P4 BRA `(.L_x_156) ;  /* 0x00000004007cc947 */ /* 0x000fec0003800000 */
[----:B------:R-:W-:Y:S01]  /*5690*/  FADD R51, RZ, R51 ;  /* 0x00000033ff337221 */ /* 0x000fe20000000000 */
[C---:B------:R-:W-:Y:S01]  /*56a0*/  FMUL R27, R20.reuse, R10 ;  /* 0x0000000a141b7220 */ /* 0x040fe20000400000 */
[----:B------:R-:W-:Y:S01]  /*56b0*/  FMUL R16, R20, R64 ;  /* 0x0000004014107220 */ /* 0x000fe20000400000 */
[----:B------:R-:W-:Y:S01]  /*56c0*/  BSSY.RECONVERGENT B1, `(.L_x_157) ;  /* 0x0000013000017945 */ /* 0x000fe20003800200 */
[----:B------:R-:W-:Y:S01]  /*56d0*/  FADD R50, R50, R51 ;  /* 0x0000003332327221 */ /* 0x000fe20000000000 */
[-C--:B------:R-:W-:Y:S01]  /*56e0*/  FFMA R27, R14, R24.reuse, R27 ;  /* 0x000000180e1b7223 */ /* 0x080fe2000000001b */
[----:B------:R-:W-:Y:S02]  /*56f0*/  FFMA R25, R83, R24, R16 ;  /* 0x0000001853197223 */ /* 0x000fe40000000010 */
[----:B------:R-:W-:-:S04]  /*5700*/  FADD R108, R49, R50 ;  /* 0x00000032316c7221 */ /* 0x000fc80000000000 */
[----:B------:R0:W1:Y:S01]  /*5710*/  MUFU.RSQ R29, R108 ;  /* 0x0000006c001d7308 */ /* 0x0000620000001400 */
[----:B------:R-:W-:-:S04]  /*5720*/  IADD3 R15, PT, PT, R108, -0xd000000, RZ ;  /* 0xf30000006c0f7810 */ /* 0x000fc80007ffe0ff */
[----:B------:R-:W-:Y:S01]  /*5730*/  ISETP.GT.U32.AND P0, PT, R15, 0x727fffff, PT ;  /* 0x727fffff0f00780c */ /* 0x000fe20003f04070 */
[----:B------:R-:W-:-:S04]  /*5740*/  FMUL R15, R20, R63 ;  /* 0x0000003f140f7220 */ /* 0x000fc80000400000 */
[----:B------:R-:W-:-:S08]  /*5750*/  FFMA R30, R84, R24, R15 ;  /* 0x00000018541e7223 */ /* 0x000fd0000000000f */
[----:B01----:R-:W-:Y:S05]  /*5760*/  @!P0 BRA `(.L_x_158) ;  /* 0x0000000000108947 */ /* 0x003fea0003800000 */
[----:B------:R-:W-:-:S07]  /*5770*/  MOV R16, 0x5790 ;  /* 0x0000579000107802 */ /* 0x000fce0000000f00 */
[----:B------:R-:W-:Y:S05]  /*5780*/  CALL.REL.NOINC `($__internal_1_$__cuda_sm20_sqrt_rn_f32_slowpath) ;  /* 0x0000001800687944 */ /* 0x000fea0003c00000 */
[----:B------:R-:W-:Y:S01]  /*5790*/  MOV R112, R111 ;  /* 0x0000006f00707202 */ /* 0x000fe20000000f00 */
[----:B------:R-:W-:Y:S06]  /*57a0*/  BRA `(.L_x_159) ;  /* 0x0000000000107947 */ /* 0x000fec0003800000 */
.L_x_158:
[----:B------:R-:W-:Y:S01]  /*57b0*/  FMUL.FTZ R112, R108, R29 ;  /* 0x0000001d6c707220 */ /* 0x000fe20000410000 */
[----:B------:R-:W-:-:S03]  /*57c0*/  FMUL.FTZ R16, R29, 0.5 ;  /* 0x3f0000001d107820 */ /* 0x000fc60000410000 */
[----:B------:R-:W-:-:S04]  /*57d0*/  FFMA R15, -R112, R112, R108 ;  /* 0x00000070700f7223 */ /* 0x000fc8000000016c */
[----:B------:R-:W-:-:S07]  /*57e0*/  FFMA R112, R15, R16, R112 ;  /* 0x000000100f707223 */ /* 0x000fce0000000070 */
.L_x_159:
[----:B------:R-:W-:Y:S05]  /*57f0*/  BSYNC.RECONVERGENT B1 ;  /* 0x0000000000017941 */ /* 0x000fea0003800200 */
.L_x_157:
[----:B------:R-:W-:Y:S01]  /*5800*/  IADD3 R15, PT, PT, R112, 0x1800000, RZ ;  /* 0x01800000700f7810 */ /* 0x000fe20007ffe0ff */
[----:B------:R-:W-:Y:S01]  /*5810*/  BSSY.RECONVERGENT B1, `(.L_x_160) ;  /* 0x000000d000017945 */ /* 0x000fe20003800200 */
[----:B------:R-:W-:Y:S02]  /*5820*/  FMUL R29, R5, R30 ;  /* 0x0000001e051d7220 */ /* 0x000fe40000400000 */
[----:B------:R-:W-:-:S04]  /*5830*/  LOP3.LUT R15, R15, 0x7f800000, RZ, 0xc0, !PT ;  /* 0x7f8000000f0f7812 */ /* 0x000fc800078ec0ff */
[----:B------:R-:W-:-:S13]  /*5840*/  ISETP.GT.U32.AND P0, PT, R15, 0x1ffffff, PT ;  /* 0x01ffffff0f00780c */ /* 0x000fda0003f04070 */
[----:B------:R-:W-:Y:S05]  /*5850*/  @P0 BRA `(.L_x_161) ;  /* 0x0000000000100947 */ /* 0x000fea0003800000 */
[----:B------:R-:W-:-:S07]  /*5860*/  MOV R16, 0x5880 ;  /* 0x0000588000107802 */ /* 0x000fce0000000f00 */
[----:B------:R-:W-:Y:S05]  /*5870*/  CALL.REL.NOINC `($__internal_0_$__cuda_sm20_rcp_rn_f32_slowpath) ;  /* 0x0000001400587944 */ /* 0x000fea0003c00000 */
[----:B------:R-:W-:Y:S01]  /*5880*/  MOV R32, R108 ;  /* 0x0000006c00207202 */ /* 0x000fe20000000f00 */
[----:B------:R-:W-:Y:S06]  /*5890*/  BRA `(.L_x_162) ;  /* 0x0000000000107947 */ /* 0x000fec0003800000 */
.L_x_161:
[----:B------:R-:W0:Y:S02]  /*58a0*/  MUFU.RCP R15, R112 ;  /* 0x00000070000f7308 */ /* 0x000e240000001000 */
[----:B0-----:R-:W-:-:S04]  /*58b0*/  FFMA R16, R15, R112, -1 ;  /* 0xbf8000000f107423 */ /* 0x001fc80000000070 */
[----:B------:R-:W-:-:S04]  /*58c0*/  FADD.FTZ R16, -R16, -RZ ;  /* 0x800000ff10107221 */ /* 0x000fc80000010100 */
[----:B------:R-:W-:-:S07]  /*58d0*/  FFMA R32, R15, R16, R15 ;  /* 0x000000100f207223 */ /* 0x000fce000000000f */
.L_x_162:
[----:B------:R-:W-:Y:S05]  /*58e0*/  BSYNC.RECONVERGENT B1 ;  /* 0x0000000000017941 */ /* 0x000fea0003800200 */
.L_x_160:
[----:B------:R-:W-:Y:S01]  /*58f0*/  FMUL R112, R112, R112 ;  /* 0x0000007070707220 */ /* 0x000fe20000400000 */
[----:B------:R-:W-:Y:S01]  /*5900*/  FFMA R15, R6, R27, R29 ;  /* 0x0000001b060f7223 */ /* 0x000fe2000000001d */
[----:B------:R-:W-:Y:S02]  /*5910*/  BSSY.RECONVERGENT B5, `(.L_x_163) ;  /* 0x000000e000057945 */ /* 0x000fe40003800200 */
[----:B------:R-:W0:Y:S01]  /*5920*/  MUFU.RCP R16, R112 ;  /* 0x0000007000107308 */ /* 0x000e220000001000 */
[----:B------:R-:W-:-:S07]  /*5930*/  FFMA R15, R4, R25, R15 ;  /* 0x00000019040f7223 */ /* 0x000fce000000000f */
        /* <DEDUP_REMOVED lines=11> */
.L_x_164:
[----:B------:R-:W-:Y:S05]  /*59f0*/  BSYNC.RECONVERGENT B5 ;  /* 0x0000000000057941 */ /* 0x000fea0003800200 */
.L_x_163:
        /* <DEDUP_REMOVED lines=10> */
.L_x_166:
[----:B-1----:R-:W-:Y:S01]  /*5aa0*/  FMUL.FTZ R16, R108, R31 ;  /* 0x0000001f6c107220 */ /* 0x002fe20000410000 */
[----:B------:R-:W-:-:S03]  /*5ab0*/  FMUL.FTZ R31, R31, 0.5 ;  /* 0x3f0000001f1f7820 */ /* 0x000fc60000410000 */
[----:B------:R-:W-:-:S04]  /*5ac0*/  FFMA R15, -R16, R16, R108 ;  /* 0x00000010100f7223 */ /* 0x000fc8000000016c */
[----:B------:R-:W-:-:S07]  /*5ad0*/  FFMA R16, R15, R31, R16 ;  /* 0x0000001f0f107223 */ /* 0x000fce0000000010 */
.L_x_167:
[----:B------:R-:W-:Y:S05]  /*5ae0*/  BSYNC.RECONVERGENT B1 ;  /* 0x0000000000017941 */ /* 0x000fea0003800200 */
.L_x_165:
[----:B------:R-:W0:Y:S01]  /*5af0*/  MUFU.RCP R15, R16 ;  /* 0x00000010000f7308 */ /* 0x000e220000001000 */
[----:B------:R-:W-:Y:S01]  /*5b00*/  UMOV UR7, 0x3f000000 ;  /* 0x3f00000000077882 */ /* 0x000fe20000000000 */
[----:B------:R-:W-:Y:S01]  /*5b10*/  BSSY.RECONVERGENT B5, `(.L_x_168) ;  /* 0x000000c000057945 */ /* 0x000fe20003800200 */
[----:B------:R-:W-:-:S05]  /*5b20*/  MOV R33, UR7 ;  /* 0x0000000700217c02 */ /* 0x000fca0008000f00 */
[----:B------:R-:W1:Y:S01]  /*5b30*/  FCHK P0, -R33, R16 ;  /* 0x0000001021007302 */ /* 0x000e620000000100 */
[----:B0-----:R-:W-:-:S04]  /*5b40*/  FFMA R34, R15, -R16, 1 ;  /* 0x3f8000000f227423 */ /* 0x001fc80000000810 */
[----:B------:R-:W-:-:S04]  /*5b50*/  FFMA R15, R15, R34, R15 ;  /* 0x000000220f0f7223 */ /* 0x000fc8000000000f */
[----:B------:R-:W-:-:S04]  /*5b60*/  FFMA R31, R15, -0.5, RZ ;  /* 0xbf0000000f1f7823 */ /* 0x000fc800000000ff */
[----:B------:R-:W-:-:S04]  /*5b70*/  FFMA R34, R31, -R16, -0.5 ;  /* 0xbf0000001f227423 */ /* 0x000fc80000000810 */
[----:B------:R-:W-:Y:S01]  /*5b80*/  FFMA R15, R15, R34, R31 ;  /* 0x000000220f0f7223 */ /* 0x000fe2000000001f */
[----:B-1----:R-:W-:Y:S06]  /*5b90*/  @!P0 BRA `(.L_x_169) ;  /* 0x00000000000c8947 */ /* 0x002fec0003800000 */
[----:B------:R-:W-:Y:S01]  /*5ba0*/  HFMA2 R15, -RZ, RZ, -1.75, 0 ;  /* 0xbf000000ff0f7431 */ /* 0x000fe200000001ff */
[----:B------:R-:W-:-:S07]  /*5bb0*/  MOV R106, 0x5bd0 ;  /* 0x00005bd0006a7802 */ /* 0x000fce0000000f00 */
[----:B------:R-:W-:Y:S05]  /*5bc0*/  CALL.REL.NOINC `($__internal_2_$__cuda_sm3x_div_rn_noftz_f32_slowpath) ;  /* 0x0000001400b07944 */ /* 0x000fea0003c00000 */
.L_x_169:
[----:B------:R-:W-:Y:S05]  /*5bd0*/  BSYNC.RECONVERGENT B5 ;  /* 0x0000000000057941 */ /* 0x000fea0003800200 */
.L_x_168:
[----:B------:R-:W-:-:S04]  /*5be0*/  FMUL R15, R15, R29 ;  /* 0x0000001d0f0f7220 */ /* 0x000fc80000400000 */
[-C--:B------:R-:W-:Y:S01]  /*5bf0*/  FMUL R31, R6, R15.reuse ;  /* 0x0000000f061f7220 */ /* 0x080fe20000400000 */
[CC--:B------:R-:W-:Y:S01]  /*5c00*/  FMUL R16, R5.reuse, R15.reuse ;  /* 0x0000000f05107220 */ /* 0x0c0fe20000400000 */
[-C--:B------:R-:W-:Y:S02]  /*5c10*/  FMUL R29, R4, R15.reuse ;  /* 0x0000000f041d7220 */ /* 0x080fe40000400000 */
[-C--:B------:R-:W-:Y:S01]  /*5c20*/  FFMA R6, R6, R15.reuse, R31 ;  /* 0x0000000f06067223 */ /* 0x080fe2000000001f */
[-C--:B------:R-:W-:Y:S01]  /*5c30*/  FFMA R5, R5, R15.reuse, R16 ;  /* 0x0000000f05057223 */ /* 0x080fe20000000010 */
[----:B------:R-:W-:Y:S02]  /*5c40*/  FFMA R4, R4, R15, R29 ;  /* 0x0000000f04047223 */ /* 0x000fe4000000001d */
[-C--:B------:R-:W-:Y:S01]  /*5c50*/  FFMA R27, R27, R32.reuse, R6 ;  /* 0x000000201b1b7223 */ /* 0x080fe20000000006 */
[-C--:B------:R-:W-:Y:S01]  /*5c60*/  FFMA R15, R30, R32.reuse, R5 ;  /* 0x000000201e0f7223 */ /* 0x080fe20000000005 */
[----:B------:R-:W-:-:S07]  /*5c70*/  FFMA R25, R25, R32, R4 ;  /* 0x0000002019197223 */ /* 0x000fce0000000004 */
.L_x_156:
[----:B------:R-:W-:Y:S05]  /*5c80*/  BSYNC.RECONVERGENT B4 ;  /* 0x0000000000047941 */ /* 0x000fea0003800200 */
.L_x_155:
[----:B------:R-:W-:Y:S01]  /*5c90*/  FFMA R18, R18, -R23, R113 ;  /* 0x8000001712127223 */ /* 0x000fe20000000071 */
[-C--:B------:R-:W-:Y:S01]  /*5ca0*/  FFMA R4, R20, R46.reuse, R25 ;  /* 0x0000002e14047223 */ /* 0x080fe20000000019 */
[----:B------:R-:W-:Y:S01]  /*5cb0*/  FMUL R46, R24, R46 ;  /* 0x0000002e182e7220 */ /* 0x000fe20000400000 */
[----:B------:R-:W-:Y:S01]  /*5cc0*/  FADD R28, R28, R37 ;  /* 0x000000251c1c7221 */ /* 0x000fe20000000000 */
[----:B------:R-:W-:Y:S01]  /*5cd0*/  FFMA R17, R17, -R110, R18 ;  /* 0x8000006e11117223 */ /* 0x000fe20000000012 */
[C---:B------:R-:W-:Y:S01]  /*5ce0*/  FFMA R3, R20.reuse, R3, R27 ;  /* 0x0000000314037223 */ /* 0x040fe2000000001b */
[-C--:B------:R-:W-:Y:S01]  /*5cf0*/  FFMA R5, R20, R47.reuse, R15 ;  /* 0x0000002f14057223 */ /* 0x080fe2000000000f */
[----:B------:R-:W-:Y:S01]  /*5d00*/  FMUL R24, R24, R47 ;  /* 0x0000002f18187220 */ /* 0x000fe20000400000 */
[----:B------:R-:W-:-:S07]  /*5d10*/  FADD R23, R2, R17 ;  /* 0x0000001102177221 */ /* 0x000fce0000000000 */
.L_x_95:
[----:B------:R-:W-:Y:S05]  /*5d20*/  BSYNC.RECONVERGENT B3 ;  /* 0x0000000000037941 */ /* 0x000fea0003800200 */
.L_x_94:
[-C--:B------:R-:W-:Y:S01]  /*5d30*/  FFMA R2, R14, R23.reuse, R3 ;  /* 0x000000170e027223 */ /* 0x080fe20000000003 */
[----:B------:R-:W-:Y:S01]  /*5d40*/  FMUL R17, R23, R10 ;  /* 0x0000000a17117220 */ /* 0x000fe20000400000 */
[----:B------:R-:W-:Y:S01]  /*5d50*/  FFMA R3, R84, R23, R5 ;  /* 0x0000001754037223 */ /* 0x000fe20000000005 */
[----:B------:R-:W-:Y:S01]  /*5d60*/  FMUL R6, R65, R28 ;  /* 0x0000001c41067220 */ /* 0x000fe20000400000 */
[C---:B------:R-:W-:Y:S01]  /*5d70*/  FMUL R10, R76.reuse, R21 ;  /* 0x000000154c0a7220 */ /* 0x040fe20000400000 */
[C---:B------:R-:W-:Y:S01]  /*5d80*/  FMUL R5, R76.reuse, R26 ;  /* 0x0000001a4c057220 */ /* 0x040fe20000400000 */
[C---:B------:R-:W-:Y:S01]  /*5d90*/  FMUL R63, R23.reuse, R63 ;  /* 0x0000003f173f7220 */ /* 0x040fe20000400000 */
[----:B------:R-:W-:Y:S01]  /*5da0*/  FMUL R29, R23, R64 ;  /* 0x00000040171d7220 */ /* 0x000fe20000400000 */
[----:B------:R-:W-:Y:S01]  /*5db0*/  FFMA R4, R83, R23, R4 ;  /* 0x0000001753047223 */ /* 0x000fe20000000004 */
[----:B------:R-:W-:Y:S01]  /*5dc0*/  FFMA R28, R65, R28, R6 ;  /* 0x0000001c411c7223 */ /* 0x000fe20000000006 */
[----:B------:R-:W-:Y:S01]  /*5dd0*/  FMUL R6, R76, R19 ;  /* 0x000000134c067220 */ /* 0x000fe20000400000 */
[----:B------:R-:W-:Y:S01]  /*5de0*/  FADD R23, R5, R10 ;  /* 0x0000000a05177221 */ /* 0x000fe20000000000 */
[----:B------:R-:W-:Y:S01]  /*5df0*/  FSETP.GT.AND P0, PT, R62, RZ, PT ;  /* 0x000000ff3e00720b */ /* 0x000fe20003f04000 */
[C---:B------:R-:W-:Y:S01]  /*5e00*/  FFMA R61, R0.reuse, R61, R17 ;  /* 0x0000003d003d7223 */ /* 0x040fe20000000011 */
[----:B------:R-:W-:Y:S01]  /*5e10*/  FFMA R63, R0, R60, R63 ;  /* 0x0000003c003f7223 */ /* 0x000fe2000000003f */
[----:B------:R-:W-:Y:S01]  /*5e20*/  FADD R23, R6, R23 ;  /* 0x0000001706177221 */ /* 0x000fe20000000000 */
[-C--:B------:R-:W-:Y:S01]  /*5e30*/  FFMA R20, R14, R0.reuse, R27 ;  /* 0x000000000e147223 */ /* 0x080fe2000000001b */
[-C--:B------:R-:W-:Y:S01]  /*5e40*/  FFMA R17, R84, R0.reuse, R15 ;  /* 0x0000000054117223 */ /* 0x080fe2000000000f */
[----:B------:R-:W-:Y:S01]  /*5e50*/  FFMA R18, R83, R0, R25 ;  /* 0x0000000053127223 */ /* 0x000fe20000000019 */
[----:B------:R-:W-:Y:S01]  /*5e60*/  FFMA R29, R0, R59, R29 ;  /* 0x0000003b001d7223 */ /* 0x000fe2000000001d */
[----:B------:R-:W-:Y:S01]  /*5e70*/  FMUL R16, R79, R21 ;  /* 0x000000154f107220 */ /* 0x000fe20000400000 */
[----:B------:R-:W-:Y:S01]  /*5e80*/  FSEL R28, R28, RZ, P6 ;  /* 0x000000ff1c1c7208 */ /* 0x000fe20003000000 */
[----:B------:R-:W-:Y:S01]  /*5e90*/  FMUL R0, R23, -0.039999999105930328369 ;  /* 0xbd23d70a17007820 */ /* 0x000fe20000400000 */
[----:B------:R-:W-:Y:S01]  /*5ea0*/  FADD R21, R63, R24 ;  /* 0x000000183f157221 */ /* 0x000fe20000000000 */
[----:B------:R-:W-:Y:S01]  /*5eb0*/  FFMA R26, R81, R26, R16 ;  /* 0x0000001a511a7223 */ /* 0x000fe20000000010 */
[----:B------:R-:W-:Y:S01]  /*5ec0*/  BSSY.RECONVERGENT B3, `(.L_x_170) ;  /* 0x0000039000037945 */ /* 0x000fe20003800200 */
[----:B------:R-:W-:Y:S01]  /*5ed0*/  FFMA R15, R87, R5, R0 ;  /* 0x00000005570f7223 */ /* 0x000fe20000000000 */
[----:B------:R-:W-:Y:S01]  /*5ee0*/  FMUL R16, R91, R28 ;  /* 0x0000001c5b107220 */ /* 0x000fe20000400000 */
[----:B------:R-:W-:Y:S01]  /*5ef0*/  FFMA R26, R77, R19, R26 ;  /* 0x000000134d1a7223 */ /* 0x000fe2000000001a */
[----:B------:R-:W-:Y:S01]  /*5f00*/  FADD R22, R61, R22 ;  /* 0x000000163d167221 */ /* 0x000fe20000000000 */
[----:B------:R-:W-:Y:S01]  /*5f10*/  FFMA R24, R86, R10, R15 ;  /* 0x0000000a56187223 */ /* 0x000fe2000000000f */
[----:B------:R-:W-:Y:S01]  /*5f20*/  FFMA R19, R91, R28, R16 ;  /* 0x0000001c5b137223 */ /* 0x000fe20000000010 */
[----:B------:R-:W-:-:S02]  /*5f30*/  HFMA2 R16, -RZ, RZ, 0, 0 ;  /* 0x00000000ff107431 */ /* 0x000fc400000001ff */
[----:B------:R-:W-:Y:S01]  /*5f40*/  FADD R0, R29, R46 ;  /* 0x0000002e1d007221 */ /* 0x000fe20000000000 */
[----:B------:R-:W-:Y:S01]  /*5f50*/  MOV R15, RZ ;  /* 0x000000ff000f7202 */ /* 0x000fe20000000f00 */
[----:B------:R-:W-:Y:S01]  /*5f60*/  FFMA R24, R85, R6, R24 ;  /* 0x0000000655187223 */ /* 0x000fe20000000018 */
[----:B------:R-:W-:Y:S01]  /*5f70*/  MOV R23, RZ ;  /* 0x000000ff00177202 */ /* 0x000fe20000000f00 */
[----:B------:R-:W-:Y:S06]  /*5f80*/  @!P0 BRA `(.L_x_171) ;  /* 0x0000000000b08947 */ /* 0x000fec0003800000 */
[----:B------:R-:W-:Y:S01]  /*5f90*/  IADD3 R15, PT, PT, R56, 0x1800000, RZ ;  /* 0x01800000380f7810 */ /* 0x000fe20007ffe0ff */
[----:B------:R-:W-:Y:S01]  /*5fa0*/  BSSY.RECONVERGENT B1, `(.L_x_172) ;  /* 0x000000e000017945 */ /* 0x000fe20003800200 */
[----:B------:R-:W-:Y:S02]  /*5fb0*/  FMUL R28, R8, R17 ;  /* 0x00000011081c7220 */ /* 0x000fe40000400000 */
        /* <DEDUP_REMOVED lines=8> */
.L_x_173:
[----:B------:R-:W0:Y:S02]  /*6040*/  MUFU.RCP R16, R56 ;  /* 0x0000003800107308 */ /* 0x000e240000001000 */
[----:B0-----:R-:W-:-:S04]  /*6050*/  FFMA R15, R16, R56, -1 ;  /* 0xbf800000100f7423 */ /* 0x001fc80000000038 */
[----:B------:R-:W-:-:S04]  /*6060*/  FADD.FTZ R15, -R15, -RZ ;  /* 0x800000ff0f0f7221 */ /* 0x000fc80000010100 */
[----:B------:R-:W-:-:S07]  /*6070*/  FFMA R23, R16, R15, R16 ;  /* 0x0000000f10177223 */ /* 0x000fce0000000010 */
.L_x_174:
[----:B------:R-:W-:Y:S05]  /*6080*/  BSYNC.RECONVERGENT B1 ;  /* 0x0000000000017941 */ /* 0x000fea0003800200 */
.L_x_172:
[----:B------:R-:W-:Y:S01]  /*6090*/  FMUL R56, R56, R56 ;  /* 0x0000003838387220 */ /* 0x000fe20000400000 */
[----:B------:R-:W-:Y:S01]  /*60a0*/  FFMA R16, R9, R20, R28 ;  /* 0x0000001409107223 */ /* 0x000fe2000000001c */
[----:B------:R-:W-:Y:S02]  /*60b0*/  BSSY.RECONVERGENT B4, `(.L_x_175) ;  /* 0x000000f000047945 */ /* 0x000fe40003800200 */
[----:B------:R-:W0:Y:S01]  /*60c0*/  MUFU.RCP R25, R56 ;  /* 0x0000003800197308 */ /* 0x000e220000001000 */
[----:B------:R-:W-:-:S07]  /*60d0*/  FFMA R15, R7, R18, R16 ;  /* 0x00000012070f7223 */ /* 0x000fce0000000010 */
[----:B------:R-:W1:Y:S01]  /*60e0*/  FCHK P0, -R15, R56 ;  /* 0x000000380f007302 */ /* 0x000e620000000100 */
        /* <DEDUP_REMOVED lines=11> */
.L_x_176:
[----:B------:R-:W-:Y:S05]  /*61a0*/  BSYNC.RECONVERGENT B4 ;  /* 0x0000000000047941 */ /* 0x000fea0003800200 */
.L_x_175:
        /* <DEDUP_REMOVED lines=10> */
.L_x_171:
[----:B------:R-:W-:Y:S05]  /*6250*/  BSYNC.RECONVERGENT B3 ;  /* 0x0000000000037941 */ /* 0x000fea0003800200 */
.L_x_170:
[----:B------:R-:W-:Y:S01]  /*6260*/  FSETP.GT.AND P0, PT, R66, RZ, PT ;  /* 0x000000ff4200720b */ /* 0x000fe20003f04000 */
[----:B------:R-:W-:Y:S01]  /*6270*/  BSSY.RECONVERGENT B3, `(.L_x_177) ;  /* 0x0000042000037945 */ /* 0x000fe20003800200 */
[----:B------:R-:W-:Y:S02]  /*6280*/  HFMA2 R7, -RZ, RZ, 0, 0 ;  /* 0x00000000ff077431 */ /* 0x000fe400000001ff */
[----:B------:R-:W-:Y:S01]  /*6290*/  FADD R52, R52, R15 ;  /* 0x0000000f34347221 */ /* 0x000fe20000000000 */
[----:B------:R-:W-:Y:S01]  /*62a0*/  FADD R53, R53, R16 ;  /* 0x0000001035357221 */ /* 0x000fe20000000000 */
[----:B------:R-:W-:Y:S01]  /*62b0*/  FADD R54, R54, R23 ;  /* 0x0000001736367221 */ /* 0x000fe20000000000 */
[----:B------:R-:W-:-:S06]  /*62c0*/  CS2R R8, SRZ ;  /* 0x0000000000087805 */ /* 0x000fcc000001ff00 */
[----:B------:R-:W-:Y:S05]  /*62d0*/  @!P0 BRA `(.L_x_178) ;  /* 0x0000000000ec8947 */ /* 0x000fea0003800000 */
        /* <DEDUP_REMOVED lines=11> */
.L_x_180:
[----:B------:R-:W0:Y:S02]  /*6390*/  MUFU.RCP R8, R69 ;  /* 0x0000004500087308 */ /* 0x000e240000001000 */
[----:B0-----:R-:W-:-:S04]  /*63a0*/  FFMA R7, R8, R69, -1 ;  /* 0xbf80000008077423 */ /* 0x001fc80000000045 */
[----:B------:R-:W-:-:S04]  /*63b0*/  FADD.FTZ R7, -R7, -RZ ;  /* 0x800000ff07077221 */ /* 0x000fc80000010100 */
[----:B------:R-:W-:-:S07]  /*63c0*/  FFMA R9, R8, R7, R8 ;  /* 0x0000000708097223 */ /* 0x000fce0000000008 */
.L_x_181:
[----:B------:R-:W-:Y:S05]  /*63d0*/  BSYNC.RECONVERGENT B1 ;  /* 0x0000000000017941 */ /* 0x000fea0003800200 */
.L_x_179:
        /* <DEDUP_REMOVED lines=16> */
.L_x_183:
[----:B------:R-:W-:Y:S05]  /*64e0*/  BSYNC.RECONVERGENT B4 ;  /* 0x0000000000047941 */ /* 0x000fea0003800200 */
.L_x_182:
        /* <DEDUP_REMOVED lines=12> */
[----:B------:R-:W-:Y:S02]  /*65b0*/  MOV R16, R67 ;  /* 0x0000004300107202 */ /* 0x000fe40000000f00 */
[----:B------:R-:W-:-:S07]  /*65c0*/  MOV R106, 0x65e0 ;  /* 0x000065e0006a7802 */ /* 0x000fce0000000f00 */
[----:B------:R-:W-:Y:S05]  /*65d0*/  CALL.REL.NOINC `($__internal_2_$__cuda_sm3x_div_rn_noftz_f32_slowpath) ;  /* 0x0000000c002c7944 */ /* 0x000fea0003c00000 */
.L_x_185:
[----:B------:R-:W-:Y:S05]  /*65e0*/  BSYNC.RECONVERGENT B4 ;  /* 0x0000000000047941 */ /* 0x000fea0003800200 */
.L_x_184:
        /* <DEDUP_REMOVED lines=10> */
.L_x_178:
[----:B------:R-:W-:Y:S05]  /*6690*/  BSYNC.RECONVERGENT B3 ;  /* 0x0000000000037941 */ /* 0x000fea0003800200 */
.L_x_177:
[----:B------:R-:W-:Y:S01]  /*66a0*/  FADD R7, -R52, -R7 ;  /* 0x8000000734077221 */ /* 0x000fe20000000100 */
[----:B------:R-:W-:Y:S01]  /*66b0*/  FADD R8, -R53, -R8 ;  /* 0x8000000835087221 */ /* 0x000fe20000000100 */
[----:B------:R-:W-:Y:S01]  /*66c0*/  FADD R9, -R54, -R9 ;  /* 0x8000000936097221 */ /* 0x000fe20000000100 */
[----:B------:R-:W-:Y:S01]  /*66d0*/  FADD R99, R99, -R26 ;  /* 0x8000001a63637221 */ /* 0x000fe20000000000 */
[----:B------:R-:W-:Y:S01]  /*66e0*/  FADD R100, R100, R19 ;  /* 0x0000001364647221 */ /* 0x000fe20000000000 */
[----:B------:R-:W-:Y:S01]  /*66f0*/  FADD R101, R101, R24 ;  /* 0x0000001865657221 */ /* 0x000fe20000000000 */
[----:B------:R-:W-:Y:S01]  /*6700*/  FADD R93, R93, R22 ;  /* 0x000000165d5d7221 */ /* 0x000fe20000000000 */
[----:B------:R-:W-:Y:S01]  /*6710*/  FADD R94, R94, R21 ;  /* 0x000000155e5e7221 */ /* 0x000fe20000000000 */
[----:B------:R-:W-:Y:S01]  /*6720*/  FADD R95, R95, R0 ;  /* 0x000000005f5f7221 */ /* 0x000fe20000000000 */
[C---:B------:R-:W-:Y:S01]  /*6730*/  FFMA R103, R88.reuse, R5, R103 ;  /* 0x0000000558677223 */ /* 0x040fe20000000067 */
[C---:B------:R-:W-:Y:S01]  /*6740*/  FFMA R105, R88.reuse, R10, R105 ;  /* 0x0000000a58697223 */ /* 0x040fe20000000069 */
[----:B------:R-:W-:Y:S01]  /*6750*/  FFMA R107, R88, R6, R107 ;  /* 0x00000006586b7223 */ /* 0x000fe2000000006b */
[----:B------:R-:W-:Y:S01]  /*6760*/  FADD R96, R96, R7 ;  /* 0x0000000760607221 */ /* 0x000fe20000000000 */
[----:B------:R-:W-:Y:S01]  /*6770*/  FADD R97, R97, R8 ;  /* 0x0000000861617221 */ /* 0x000fe20000000000 */
[----:B------:R-:W-:-:S07]  /*6780*/  FADD R98, R98, R9 ;  /* 0x0000000962627221 */ /* 0x000fce0000000000 */
.L_x_13:
[----:B------:R-:W-:Y:S05]  /*6790*/  BSYNC.RECONVERGENT B0 ;  /* 0x0000000000007941 */ /* 0x000fea0003800200 */
.L_x_12:
[----:B------:R-:W-:Y:S02]  /*67a0*/  UIADD3 UR5, UPT, UPT, UR5, UR10, URZ ;  /* 0x0000000a05057290 */ /* 0x000fe4000fffe0ff */
[----:B------:R-:W-:Y:S01]  /*67b0*/  UIADD3 UR4, UPT, UPT, UR4, UR11, URZ ;  /* 0x0000000b04047290 */ /* 0x000fe2000fffe0ff */
[----:B------:R-:W-:Y:S11]  /*67c0*/  BRA.U UP0, `(.L_x_186) ;  /* 0xffffffa100807547 */ /* 0x000ff6000b83ffff */
.L_x_0:
[----:B------:R-:W0:Y:S01]  /*67d0*/  LDCU.128 UR12, c[0x0][0x510] ;  /* 0x0000a200ff0c77ac */ /* 0x000e220008000c00 */
[----:B------:R-:W1:Y:S01]  /*67e0*/  LDC.64 R12, c[0x0][0x5f0] ;  /* 0x00017c00ff0c7b82 */ /* 0x000e620000000a00 */
[----:B------:R-:W-:Y:S01]  /*67f0*/  FSETP.NE.AND P4, PT, |R103|, +INF , PT ;  /* 0x7f8000006700780b */ /* 0x000fe20003f85200 */
[----:B------:R-:W2:Y:S01]  /*6800*/  LDCU.64 UR16, c[0x0][0x550] ;  /* 0x0000aa00ff1077ac */ /* 0x000ea20008000a00 */
[----:B------:R-:W-:Y:S02]  /*6810*/  FSETP.NE.AND P5, PT, |R105|, +INF , PT ;  /* 0x7f8000006900780b */ /* 0x000fe40003fa5200 */
[----:B------:R-:W-:Y:S01]  /*6820*/  FMNMX R103, R103, -1, !PT ;  /* 0xbf80000067677809 */ /* 0x000fe20007800000 */
[----:B------:R-:W3:Y:S01]  /*6830*/  LDCU.128 UR20, c[0x0][0x580] ;  /* 0x0000b000ff1477ac */ /* 0x000ee20008000c00 */
[----:B------:R-:W-:Y:S02]  /*6840*/  FMNMX R105, R105, -1, !PT ;  /* 0xbf80000069697809 */ /* 0x000fe40007800000 */
[----:B------:R-:W-:Y:S01]  /*6850*/  FMNMX R103, R103, 1, PT ;  /* 0x3f80000067677809 */ /* 0x000fe20003800000 */
[----:B------:R-:W4:Y:S01]  /*6860*/  LDCU.64 UR18, c[0x0][0x548] ;  /* 0x0000a900ff1277ac */ /* 0x000f220008000a00 */
[----:B------:R-:W-:-:S02]  /*6870*/  FMNMX R105, R105, 1, PT ;  /* 0x3f80000069697809 */ /* 0x000fc40003800000 */
[----:B------:R-:W-:Y:S01]  /*6880*/  FSEL R103, R103, RZ, P4 ;  /* 0x000000ff67677208 */ /* 0x000fe20002000000 */
[----:B------:R-:W4:Y:S01]  /*6890*/  LDCU.64 UR24, c[0x0][0x5c0] ;  /* 0x0000b800ff1877ac */ /* 0x000f220008000a00 */
[----:B------:R-:W-:Y:S01]  /*68a0*/  FSEL R105, R105, RZ, P5 ;  /* 0x000000ff69697208 */ /* 0x000fe20002800000 */
[----:B0-----:R-:W-:Y:S02]  /*68b0*/  IMAD R2, R104, UR14, RZ ;  /* 0x0000000e68027c24 */ /* 0x001fe4000f8e02ff */
[----:B------:R-:W-:Y:S01]  /*68c0*/  IMAD R3, R102, UR15, RZ ;  /* 0x0000000f66037c24 */ /* 0x000fe2000f8e02ff */
[----:B------:R-:W0:Y:S01]  /*68d0*/  LDCU.64 UR14, c[0x0][0x5b8] ;  /* 0x0000b700ff0e77ac */ /* 0x000e220008000a00 */
[----:B--2---:R-:W-:Y:S02]  /*68e0*/  IMAD R4, R104, UR16, RZ ;  /* 0x0000001068047c24 */ /* 0x004fe4000f8e02ff */
[----:B------:R-:W-:Y:S01]  /*68f0*/  IMAD R5, R102, UR17, RZ ;  /* 0x0000001166057c24 */ /* 0x000fe2000f8e02ff */
[----:B------:R-:W-:Y:S01]  /*6900*/  IADD3 R2, P2, P3, R2, UR12, R3 ;  /* 0x0000000c02027c10 */ /* 0x000fe2000fb5e003 */
[----:B---3--:R-:W-:Y:S01]  /*6910*/  IMAD R6, R104, UR22, RZ ;  /* 0x0000001668067c24 */ /* 0x008fe2000f8e02ff */
[----:B------:R-:W2:Y:S01]  /*6920*/  LDCU UR12, c[0x0][0x5f8] ;  /* 0x0000bf00ff0c77ac */ /* 0x000ea20008000800 */
[----:B------:R-:W-:Y:S01]  /*6930*/  IMAD R7, R102, UR23, RZ ;  /* 0x0000001766077c24 */ /* 0x000fe2000f8e02ff */
[----:B------:R-:W-:-:S02]  /*6940*/  IADD3.X R3, PT, PT, RZ, UR13, RZ, P2, P3 ;  /* 0x0000000dff037c10 */ /* 0x000fc400097e64ff */
[----:B----4-:R-:W-:Y:S01]  /*6950*/  IADD3 R4, P0, P1, R4, UR18, R5 ;  /* 0x0000001204047c10 */ /* 0x010fe2000f91e005 */
[----:B------:R-:W3:Y:S01]  /*6960*/  LDCU UR7, c[0x0][0x3b0] ;  /* 0x00007600ff0777ac */ /* 0x000ee20008000800 */
[----:B------:R-:W-:Y:S01]  /*6970*/  IADD3 R6, P2, P3, R6, UR20, R7 ;  /* 0x0000001406067c10 */ /* 0x000fe2000fb5e007 */
[----:B------:R-:W-:Y:S01]  /*6980*/  IMAD R9, R102, UR25, RZ ;  /* 0x0000001966097c24 */ /* 0x000fe2000f8e02ff */
[----:B------:R-:W-:Y:S01]  /*6990*/  IADD3.X R5, PT, PT, RZ, UR19, RZ, P0, P1 ;  /* 0x00000013ff057c10 */ /* 0x000fe200087e24ff */
[----:B------:R-:W-:Y:S01]  /*69a0*/  IMAD R8, R104, UR24, RZ ;  /* 0x0000001868087c24 */ /* 0x000fe2000f8e02ff */
[C---:B------:R-:W-:Y:S01]  /*69b0*/  FSETP.NE.AND P0, PT, |R107|.reuse, +INF , PT ;  /* 0x7f8000006b00780b */ /* 0x040fe20003f05200 */
[----:B------:R-:W-:Y:S01]  /*69c0*/  STG.E desc[UR8][R2.64], R103 ;  /* 0x0000006702007986 */ /* 0x000fe2000c101908 */
[----:B------:R-:W-:Y:S02]  /*69d0*/  FMNMX R107, R107, -1, !PT ;  /* 0xbf8000006b6b7809 */ /* 0x000fe40007800000 */
[----:B------:R-:W-:Y:S01]  /*69e0*/  IADD3.X R7, PT, PT, RZ, UR21, RZ, P2, P3 ;  /* 0x00000015ff077c10 */ /* 0x000fe200097e64ff */
[----:B------:R-:W-:Y:S01]  /*69f0*/  STG.E desc[UR8][R2.64+0x4], R105 ;  /* 0x0000046902007986 */ /* 0x000fe2000c101908 */
[----:B------:R-:W-:-:S02]  /*6a00*/  FSETP.NE.AND P1, PT, |R99|, +INF , PT ;  /* 0x7f8000006300780b */ /* 0x000fc40003f25200 */
[C---:B------:R-:W-:Y:S02]  /*6a10*/  FSETP.NE.AND P2, PT, |R100|.reuse, +INF , PT ;  /* 0x7f8000006400780b */ /* 0x040fe40003f45200 */
[----:B------:R-:W-:Y:S02]  /*6a20*/  FSETP.NE.AND P3, PT, |R101|, +INF , PT ;  /* 0x7f8000006500780b */ /* 0x000fe40003f65200 */
[----:B------:R-:W-:Y:S02]  /*6a30*/  FMNMX R99, R99, -1, !PT ;  /* 0xbf80000063637809 */ /* 0x000fe40007800000 */
[----:B------:R-:W-:Y:S02]  /*6a40*/  FMNMX R100, R100, -1, !PT ;  /* 0xbf80000064647809 */ /* 0x000fe40007800000 */
[----:B------:R-:W-:Y:S02]  /*6a50*/  FMNMX R101, R101, -1, !PT ;  /* 0xbf80000065657809 */ /* 0x000fe40007800000 */
[----:B------:R-:W-:-:S02]  /*6a60*/  FMNMX R107, R107, 1, PT ;  /* 0x3f8000006b6b7809 */ /* 0x000fc40003800000 */
[----:B------:R-:W-:Y:S02]  /*6a70*/  FMNMX R99, R99, 1, PT ;  /* 0x3f80000063637809 */ /* 0x000fe40003800000 */
[----:B------:R-:W-:Y:S02]  /*6a80*/  FMNMX R100, R100, 1, PT ;  /* 0x3f80000064647809 */ /* 0x000fe40003800000 */
[----:B------:R-:W-:Y:S02]  /*6a90*/  FMNMX R101, R101, 1, PT ;  /* 0x3f80000065657809 */ /* 0x000fe40003800000 */
[----:B------:R-:W-:Y:S02]  /*6aa0*/  FSEL R107, R107, RZ, P0 ;  /* 0x000000ff6b6b7208 */ /* 0x000fe40000000000 */
[C---:B------:R-:W-:Y:S02]  /*6ab0*/  FSETP.NE.AND P0, PT, |R96|.reuse, +INF , PT ;  /* 0x7f8000006000780b */ /* 0x040fe40003f05200 */
[----:B------:R-:W-:Y:S01]  /*6ac0*/  FMNMX R96, R96, -1, !PT ;  /* 0xbf80000060607809 */ /* 0x000fe20007800000 */
[----:B------:R2:W-:Y:S01]  /*6ad0*/  STG.E desc[UR8][R2.64+0x8], R107 ;  /* 0x0000086b02007986 */ /* 0x0005e2000c101908 */
[----:B0-----:R-:W-:-:S02]  /*6ae0*/  IADD3 R8, P5, P4, R8, UR14, R9 ;  /* 0x0000000e08087c10 */ /* 0x001fc4000fcbe009 */
[----:B------:R-:W-:Y:S02]  /*6af0*/  FSEL R99, R99, RZ, P1 ;  /* 0x000000ff63637208 */ /* 0x000fe40000800000 */
[----:B------:R-:W-:Y:S02]  /*6b00*/  FSEL R9, R100, RZ, P2 ;  /* 0x000000ff64097208 */ /* 0x000fe40001000000 */
[----:B------:R-:W-:Y:S01]  /*6b10*/  FSEL R101, R101, RZ, P3 ;  /* 0x000000ff65657208 */ /* 0x000fe20001800000 */
[----:B------:R-:W-:Y:S01]  /*6b20*/  STG.E desc[UR8][R4.64], R99 ;  /* 0x0000006304007986 */ /* 0x000fe2000c101908 */
[C---:B------:R-:W-:Y:S02]  /*6b30*/  FSETP.NE.AND P1, PT, |R97|.reuse, +INF , PT ;  /* 0x7f8000006100780b */ /* 0x040fe40003f25200 */
[----:B------:R-:W-:Y:S01]  /*6b40*/  FSETP.NE.AND P2, PT, |R98|, +INF , PT ;  /* 0x7f8000006200780b */ /* 0x000fe20003f45200 */
[----:B--2---:R-:W-:Y:S01]  /*6b50*/  IMAD R3, R104, UR12, RZ ;  /* 0x0000000c68037c24 */ /* 0x004fe2000f8e02ff */
[----:B------:R-:W-:Y:S01]  /*6b60*/  FMNMX R97, R97, -1, !PT ;  /* 0xbf80000061617809 */ /* 0x000fe20007800000 */
[----:B------:R-:W-:Y:S01]  /*6b70*/  STG.E desc[UR8][R4.64+0x4], R9 ;  /* 0x0000040904007986 */ /* 0x000fe2000c101908 */
[----:B------:R-:W-:-:S02]  /*6b80*/  FMNMX R98, R98, -1, !PT ;  /* 0xbf80000062627809 */ /* 0x000fc40007800000 */
[----:B------:R-:W-:Y:S01]  /*6b90*/  FMNMX R96, R96, 1, PT ;  /* 0x3f80000060607809 */ /* 0x000fe20003800000 */
[----:B------:R0:W-:Y:S01]  /*6ba0*/  STG.E desc[UR8][R4.64+0x8], R101 ;  /* 0x0000086504007986 */ /* 0x0001e2000c101908 */
[----:B------:R-:W-:Y:S02]  /*6bb0*/  FMNMX R97, R97, 1, PT ;  /* 0x3f80000061617809 */ /* 0x000fe40003800000 */
[----:B------:R-:W-:Y:S02]  /*6bc0*/  FMNMX R98, R98, 1, PT ;  /* 0x3f80000062627809 */ /* 0x000fe40003800000 */
[----:B---3--:R-:W-:Y:S02]  /*6bd0*/  I2FP.F32.U32 R0, UR7 ;  /* 0x0000000700007c45 */ /* 0x008fe40008201000 */
[----:B------:R-:W-:Y:S02]  /*6be0*/  FSEL R97, R97, RZ, P1 ;  /* 0x000000ff61617208 */ /* 0x000fe40000800000 */
[----:B------:R-:W-:-:S02]  /*6bf0*/  FSEL R11, R98, RZ, P2 ;  /* 0x000000ff620b7208 */ /* 0x000fc40001000000 */
[----:B------:R-:W-:Y:S01]  /*6c00*/  FSETP.NE.AND P1, PT, |R93|, +INF , PT ;  /* 0x7f8000005d00780b */ /* 0x000fe20003f25200 */
[----:B------:R-:W-:Y:S01]  /*6c10*/  STG.E desc[UR8][R6.64+0x4], R97 ;  /* 0x0000046106007986 */ /* 0x000fe2000c101908 */
[----:B0-----:R-:W-:Y:S02]  /*6c20*/  FSEL R5, R96, RZ, P0 ;  /* 0x000000ff60057208 */ /* 0x001fe40000000000 */
[----:B-1----:R-:W-:Y:S01]  /*6c30*/  IADD3 R2, P0, PT, R3, R12, RZ ;  /* 0x0000000c03027210 */ /* 0x002fe20007f1e0ff */
[----:B------:R-:W-:Y:S01]  /*6c40*/  STG.E desc[UR8][R6.64+0x8], R11 ;  /* 0x0000080b06007986 */ /* 0x000fe2000c101908 */
[----:B------:R-:W-:Y:S02]  /*6c50*/  FSETP.NE.AND P2, PT, |R94|, +INF , PT ;  /* 0x7f8000005e00780b */ /* 0x000fe40003f45200 */
[----:B------:R-:W-:Y:S01]  /*6c60*/  IADD3.X R3, PT, PT, RZ, R13, RZ, P0, !PT ;  /* 0x0000000dff037210 */ /* 0x000fe200007fe4ff */
[----:B------:R0:W-:Y:S01]  /*6c70*/  STG.E desc[UR8][R6.64], R5 ;  /* 0x0000000506007986 */ /* 0x0001e2000c101908 */
[----:B------:R-:W-:-:S02]  /*6c80*/  FSETP.NE.AND P3, PT, |R95|, +INF , PT ;  /* 0x7f8000005f00780b */ /* 0x000fc40003f65200 */
[----:B------:R-:W-:Y:S02]  /*6c90*/  FMNMX R93, R93, -1, !PT ;  /* 0xbf8000005d5d7809 */ /* 0x000fe40007800000 */
[----:B------:R-:W-:Y:S02]  /*6ca0*/  FMNMX R94, R94, -1, !PT ;  /* 0xbf8000005e5e7809 */ /* 0x000fe40007800000 */
[----:B------:R-:W-:Y:S02]  /*6cb0*/  FMNMX R95, R95, -1, !PT ;  /* 0xbf8000005f5f7809 */ /* 0x000fe40007800000 */
[C---:B------:R-:W-:Y:S02]  /*6cc0*/  FSETP.NE.AND P0, PT, |R0|.reuse, +INF , PT ;  /* 0x7f8000000000780b */ /* 0x040fe40003f05200 */
[----:B------:R-:W-:Y:S02]  /*6cd0*/  FMNMX R0, R0, -1, !PT ;  /* 0xbf80000000007809 */ /* 0x000fe40007800000 */
[----:B------:R-:W-:-:S02]  /*6ce0*/  FMNMX R93, R93, 1, PT ;  /* 0x3f8000005d5d7809 */ /* 0x000fc40003800000 */
[----:B------:R-:W-:Y:S02]  /*6cf0*/  FMNMX R94, R94, 1, PT ;  /* 0x3f8000005e5e7809 */ /* 0x000fe40003800000 */
[----:B------:R-:W-:Y:S02]  /*6d00*/  FMNMX R95, R95, 1, PT ;  /* 0x3f8000005f5f7809 */ /* 0x000fe40003800000 */
[----:B------:R-:W-:Y:S02]  /*6d10*/  FMNMX R0, R0, 1, PT ;  /* 0x3f80000000007809 */ /* 0x000fe40003800000 */
[----:B------:R-:W-:Y:S02]  /*6d20*/  IADD3.X R9, PT, PT, RZ, UR15, RZ, P5, P4 ;  /* 0x0000000fff097c10 */ /* 0x000fe4000afe84ff */
[----:B------:R-:W-:Y:S02]  /*6d30*/  FSEL R93, R93, RZ, P1 ;  /* 0x000000ff5d5d7208 */ /* 0x000fe40000800000 */
[----:B0-----:R-:W-:-:S02]  /*6d40*/  FSEL R5, R94, RZ, P2 ;  /* 0x000000ff5e057208 */ /* 0x001fc40001000000 */
[----:B------:R-:W-:Y:S01]  /*6d50*/  FSEL R95, R95, RZ, P3 ;  /* 0x000000ff5f5f7208 */ /* 0x000fe20001800000 */
[----:B------:R-:W-:Y:S01]  /*6d60*/  STG.E desc[UR8][R8.64], R93 ;  /* 0x0000005d08007986 */ /* 0x000fe2000c101908 */
[----:B------:R-:W-:-:S03]  /*6d70*/  FSEL R7, R0, RZ, P0 ;  /* 0x000000ff00077208 */ /* 0x000fc60000000000 */
[----:B------:R-:W-:Y:S04]  /*6d80*/  STG.E desc[UR8][R8.64+0x4], R5 ;  /* 0x0000040508007986 */ /* 0x000fe8000c101908 */
[----:B------:R-:W-:Y:S04]  /*6d90*/  STG.E desc[UR8][R8.64+0x8], R95 ;  /* 0x0000085f08007986 */ /* 0x000fe8000c101908 */
[----:B------:R-:W-:Y:S04]  /*6da0*/  STG.E desc[UR8][R2.64], R7 ;  /* 0x0000000702007986 */ /* 0x000fe8000c101908 */
[----:B------:R-:W-:Y:S04]  /*6db0*/  STG.E desc[UR8][R2.64+0x4], R7 ;  /* 0x0000040702007986 */ /* 0x000fe8000c101908 */
[----:B------:R-:W-:Y:S01]  /*6dc0*/  STG.E desc[UR8][R2.64+0x8], R7 ;  /* 0x0000080702007986 */ /* 0x000fe2000c101908 */
[----:B------:R-:W-:Y:S05]  /*6dd0*/  EXIT ;  /* 0x000000000000794d */ /* 0x000fea0003800000 */
        .weak           $__internal_0_$__cuda_sm20_rcp_rn_f32_slowpath
        .type           $__internal_0_$__cuda_sm20_rcp_rn_f32_slowpath,@function
        .size           $__internal_0_$__cuda_sm20_rcp_rn_f32_slowpath,($__internal_1_$__cuda_sm20_sqrt_rn_f32_slowpath - $__internal_0_$__cuda_sm20_rcp_rn_f32_slowpath)
$__internal_0_$__cuda_sm20_rcp_rn_f32_slowpath:
[----:B------:R-:W-:Y:S01]  /*6de0*/  SHF.L.U32 R15, R112, 0x1, RZ ;  /* 0x00000001700f7819 */ /* 0x000fe200000006ff */
[----:B------:R-:W-:Y:S03]  /*6df0*/  BSSY.RECONVERGENT B2, `(.L_x_187) ;  /* 0x0000030000027945 */ /* 0x000fe60003800200 */
[----:B------:R-:W-:-:S04]  /*6e00*/  SHF.R.U32.HI R15, RZ, 0x18, R15 ;  /* 0x00000018ff0f7819 */ /* 0x000fc8000001160f */
[----:B------:R-:W-:-:S13]  /*6e10*/  ISETP.NE.U32.AND P0, PT, R15, RZ, PT ;  /* 0x000000ff0f00720c */ /* 0x000fda0003f05070 */
[----:B------:R-:W-:Y:S05]  /*6e20*/  @P0 BRA `(.L_x_188) ;  /* 0x0000000000280947 */ /* 0x000fea0003800000 */
[----:B------:R-:W-:-:S04]  /*6e30*/  SHF.L.U32 R15, R112, 0x1, RZ ;  /* 0x00000001700f7819 */ /* 0x000fc800000006ff */
[----:B------:R-:W-:-:S13]  /*6e40*/  ISETP.NE.AND P0, PT, R15, RZ, PT ;  /* 0x000000ff0f00720c */ /* 0x000fda0003f05270 */
[----:B------:R-:W-:Y:S01]  /*6e50*/  @P0 FFMA R106, R112, 1.84467440737095516160e+19, RZ ;  /* 0x5f800000706a0823 */ /* 0x000fe200000000ff */
[----:B------:R-:W-:Y:S08]  /*6e60*/  @!P0 MUFU.RCP R108, R112 ;  /* 0x00000070006c8308 */ /* 0x000ff00000001000 */
[----:B------:R-:W0:Y:S02]  /*6e70*/  @P0 MUFU.RCP R15, R106 ;  /* 0x0000006a000f0308 */ /* 0x000e240000001000 */
[----:B0-----:R-:W-:-:S04]  /*6e80*/  @P0 FFMA R114, R106, R15, -1 ;  /* 0xbf8000006a720423 */ /* 0x001fc8000000000f */
[----:B------:R-:W-:-:S04]  /*6e90*/  @P0 FADD.FTZ R114, -R114, -RZ ;  /* 0x800000ff72720221 */ /* 0x000fc80000010100 */
[----:B------:R-:W-:-:S04]  /*6ea0*/  @P0 FFMA R114, R15, R114, R15 ;  /* 0x000000720f720223 */ /* 0x000fc8000000000f */
[----:B------:R-:W-:Y:S01]  /*6eb0*/  @P0 FFMA R108, R114, 1.84467440737095516160e+19, RZ ;  /* 0x5f800000726c0823 */ /* 0x000fe200000000ff */
[----:B------:R-:W-:Y:S06]  /*6ec0*/  BRA `(.L_x_189) ;  /* 0x0000000000887947 */ /* 0x000fec0003800000 */
.L_x_188:
[----:B------:R-:W-:-:S04]  /*6ed0*/  IADD3 R106, PT, PT, R15, -0xfd, RZ ;  /* 0xffffff030f6a7810 */ /* 0x000fc80007ffe0ff */
[----:B------:R-:W-:-:S13]  /*6ee0*/  ISETP.GT.U32.AND P0, PT, R106, 0x1, PT ;  /* 0x000000016a00780c */ /* 0x000fda0003f04070 */
[----:B------:R-:W-:Y:S05]  /*6ef0*/  @P0 BRA `(.L_x_190) ;  /* 0x0000000000780947 */ /* 0x000fea0003800000 */
[----:B------:R-:W-:Y:S01]  /*6f00*/  LOP3.LUT R114, R112, 0x7fffff, RZ, 0xc0, !PT ;  /* 0x007fffff70727812 */ /* 0x000fe200078ec0ff */
[----:B------:R-:W-:-:S03]  /*6f10*/  HFMA2 R109, -RZ, RZ, 0, 1.78813934326171875e-07 ;  /* 0x00000003ff6d7431 */ /* 0x000fc600000001ff */
[----:B------:R-:W-:-:S04]  /*6f20*/  LOP3.LUT R114, R114, 0x3f800000, RZ, 0xfc, !PT ;  /* 0x3f80000072727812 */ /* 0x000fc800078efcff */
[----:B------:R-:W0:Y:S01]  /*6f30*/  MUFU.RCP R111, R114 ;  /* 0x00000072006f7308 */ /* 0x000e220000001000 */
[----:B------:R-:W-:Y:S01]  /*6f40*/  SHF.L.U32 R109, R109, R106, RZ ;  /* 0x0000006a6d6d7219 */ /* 0x000fe200000006ff */
[----:B0-----:R-:W-:-:S04]  /*6f50*/  FFMA R108, R114, R111, -1 ;  /* 0xbf800000726c7423 */ /* 0x001fc8000000006f */
[----:B------:R-:W-:-:S04]  /*6f60*/  FADD.FTZ R108, -R108, -RZ ;  /* 0x800000ff6c6c7221 */ /* 0x000fc80000010100 */
[CCC-:B------:R-:W-:Y:S01]  /*6f70*/  FFMA.RM R117, R111.reuse, R108.reuse, R111.reuse ;  /* 0x0000006c6f757223 */ /* 0x1c0fe2000000406f */
[----:B------:R-:W-:-:S04]  /*6f80*/  FFMA.RP R108, R111, R108, R111 ;  /* 0x0000006c6f6c7223 */ /* 0x000fc8000000806f */
[C---:B------:R-:W-:Y:S02]  /*6f90*/  LOP3.LUT R111, R117.reuse, 0x7fffff, RZ, 0xc0, !PT ;  /* 0x007fffff756f7812 */ /* 0x040fe400078ec0ff */
[----:B------:R-:W-:Y:S02]  /*6fa0*/  FSETP.NEU.FTZ.AND P0, PT, R117, R108, PT ;  /* 0x0000006c7500720b */ /* 0x000fe40003f1d000 */
[----:B------:R-:W-:Y:S02]  /*6fb0*/  LOP3.LUT R111, R111, 0x800000, RZ, 0xfc, !PT ;  /* 0x008000006f6f7812 */ /* 0x000fe400078efcff */
[----:B------:R-:W-:Y:S02]  /*6fc0*/  SEL R108, RZ, 0xffffffff, !P0 ;  /* 0xffffffffff6c7807 */ /* 0x000fe40004000000 */
[----:B------:R-:W-:Y:S02]  /*6fd0*/  LOP3.LUT R109, R109, R111, RZ, 0xc0, !PT ;  /* 0x0000006f6d6d7212 */ /* 0x000fe400078ec0ff */
[----:B------:R-:W-:-:S02]  /*6fe0*/  IADD3 R108, PT, PT, -R108, RZ, RZ ;  /* 0x000000ff6c6c7210 */ /* 0x000fc40007ffe1ff */
[-C--:B------:R-:W-:Y:S02]  /*6ff0*/  SHF.R.U32.HI R109, RZ, R106.reuse, R109 ;  /* 0x0000006aff6d7219 */ /* 0x080fe4000001166d */
[----:B------:R-:W-:Y:S02]  /*7000*/  LOP3.LUT P1, RZ, R108, R106, R111, 0xf8, !PT ;  /* 0x0000006a6cff7212 */ /* 0x000fe4000782f86f */
[C---:B------:R-:W-:Y:S02]  /*7010*/  LOP3.LUT P0, RZ, R109.reuse, 0x1, RZ, 0xc0, !PT ;  /* 0x000000016dff7812 */ /* 0x040fe4000780c0ff */
[----:B------:R-:W-:-:S04]  /*7020*/  LOP3.LUT P2, RZ, R109, 0x2, RZ, 0xc0, !PT ;  /* 0x000000026dff7812 */ /* 0x000fc8000784c0ff */
[----:B------:R-:W-:Y:S02]  /*7030*/  PLOP3.LUT P0, PT, P0, P1, P2, 0xe0, 0x0 ;  /* 0x000000000000781c */ /* 0x000fe40000703c20 */
[----:B------:R-:W-:Y:S02]  /*7040*/  LOP3.LUT P1, RZ, R112, 0x7fffff, RZ, 0xc0, !PT ;  /* 0x007fffff70ff7812 */ /* 0x000fe4000782c0ff */
[----:B------:R-:W-:-:S04]  /*7050*/  SEL R106, RZ, 0x1, !P0 ;  /* 0x00000001ff6a7807 */ /* 0x000fc80004000000 */
[----:B------:R-:W-:-:S04]  /*7060*/  IADD3 R106, PT, PT, -R106, RZ, RZ ;  /* 0x000000ff6a6a7210 */ /* 0x000fc80007ffe1ff */
[----:B------:R-:W-:Y:S02]  /*7070*/  ISETP.GE.AND P0, PT, R106, RZ, PT ;  /* 0x000000ff6a00720c */ /* 0x000fe40003f06270 */
[----:B------:R-:W-:-:S04]  /*7080*/  IADD3 R106, PT, PT, R15, -0xfc, RZ ;  /* 0xffffff040f6a7810 */ /* 0x000fc80007ffe0ff */
[----:B------:R-:W-:-:S07]  /*7090*/  SHF.R.U32.HI R111, RZ, R106, R111 ;  /* 0x0000006aff6f7219 */ /* 0x000fce000001166f */
[----:B------:R-:W-:-:S04]  /*70a0*/  @!P0 IADD3 R111, PT, PT, R111, 0x1, RZ ;  /* 0x000000016f6f8810 */ /* 0x000fc80007ffe0ff */
[----:B------:R-:W-:-:S04]  /*70b0*/  @!P1 SHF.L.U32 R111, R111, 0x1, RZ ;  /* 0x000000016f6f9819 */ /* 0x000fc800000006ff */
[----:B------:R-:W-:Y:S01]  /*70c0*/  LOP3.LUT R108, R111, 0x80000000, R112, 0xf8, !PT ;  /* 0x800000006f6c7812 */ /* 0x000fe200078ef870 */
[----:B------:R-:W-:Y:S06]  /*70d0*/  BRA `(.L_x_189) ;  /* 0x0000000000047947 */ /* 0x000fec0003800000 */
.L_x_190:
[----:B------:R0:W1:Y:S02]  /*70e0*/  MUFU.RCP R108, R112 ;  /* 0x00000070006c7308 */ /* 0x0000640000001000 */
.L_x_189:
[----:B------:R-:W-:Y:S05]  /*70f0*/  BSYNC.RECONVERGENT B2 ;  /* 0x0000000000027941 */ /* 0x000fea0003800200 */
.L_x_187:
[----:B------:R-:W-:Y:S01]  /*7100*/  HFMA2 R117, -RZ, RZ, 0, 0 ;  /* 0x00000000ff757431 */ /* 0x000fe200000001ff */
[----:B------:R-:W-:-:S04]  /*7110*/  MOV R116, R16 ;  /* 0x0000001000747202 */ /* 0x000fc80000000f00 */
[----:B01----:R-:W-:Y:S05]  /*7120*/  RET.REL.NODEC R116 `(_Z22specular_bn_bwd_kernel10TensorViewS_S_S_S_S_S_fS_S_S_S_S_S_) ;  /* 0xffffff8c74b47950 */ /* 0x003fea0003c3ffff */
        .weak           $__internal_1_$__cuda_sm20_sqrt_rn_f32_slowpath
        .type           $__internal_1_$__cuda_sm20_sqrt_rn_f32_slowpath,@function
        .size           $__internal_1_$__cuda_sm20_sqrt_rn_f32_slowpath,($__internal_2_$__cuda_sm3x_div_rn_noftz_f32_slowpath - $__internal_1_$__cuda_sm20_sqrt_rn_f32_slowpath)
$__internal_1_$__cuda_sm20_sqrt_rn_f32_slowpath:
[----:B------:R-:W-:-:S13]  /*7130*/  LOP3.LUT P0, RZ, R108, 0x7fffffff, RZ, 0xc0, !PT ;  /* 0x7fffffff6cff7812 */ /* 0x000fda000780c0ff */
[----:B------:R-:W-:Y:S01]  /*7140*/  @!P0 MOV R111, R108 ;  /* 0x0000006c006f8202 */ /* 0x000fe20000000f00 */
[----:B------:R-:W-:Y:S06]  /*7150*/  @!P0 BRA `(.L_x_191) ;  /* 0x0000000000408947 */ /* 0x000fec0003800000 */
[----:B------:R-:W-:-:S13]  /*7160*/  FSETP.GEU.FTZ.AND P0, PT, R108, RZ, PT ;  /* 0x000000ff6c00720b */ /* 0x000fda0003f1e000 */
[----:B------:R-:W-:Y:S01]  /*7170*/  @!P0 MOV R111, 0x7fffffff ;  /* 0x7fffffff006f8802 */ /* 0x000fe20000000f00 */
[----:B------:R-:W-:Y:S06]  /*7180*/  @!P0 BRA `(.L_x_191) ;  /* 0x0000000000348947 */ /* 0x000fec0003800000 */
[----:B------:R-:W-:-:S13]  /*7190*/  FSETP.GTU.FTZ.AND P0, PT, |R108|, +INF , PT ;  /* 0x7f8000006c00780b */ /* 0x000fda0003f1c200 */
[----:B------:R-:W-:Y:S01]  /*71a0*/  @P0 FADD.FTZ R111, R108, 1 ;  /* 0x3f8000006c6f0421 */ /* 0x000fe20000010000 */
[----:B------:R-:W-:Y:S06]  /*71b0*/  @P0 BRA `(.L_x_191) ;  /* 0x0000000000280947 */ /* 0x000fec0003800000 */
[----:B------:R-:W-:-:S13]  /*71c0*/  FSETP.NEU.FTZ.AND P0, PT, |R108|, +INF , PT ;  /* 0x7f8000006c00780b */ /* 0x000fda0003f1d200 */
[----:B------:R-:W-:Y:S01]  /*71d0*/  @P0 FFMA R109, R108, 1.84467440737095516160e+19, RZ ;  /* 0x5f8000006c6d0823 */ /* 0x000fe200000000ff */
[----:B------:R-:W-:-:S03]  /*71e0*/  @!P0 MOV R111, R108 ;  /* 0x0000006c006f8202 */ /* 0x000fc60000000f00 */
[----:B------:R-:W0:Y:S02]  /*71f0*/  @P0 MUFU.RSQ R112, R109 ;  /* 0x0000006d00700308 */ /* 0x000e240000001400 */
[----:B0-----:R-:W-:Y:S01]  /*7200*/  @P0 FMUL.FTZ R106, R109, R112 ;  /* 0x000000706d6a0220 */ /* 0x001fe20000410000 */
[----:B------:R-:W-:-:S03]  /*7210*/  @P0 FMUL.FTZ R15, R112, 0.5 ;  /* 0x3f000000700f0820 */ /* 0x000fc60000410000 */
[----:B------:R-:W-:-:S04]  /*7220*/  @P0 FADD.FTZ R31, -R106, -RZ ;  /* 0x800000ff6a1f0221 */ /* 0x000fc80000010100 */
[----:B------:R-:W-:-:S04]  /*7230*/  @P0 FFMA R31, R106, R31, R109 ;  /* 0x0000001f6a1f0223 */ /* 0x000fc8000000006d */
[----:B------:R-:W-:-:S04]  /*7240*/  @P0 FFMA R15, R31, R15, R106 ;  /* 0x0000000f1f0f0223 */ /* 0x000fc8000000006a */
[----:B------:R-:W-:-:S07]  /*7250*/  @P0 FMUL.FTZ R111, R15, 2.3283064365386962891e-10 ;  /* 0x2f8000000f6f0820 */ /* 0x000fce0000410000 */
.L_x_191:
[----:B------:R-:W-:Y:S01]  /*7260*/  HFMA2 R109, -RZ, RZ, 0, 0 ;  /* 0x00000000ff6d7431 */ /* 0x000fe200000001ff */
[----:B------:R-:W-:-:S04]  /*7270*/  MOV R108, R16 ;  /* 0x00000010006c7202 */ /* 0x000fc80000000f00 */
[----:B------:R-:W-:Y:S05]  /*7280*/  RET.REL.NODEC R108 `(_Z22specular_bn_bwd_kernel10TensorViewS_S_S_S_S_S_fS_S_S_S_S_S_) ;  /* 0xffffff8c6c5c7950 */ /* 0x000fea0003c3ffff */
        .weak           $__internal_2_$__cuda_sm3x_div_rn_noftz_f32_slowpath
        .type           $__internal_2_$__cuda_sm3x_div_rn_noftz_f32_slowpath,@function
        .size           $__internal_2_$__cuda_sm3x_div_rn_noftz_f32_slowpath,(.L_x_1048 - $__internal_2_$__cuda_sm3x_div_rn_noftz_f32_slowpath)
$__internal_2_$__cuda_sm3x_div_rn_noftz_f32_slowpath:
[----:B------:R-:W-:Y:S01]  /*7290*/  SHF.R.U32.HI R108, RZ, 0x17, R16 ;  /* 0x00000017ff6c7819 */ /* 0x000fe20000011610 */
[----:B------:R-:W-:Y:S01]  /*72a0*/  BSSY.RECONVERGENT B1, `(.L_x_192) ;  /* 0x0000063000017945 */ /* 0x000fe20003800200 */
[----:B------:R-:W-:Y:S02]  /*72b0*/  SHF.R.U32.HI R114, RZ, 0x17, R15 ;  /* 0x00000017ff727819 */ /* 0x000fe4000001160f */
[----:B------:R-:W-:Y:S02]  /*72c0*/  LOP3.LUT R108, R108, 0xff, RZ, 0xc0, !PT ;  /* 0x000000ff6c6c7812 */ /* 0x000fe400078ec0ff */
[----:B------:R-:W-:Y:S02]  /*72d0*/  LOP3.LUT R114, R114, 0xff, RZ, 0xc0, !PT ;  /* 0x000000ff72727812 */ /* 0x000fe400078ec0ff */
[----:B------:R-:W-:Y:S02]  /*72e0*/  IADD3 R116, PT, PT, R108, -0x1, RZ ;  /* 0xffffffff6c747810 */ /* 0x000fe40007ffe0ff */
[----:B------:R-:W-:-:S02]  /*72f0*/  IADD3 R117, PT, PT, R114, -0x1, RZ ;  /* 0xffffffff72757810 */ /* 0x000fc40007ffe0ff */
[----:B------:R-:W-:Y:S02]  /*7300*/  ISETP.GT.U32.AND P0, PT, R116, 0xfd, PT ;  /* 0x000000fd7400780c */ /* 0x000fe40003f04070 */
[----:B------:R-:W-:Y:S02]  /*7310*/  MOV R118, R16 ;  /* 0x0000001000767202 */ /* 0x000fe40000000f00 */
[----:B------:R-:W-:-:S13]  /*7320*/  ISETP.GT.U32.OR P0, PT, R117, 0xfd, P0 ;  /* 0x000000fd7500780c */ /* 0x000fda0000704470 */
[----:B------:R-:W-:Y:S01]  /*7330*/  @!P0 MOV R109, RZ ;  /* 0x000000ff006d8202 */ /* 0x000fe20000000f00 */
[----:B------:R-:W-:Y:S06]  /*7340*/  @!P0 BRA `(.L_x_193) ;  /* 0x00000000005c8947 */ /* 0x000fec0003800000 */
[----:B------:R-:W-:Y:S02]  /*7350*/  FSETP.GTU.FTZ.AND P0, PT, |R15|, +INF , PT ;  /* 0x7f8000000f00780b */ /* 0x000fe40003f1c200 */
[----:B------:R-:W-:-:S04]  /*7360*/  FSETP.GTU.FTZ.AND P1, PT, |R16|, +INF , PT ;  /* 0x7f8000001000780b */ /* 0x000fc80003f3c200 */
[----:B------:R-:W-:-:S13]  /*7370*/  PLOP3.LUT P0, PT, P0, P1, PT, 0xf8, 0x8f ;  /* 0x00000000008f781c */ /* 0x000fda0000703f70 */
[----:B------:R-:W-:Y:S05]  /*7380*/  @P0 BRA `(.L_x_194) ;  /* 0x00000004004c0947 */ /* 0x000fea0003800000 */
[----:B------:R-:W-:-:S13]  /*7390*/  LOP3.LUT P0, RZ, R118, 0x7fffffff, R15, 0xc8, !PT ;  /* 0x7fffffff76ff7812 */ /* 0x000fda000780c80f */
[----:B------:R-:W-:Y:S05]  /*73a0*/  @!P0 BRA `(.L_x_195) ;  /* 0x00000004003c8947 */ /* 0x000fea0003800000 */
[C---:B------:R-:W-:Y:S02]  /*73b0*/  FSETP.NEU.FTZ.AND P0, PT, |R15|.reuse, +INF , PT ;  /* 0x7f8000000f00780b */ /* 0x040fe40003f1d200 */
[----:B------:R-:W-:Y:S02]  /*73c0*/  FSETP.NEU.FTZ.AND P2, PT, |R16|, +INF , PT ;  /* 0x7f8000001000780b */ /* 0x000fe40003f5d200 */
[----:B------:R-:W-:-:S11]  /*73d0*/  FSETP.NEU.FTZ.AND P1, PT, |R15|, +INF , PT ;  /* 0x7f8000000f00780b */ /* 0x000fd60003f3d200 */
[----:B------:R-:W-:Y:S05]  /*73e0*/  @!P2 BRA !P0, `(.L_x_195) ;  /* 0x00000004002ca947 */ /* 0x000fea0004000000 */
[----:B------:R-:W-:-:S04]  /*73f0*/  LOP3.LUT P0, RZ, R15, 0x7fffffff, RZ, 0xc0, !PT ;  /* 0x7fffffff0fff7812 */ /* 0x000fc8000780c0ff */
[----:B------:R-:W-:-:S13]  /*7400*/  PLOP3.LUT P0, PT, P2, P0, PT, 0x2f, 0xf2 ;  /* 0x0000000000f2781c */ /* 0x000fda0001700577 */
[----:B------:R-:W-:Y:S05]  /*7410*/  @P0 BRA `(.L_x_196) ;  /* 0x0000000400180947 */ /* 0x000fea0003800000 */
[----:B------:R-:W-:-:S04]  /*7420*/  LOP3.LUT P0, RZ, R118, 0x7fffffff, RZ, 0xc0, !PT ;  /* 0x7fffffff76ff7812 */ /* 0x000fc8000780c0ff */
[----:B------:R-:W-:-:S13]  /*7430*/  PLOP3.LUT P1, PT, P1, P0, PT, 0x2f, 0xf2 ;  /* 0x0000000000f2781c */ /* 0x000fda0000f20577 */
[----:B------:R-:W-:Y:S05]  /*7440*/  @P1 BRA `(.L_x_197) ;  /* 0x0000000400001947 */ /* 0x000fea0003800000 */
[----:B------:R-:W-:Y:S02]  /*7450*/  ISETP.GE.AND P0, PT, R117, RZ, PT ;  /* 0x000000ff7500720c */ /* 0x000fe40003f06270 */
[----:B------:R-:W-:-:S11]  /*7460*/  ISETP.GE.AND P1, PT, R116, RZ, PT ;  /* 0x000000ff7400720c */ /* 0x000fd60003f26270 */
[----:B------:R-:W-:Y:S01]  /*7470*/  @P0 MOV R109, RZ ;  /* 0x000000ff006d0202 */ /* 0x000fe20000000f00 */
[----:B------:R-:W-:Y:S01]  /*7480*/  @!P0 FFMA R15, R15, 1.84467440737095516160e+19, RZ ;  /* 0x5f8000000f0f8823 */ /* 0x000fe200000000ff */
[----:B------:R-:W-:Y:S01]  /*7490*/  @!P0 MOV R109, 0xffffffc0 ;  /* 0xffffffc0006d8802 */ /* 0x000fe20000000f00 */
[----:B------:R-:W-:-:S03]  /*74a0*/  @!P1 FFMA R118, R16, 1.84467440737095516160e+19, RZ ;  /* 0x5f80000010769823 */ /* 0x000fc600000000ff */
[----:B------:R-:W-:-:S07]  /*74b0*/  @!P1 IADD3 R109, PT, PT, R109, 0x40, RZ ;  /* 0x000000406d6d9810 */ /* 0x000fce0007ffe0ff */
.L_x_193:
[----:B------:R-:W-:Y:S01]  /*74c0*/  LEA R117, R108, 0xc0800000, 0x17 ;  /* 0xc08000006c757811 */ /* 0x000fe200078eb8ff */
[----:B------:R-:W-:Y:S03]  /*74d0*/  BSSY.RECONVERGENT B2, `(.L_x_198) ;  /* 0x0000036000027945 */ /* 0x000fe60003800200 */
[----:B------:R-:W-:Y:S02]  /*74e0*/  IADD3 R120, PT, PT, -R117, R118, RZ ;  /* 0x0000007675787210 */ /* 0x000fe40007ffe1ff */
[----:B------:R-:W-:Y:S02]  /*74f0*/  IADD3 R117, PT, PT, R114, -0x7f, RZ ;  /* 0xffffff8172757810 */ /* 0x000fe40007ffe0ff */
[----:B------:R-:W0:Y:S01]  /*7500*/  MUFU.RCP R119, R120 ;  /* 0x0000007800777308 */ /* 0x000e220000001000 */
[----:B------:R-:W-:Y:S02]  /*7510*/  FADD.FTZ R116, -R120, -RZ ;  /* 0x800000ff78747221 */ /* 0x000fe40000010100 */
[----:B------:R-:W-:-:S02]  /*7520*/  IMAD R15, R117, -0x800000, R15 ;  /* 0xff800000750f7824 */ /* 0x000fc400078e020f */
[----:B0-----:R-:W-:-:S04]  /*7530*/  FFMA R114, R119, R116, 1 ;  /* 0x3f80000077727423 */ /* 0x001fc80000000074 */
[----:B------:R-:W-:-:S04]  /*7540*/  FFMA R114, R119, R114, R119 ;  /* 0x0000007277727223 */ /* 0x000fc80000000077 */
[----:B------:R-:W-:-:S04]  /*7550*/  FFMA R119, R15, R114, RZ ;  /* 0x000000720f777223 */ /* 0x000fc800000000ff */
[----:B------:R-:W-:-:S04]  /*7560*/  FFMA R118, R116, R119, R15 ;  /* 0x0000007774767223 */ /* 0x000fc8000000000f */
[----:B------:R-:W-:Y:S01]  /*7570*/  FFMA R119, R114, R118, R119 ;  /* 0x0000007672777223 */ /* 0x000fe20000000077 */
[----:B------:R-:W-:-:S03]  /*7580*/  IADD3 R118, PT, PT, R117, 0x7f, -R108 ;  /* 0x0000007f75767810 */ /* 0x000fc60007ffe86c */
[----:B------:R-:W-:Y:S01]  /*7590*/  FFMA R116, R116, R119, R15 ;  /* 0x0000007774747223 */ /* 0x000fe2000000000f */
[----:B------:R-:W-:-:S03]  /*75a0*/  IADD3 R118, PT, PT, R118, R109, RZ ;  /* 0x0000006d76767210 */ /* 0x000fc60007ffe0ff */
[----:B------:R-:W-:-:S05]  /*75b0*/  FFMA R15, R114, R116, R119 ;  /* 0x00000074720f7223 */ /* 0x000fca0000000077 */
[----:B------:R-:W-:-:S04]  /*75c0*/  SHF.R.U32.HI R109, RZ, 0x17, R15 ;  /* 0x00000017ff6d7819 */ /* 0x000fc8000001160f */
[----:B------:R-:W-:-:S04]  /*75d0*/  LOP3.LUT R109, R109, 0xff, RZ, 0xc0, !PT ;  /* 0x000000ff6d6d7812 */ /* 0x000fc800078ec0ff */
[----:B------:R-:W-:-:S04]  /*75e0*/  IADD3 R108, PT, PT, R109, R118, RZ ;  /* 0x000000766d6c7210 */ /* 0x000fc80007ffe0ff */
[----:B------:R-:W-:-:S04]  /*75f0*/  IADD3 R109, PT, PT, R108, -0x1, RZ ;  /* 0xffffffff6c6d7810 */ /* 0x000fc80007ffe0ff */
[----:B------:R-:W-:-:S13]  /*7600*/  ISETP.GE.U32.AND P0, PT, R109, 0xfe, PT ;  /* 0x000000fe6d00780c */ /* 0x000fda0003f06070 */
[----:B------:R-:W-:Y:S05]  /*7610*/  @!P0 BRA `(.L_x_199) ;  /* 0x0000000000808947 */ /* 0x000fea0003800000 */
[----:B------:R-:W-:-:S13]  /*7620*/  ISETP.GT.AND P0, PT, R108, 0xfe, PT ;  /* 0x000000fe6c00780c */ /* 0x000fda0003f04270 */
[----:B------:R-:W-:Y:S05]  /*7630*/  @P0 BRA `(.L_x_200) ;  /* 0x00000000006c0947 */ /* 0x000fea0003800000 */
[----:B------:R-:W-:-:S13]  /*7640*/  ISETP.GE.AND P0, PT, R108, 0x1, PT ;  /* 0x000000016c00780c */ /* 0x000fda0003f06270 */
[----:B------:R-:W-:Y:S05]  /*7650*/  @P0 BRA `(.L_x_201) ;  /* 0x0000000000740947 */ /* 0x000fea0003800000 */
[----:B------:R-:W-:Y:S02]  /*7660*/  ISETP.GE.AND P0, PT, R108, -0x18, PT ;  /* 0xffffffe86c00780c */ /* 0x000fe40003f06270 */
[----:B------:R-:W-:-:S11]  /*7670*/  LOP3.LUT R15, R15, 0x80000000, RZ, 0xc0, !PT ;  /* 0x800000000f0f7812 */ /* 0x000fd600078ec0ff */
[----:B------:R-:W-:Y:S05]  /*7680*/  @!P0 BRA `(.L_x_201) ;  /* 0x0000000000688947 */ /* 0x000fea0003800000 */
[CCC-:B------:R-:W-:Y:S01]  /*7690*/  FFMA.RZ R109, R114.reuse, R116.reuse, R119.reuse ;  /* 0x00000074726d7223 */ /* 0x1c0fe2000000c077 */
[CCC-:B------:R-:W-:Y:S01]  /*76a0*/  FFMA.RP R117, R114.reuse, R116.reuse, R119.reuse ;  /* 0x0000007472757223 */ /* 0x1c0fe20000008077 */
[----:B------:R-:W-:Y:S01]  /*76b0*/  FFMA.RM R114, R114, R116, R119 ;  /* 0x0000007472727223 */ /* 0x000fe20000004077 */
[C---:B------:R-:W-:Y:S02]  /*76c0*/  ISETP.NE.AND P2, PT, R108.reuse, RZ, PT ;  /* 0x000000ff6c00720c */ /* 0x040fe40003f45270 */
[----:B------:R-:W-:Y:S02]  /*76d0*/  LOP3.LUT R109, R109, 0x7fffff, RZ, 0xc0, !PT ;  /* 0x007fffff6d6d7812 */ /* 0x000fe400078ec0ff */
[C---:B------:R-:W-:Y:S02]  /*76e0*/  ISETP.NE.AND P0, PT, R108.reuse, RZ, PT ;  /* 0x000000ff6c00720c */ /* 0x040fe40003f05270 */
[----:B------:R-:W-:Y:S02]  /*76f0*/  LOP3.LUT R116, R109, 0x800000, RZ, 0xfc, !PT ;  /* 0x008000006d747812 */ /* 0x000fe400078efcff */
[----:B------:R-:W-:-:S02]  /*7700*/  IADD3 R109, PT, PT, R108, 0x20, RZ ;  /* 0x000000206c6d7810 */ /* 0x000fc40007ffe0ff */
[----:B------:R-:W-:Y:S02]  /*7710*/  IADD3 R108, PT, PT, -R108, RZ, RZ ;  /* 0x000000ff6c6c7210 */ /* 0x000fe40007ffe1ff */
[----:B------:R-:W-:Y:S02]  /*7720*/  SHF.L.U32 R109, R116, R109, RZ ;  /* 0x0000006d746d7219 */ /* 0x000fe400000006ff */
[----:B------:R-:W-:Y:S02]  /*7730*/  FSETP.NEU.FTZ.AND P1, PT, R117, R114, PT ;  /* 0x000000727500720b */ /* 0x000fe40003f3d000 */
[----:B------:R-:W-:Y:S02]  /*7740*/  SEL R117, R108, RZ, P2 ;  /* 0x000000ff6c757207 */ /* 0x000fe40001000000 */
[----:B------:R-:W-:Y:S02]  /*7750*/  ISETP.NE.AND P0, PT, R109, RZ, P0 ;  /* 0x000000ff6d00720c */ /* 0x000fe40000705270 */
[----:B------:R-:W-:-:S02]  /*7760*/  SHF.R.U32.HI R117, RZ, R117, R116 ;  /* 0x00000075ff757219 */ /* 0x000fc40000011674 */
[----:B------:R-:W-:Y:S02]  /*7770*/  PLOP3.LUT P0, PT, P1, P0, PT, 0xf8, 0x8f ;  /* 0x00000000008f781c */ /* 0x000fe40000f01f70 */
[----:B------:R-:W-:Y:S02]  /*7780*/  SHF.R.U32.HI R109, RZ, 0x1, R117 ;  /* 0x00000001ff6d7819 */ /* 0x000fe40000011675 */
[----:B------:R-:W-:-:S04]  /*7790*/  SEL R108, RZ, 0x1, !P0 ;  /* 0x00000001ff6c7807 */ /* 0x000fc80004000000 */
[----:B------:R-:W-:-:S04]  /*77a0*/  LOP3.LUT R108, R108, 0x1, R109, 0xf8, !PT ;  /* 0x000000016c6c7812 */ /* 0x000fc800078ef86d */
[----:B------:R-:W-:-:S04]  /*77b0*/  LOP3.LUT R108, R108, R117, RZ, 0xc0, !PT ;  /* 0x000000756c6c7212 */ /* 0x000fc800078ec0ff */
[----:B------:R-:W-:-:S04]  /*77c0*/  IADD3 R108, PT, PT, R109, R108, RZ ;  /* 0x0000006c6d6c7210 */ /* 0x000fc80007ffe0ff */
[----:B------:R-:W-:Y:S01]  /*77d0*/  LOP3.LUT R15, R108, R15, RZ, 0xfc, !PT ;  /* 0x0000000f6c0f7212 */ /* 0x000fe200078efcff */
[----:B------:R-:W-:Y:S06]  /*77e0*/  BRA `(.L_x_201) ;  /* 0x0000000000107947 */ /* 0x000fec0003800000 */
.L_x_200:
[----:B------:R-:W-:-:S04]  /*77f0*/  LOP3.LUT R15, R15, 0x80000000, RZ, 0xc0, !PT ;  /* 0x800000000f0f7812 */ /* 0x000fc800078ec0ff */
[----:B------:R-:W-:Y:S01]  /*7800*/  LOP3.LUT R15, R15, 0x7f800000, RZ, 0xfc, !PT ;  /* 0x7f8000000f0f7812 */ /* 0x000fe200078efcff */
[----:B------:R-:W-:Y:S06]  /*7810*/  BRA `(.L_x_201) ;  /* 0x0000000000047947 */ /* 0x000fec0003800000 */
.L_x_199:
[----:B------:R-:W-:-:S07]  /*7820*/  LEA R15, R118, R15, 0x17 ;  /* 0x0000000f760f7211 */ /* 0x000fce00078eb8ff */
.L_x_201:
[----:B------:R-:W-:Y:S05]  /*7830*/  BSYNC.RECONVERGENT B2 ;  /* 0x0000000000027941 */ /* 0x000fea0003800200 */
.L_x_198:
[----:B------:R-:W-:Y:S05]  /*7840*/  BRA `(.L_x_202) ;  /* 0x0000000000207947 */ /* 0x000fea0003800000 */
.L_x_197:
[----:B------:R-:W-:-:S04]  /*7850*/  LOP3.LUT R15, R118, 0x80000000, R15, 0x48, !PT ;  /* 0x80000000760f7812 */ /* 0x000fc800078e480f */
[----:B------:R-:W-:Y:S01]  /*7860*/  LOP3.LUT R15, R15, 0x7f800000, RZ, 0xfc, !PT ;  /* 0x7f8000000f0f7812 */ /* 0x000fe200078efcff */
[----:B------:R-:W-:Y:S06]  /*7870*/  BRA `(.L_x_202) ;  /* 0x0000000000147947 */ /* 0x000fec0003800000 */
.L_x_196:
[----:B------:R-:W-:Y:S01]  /*7880*/  LOP3.LUT R15, R118, 0x80000000, R15, 0x48, !PT ;  /* 0x80000000760f7812 */ /* 0x000fe200078e480f */
[----:B------:R-:W-:Y:S06]  /*7890*/  BRA `(.L_x_202) ;  /* 0x00000000000c7947 */ /* 0x000fec0003800000 */
.L_x_195:
[----:B------:R-:W0:Y:S01]  /*78a0*/  MUFU.RSQ R15, -QNAN ;  /* 0xffc00000000f7908 */ /* 0x000e220000001400 */
[----:B------:R-:W-:Y:S05]  /*78b0*/  BRA `(.L_x_202) ;  /* 0x0000000000047947 */ /* 0x000fea0003800000 */
.L_x_194:
[----:B------:R-:W-:-:S07]  /*78c0*/  FADD.FTZ R15, R15, R16 ;  /* 0x000000100f0f7221 */ /* 0x000fce0000010000 */
.L_x_202:
[----:B------:R-:W-:Y:S05]  /*78d0*/  BSYNC.RECONVERGENT B1 ;  /* 0x0000000000017941 */ /* 0x000fea0003800200 */
.L_x_192:
[----:B------:R-:W-:Y:S01]  /*78e0*/  HFMA2 R109, -RZ, RZ, 0, 0 ;  /* 0x00000000ff6d7431 */ /* 0x000fe200000001ff */
[----:B------:R-:W-:-:S04]  /*78f0*/  MOV R108, R106 ;  /* 0x0000006a006c7202 */ /* 0x000fc80000000f00 */
[----:B0-----:R-:W-:Y:S05]  /*7900*/  RET.REL.NODEC R108 `(_Z22specular_bn_bwd_kernel10TensorViewS_S_S_S_S_S_fS_S_S_S_S_S_) ;  /* 0xffffff846cbc7950 */ /* 0x001fea0003c3ffff */
.L_x_203:
[----:B------:R-:W-:-:S00]  /*7910*/  BRA `(.L_x_203) ;  /* 0xfffffffc00fc7947 */ /* 0x000fc0000383ffff */
[----:B------:R-:W-:-:S00]  /*7920*/  NOP ;  /* 0x0000000000007918 */ /* 0x000fc00000000000 */
        /* <DEDUP_REMOVED lines=13> */
.L_x_1048:


//--------------------- .text._Z22specular_bn_fwd_kernel10TensorViewS_S_S_S_S_S_fS_ --------------------------
	.section	.text._Z22specular_bn_fwd_kernel10TensorViewS_S_S_S_S_S_fS_,"ax",@progbits
	.align	128
        .global         _Z22specular_bn_fwd_kernel10TensorViewS_S_S_S_S_S_fS_
        .type           _Z22specular_bn_fwd_kernel10TensorViewS_S_S_S_S_S_fS_,@function
        .size           _Z22specular_bn_fwd_kernel10TensorViewS_S_S_S_S_S_fS_,(.L_x_1051 - _Z22specular_bn_fwd_kernel10TensorViewS_S_S_S_S_S_fS_)
        .other          _Z22specular_bn_fwd_kernel10TensorViewS_S_S_S_S_S_fS_,@"STO_CUDA_ENTRY STV_DEFAULT"
_Z22specular_bn_fwd_kernel10TensorViewS_S_S_S_S_S_fS_:
.text._Z22specular_bn_fwd_kernel10TensorViewS_S_S_S_S_S_fS_:
        /* <DEDUP_REMOVED lines=14> */
[----:B------:R-:W0:Y:S01]  /*00e0*/  LDC.64 R2, c[0x0][0x460] ;  /* 0x00011800ff027b82 */ /* 0x000e220000000a00 */
[----:B------:R-:W1:Y:S01]  /*00f0*/  LDCU UR4, c[0x0][0x468] ;  /* 0x00008d00ff0477ac */ /* 0x000e620008000800 */
[----:B------:R-:W2:Y:S01]  /*0100*/  LDCU.128 UR12, c[0x0][0x510] ;  /* 0x0000a200ff0c77ac */ /* 0x000ea20008000c00 */
[----:B------:R-:W3:Y:S01]  /*0110*/  LDCU UR6, c[0x0][0x4b8] ;  /* 0x00009700ff0677ac */ /* 0x000ee20008000800 */
[----:B------:R-:W4:Y:S01]  /*0120*/  LDCU.64 UR8, c[0x0][0x358] ;  /* 0x00006b00ff0877ac */ /* 0x000f220008000a00 */
[C---:B-1----:R-:W-:Y:S02]  /*0130*/  IMAD R5, R4.reuse, UR4, RZ ;  /* 0x0000000404057c24 */ /* 0x042fe4000f8e02ff */
[----:B--2---:R-:W-:-:S03]  /*0140*/  IMAD R18, R4, UR14, RZ ;  /* 0x0000000e04127c24 */ /* 0x004fc6000f8e02ff */
[----:B0-----:R-:W-:Y:S01]  /*0150*/  IADD3 R2, P0, PT, R5, R2, RZ ;  /* 0x0000000205027210 */ /* 0x001fe20007f1e0ff */
[----:B------:R-:W-:-:S03]  /*0160*/  IMAD R19, R0, UR15, RZ ;  /* 0x0000000f00137c24 */ /* 0x000fc6000f8e02ff */
[----:B------:R-:W-:Y:S02]  /*0170*/  IADD3.X R3, PT, PT, RZ, R3, RZ, P0, !PT ;  /* 0x00000003ff037210 */ /* 0x000fe400007fe4ff */
[----:B------:R-:W-:-:S03]  /*0180*/  IADD3 R18, P0, P1, R18, UR12, R19 ;  /* 0x0000000c12127c10 */ /* 0x000fc6000f91e013 */
[----:B----4-:R0:W5:Y:S01]  /*0190*/  LDG.E R36, desc[UR8][R2.64] ;  /* 0x0000000802247981 */ /* 0x010162000c1e1900 */
[----:B------:R-:W-:Y:S02]  /*01a0*/  IADD3.X R19, PT, PT, RZ, UR13, RZ, P0, P1 ;  /* 0x0000000dff137c10 */ /* 0x000fe400087e24ff */
[----:B---3--:R-:W-:Y:S01]  /*01b0*/  ISETP.NE.AND P0, PT, RZ, UR6, PT ;  /* 0x00000006ff007c0c */ /* 0x008fe2000bf05270 */
[----:B------:R0:W5:Y:S04]  /*01c0*/  LDG.E R34, desc[UR8][R2.64+0x4] ;  /* 0x0000040802227981 */ /* 0x000168000c1e1900 */
[----:B------:R0:W5:Y:S04]  /*01d0*/  LDG.E R32, desc[UR8][R2.64+0x8] ;  /* 0x0000080802207981 */ /* 0x000168000c1e1900 */
[----:B------:R0:W-:Y:S04]  /*01e0*/  STG.E desc[UR8][R18.64], RZ ;  /* 0x000000ff12007986 */ /* 0x0001e8000c101908 */
[----:B------:R0:W-:Y:S04]  /*01f0*/  STG.E desc[UR8][R18.64+0x4], RZ ;  /* 0x000004ff12007986 */ /* 0x0001e8000c101908 */
[----:B------:R0:W-:Y:S01]  /*0200*/  STG.E desc[UR8][R18.64+0x8], RZ ;  /* 0x000008ff12007986 */ /* 0x0001e2000c101908 */
[----:B------:R-:W-:Y:S05]  /*0210*/  @!P0 EXIT ;  /* 0x000000000000894d */ /* 0x000fea0003800000 */
[----:B------:R-:W1:Y:S01]  /*0220*/  LDCU.128 UR12, c[0x0][0x380] ;  /* 0x00007000ff0c77ac */ /* 0x000e620008000c00 */
[----:B------:R-:W-:Y:S01]  /*0230*/  HFMA2 R37, -RZ, RZ, 0, 0 ;  /* 0x00000000ff257431 */ /* 0x000fe200000001ff */
[----:B------:R-:W-:Y:S01]  /*0240*/  MOV R35, RZ ;  /* 0x000000ff00237202 */ /* 0x000fe20000000f00 */
[----:B------:R-:W-:Y:S01]  /*0250*/  HFMA2 R33, -RZ, RZ, 0, 0 ;  /* 0x00000000ff217431 */ /* 0x000fe200000001ff */
[----:B------:R-:W2:Y:S01]  /*0260*/  LDCU.64 UR4, c[0x0][0x3c0] ;  /* 0x00007800ff0477ac */ /* 0x000ea20008000a00 */
[----:B------:R-:W3:Y:S01]  /*0270*/  LDCU.128 UR16, c[0x0][0x3f0] ;  /* 0x00007e00ff1077ac */ /* 0x000ee20008000c00 */
[----:B------:R-:W4:Y:S01]  /*0280*/  LDCU.64 UR20, c[0x0][0x430] ;  /* 0x00008600ff1477ac */ /* 0x000f220008000a00 */
[----:B------:R-:W0:Y:S01]  /*0290*/  LDCU.64 UR10, c[0x0][0x3b8] ;  /* 0x00007700ff0a77ac */ /* 0x000e220008000a00 */
[----:B-1----:R-:W-:Y:S01]  /*02a0*/  IMAD R16, R4, UR14, RZ ;  /* 0x0000000e04107c24 */ /* 0x002fe2000f8e02ff */
[----:B------:R-:W1:Y:S01]  /*02b0*/  LDCU.64 UR22, c[0x0][0x428] ;  /* 0x00008500ff1677ac */ /* 0x000e620008000a00 */
[----:B------:R-:W-:-:S02]  /*02c0*/  IMAD R17, R0, UR15, RZ ;  /* 0x0000000f00117c24 */ /* 0x000fc4000f8e02ff */
[----:B--2---:R-:W-:Y:S01]  /*02d0*/  IMAD R12, R4, UR4, RZ ;  /* 0x00000004040c7c24 */ /* 0x004fe2000f8e02ff */
[----:B------:R-:W2:Y:S01]  /*02e0*/  LDCU UR7, c[0x0][0x4d8] ;  /* 0x00009b00ff0777ac */ /* 0x000ea20008000800 */
[----:B------:R-:W-:Y:S01]  /*02f0*/  IMAD R13, R0, UR5, RZ ;  /* 0x00000005000d7c24 */ /* 0x000fe2000f8e02ff */
[----:B------:R-:W-:Y:S01]  /*0300*/  IADD3 R16, P4, P5, R16, UR12, R17 ;  /* 0x0000000c10107c10 */ /* 0x000fe2000fd9e011 */
[----:B---3--:R-:W-:Y:S01]  /*0310*/  IMAD R14, R4, UR18, RZ ;  /* 0x00000012040e7c24 */ /* 0x008fe2000f8e02ff */
[----:B------:R-:W3:Y:S01]  /*0320*/  LDCU UR14, c[0x0][0x4a0] ;  /* 0x00009400ff0e77ac */ /* 0x000ee20008000800 */
[----:B------:R-:W-:Y:S01]  /*0330*/  IMAD R15, R0, UR19, RZ ;  /* 0x00000013000f7c24 */ /* 0x000fe2000f8e02ff */
[----:B------:R-:W-:Y:S01]  /*0340*/  IADD3.X R17, PT, PT, RZ, UR13, RZ, P4, P5 ;  /* 0x0000000dff117c10 */ /* 0x000fe2000a7ea4ff */
[----:B----4-:R-:W-:Y:S01]  /*0350*/  IMAD R4, R4, UR20, RZ ;  /* 0x0000001404047c24 */ /* 0x010fe2000f8e02ff */
[----:B------:R-:W4:Y:S01]  /*0360*/  LDCU UR12, c[0x0][0x4dc] ;  /* 0x00009b80ff0c77ac */ /* 0x000f220008000800 */
[----:B------:R-:W-:Y:S01]  /*0370*/  IMAD R11, R0, UR21, RZ ;  /* 0x00000015000b7c24 */ /* 0x000fe2000f8e02ff */
[----:B------:R-:W-:-:S02]  /*0380*/  IADD3 R14, P2, P3, R14, UR16, R15 ;  /* 0x000000100e0e7c10 */ /* 0x000fc4000fb5e00f */
[----:B0-----:R-:W-:Y:S01]  /*0390*/  IADD3 R12, P0, P1, R12, UR10, R13 ;  /* 0x0000000a0c0c7c10 */ /* 0x001fe2000f91e00d */
[----:B------:R-:W0:Y:S01]  /*03a0*/  LDCU UR15, c[0x0][0x4a4] ;  /* 0x00009480ff0f77ac */ /* 0x000e220008000800 */
[----:B-1----:R-:W-:Y:S02]  /*03b0*/  IADD3 R10, P4, P5, R4, UR22, R11 ;  /* 0x00000016040a7c10 */ /* 0x002fe4000fd9e00b */
[----:B------:R-:W-:Y:S01]  /*03c0*/  IADD3.X R15, PT, PT, RZ, UR17, RZ, P2, P3 ;  /* 0x00000011ff0f7c10 */ /* 0x000fe200097e64ff */
[----:B------:R-:W-:Y:S01]  /*03d0*/  UIADD3 UR6, UPT, UPT, -UR6, URZ, URZ ;  /* 0x000000ff06067290 */ /* 0x000fe2000fffe1ff */
[----:B------:R-:W-:Y:S01]  /*03e0*/  IADD3.X R13, PT, PT, RZ, UR11, RZ, P0, P1 ;  /* 0x0000000bff0d7c10 */ /* 0x000fe200087e24ff */
[----:B------:R-:W-:Y:S01]  /*03f0*/  UMOV UR4, URZ ;  /* 0x000000ff00047c82 */ /* 0x000fe20008000000 */
[----:B------:R-:W-:Y:S01]  /*0400*/  IADD3.X R11, PT, PT, RZ, UR23, RZ, P4, P5 ;  /* 0x00000017ff0b7c10 */ /* 0x000fe2000a7ea4ff */
[----:B--2---:R-:W-:-:S08]  /*0410*/  UMOV UR5, URZ ;  /* 0x000000ff00057c82 */ /* 0x004fd00008000000 */
.L_x_277:
[----:B------:R-:W1:Y:S01]  /*0420*/  S2R R5, SR_TID.Y ;  /* 0x0000000000057919 */ /* 0x000e620000002200 */
[----:B------:R-:W1:Y:S08]  /*0430*/  S2UR UR10, SR_CTAID.Y ;  /* 0x00000000000a79c3 */ /* 0x000e700000002600 */
[----:B------:R-:W1:Y:S08]  /*0440*/  LDC R0, c[0x0][0x364] ;  /* 0x0000d900ff007b82 */ /* 0x000e700000000800 */
[----:B------:R-:W2:Y:S01]  /*0450*/  LDC.64 R2, c[0x0][0x4d0] ;  /* 0x00013400ff027b82 */ /* 0x000ea20000000a00 */
[----:B-1----:R-:W-:-:S04]  /*0460*/  IMAD R0, R0, UR10, R5 ;  /* 0x0000000a00007c24 */ /* 0x002fc8000f8e0205 */
[----:B------:R-:W-:-:S05]  /*0470*/  IMAD R7, R0, UR7, RZ ;  /* 0x0000000700077c24 */ /* 0x000fca000f8e02ff */
[----:B--2---:R-:W-:-:S04]  /*0480*/  IADD3 R6, P0, P1, R2, UR5, R7 ;  /* 0x0000000502067c10 */ /* 0x004fc8000f91e007 */
        /* <DEDUP_REMOVED lines=10> */
[----:B------:R1:W2:Y:S01]  /*0530*/  MUFU.RSQ R8, R9 ;  /* 0x0000000900087308 */ /* 0x0002a20000001400 */
[----:B------:R-:W-:-:S04]  /*0540*/  IADD3 R0, PT, PT, R9, -0xd000000, RZ ;  /* 0xf300000009007810 */ /* 0x000fc80007ffe0ff */
[----:B------:R-:W-:-:S13]  /*0550*/  ISETP.GT.U32.AND P0, PT, R0, 0x727fffff, PT ;  /* 0x727fffff0000780c */ /* 0x000fda0003f04070 */
[----:B012---:R-:W-:Y:S05]  /*0560*/  @!P0 BRA `(.L_x_205) ;  /* 0x0000000000188947 */ /* 0x007fea0003800000 */
[----:B------:R-:W-:Y:S01]  /*0570*/  BSSY.RECONVERGENT B1, `(.L_x_206) ;  /* 0x0000003000017945 */ /* 0x000fe20003800200 */
[----:B------:R-:W-:-:S07]  /*0580*/  MOV R38, 0x5a0 ;  /* 0x000005a000267802 */ /* 0x000fce0000000f00 */
[----:B0----5:R-:W-:Y:S05]  /*0590*/  CALL.REL.NOINC `($__internal_4_$__cuda_sm20_sqrt_rn_f32_slowpath) ;  /* 0x00000028002c7944 */ /* 0x021fea0003c00000 */
[----:B------:R-:W-:Y:S05]  /*05a0*/  BSYNC.RECONVERGENT B1 ;  /* 0x0000000000017941 */ /* 0x000fea0003800200 */
.L_x_206:
[----:B------:R-:W-:Y:S01]  /*05b0*/  FSETP.GT.AND P0, PT, R45, RZ, PT ;  /* 0x000000ff2d00720b */ /* 0x000fe20003f04000 */
[----:B------:R-:W-:-:S12]  /*05c0*/  BRA `(.L_x_207) ;  /* 0x0000000000147947 */ /* 0x000fd80003800000 */
.L_x_205:
[----:B------:R-:W-:Y:S01]  /*05d0*/  FMUL.FTZ R0, R9, R8 ;  /* 0x0000000809007220 */ /* 0x000fe20000410000 */
[----:B------:R-:W-:-:S03]  /*05e0*/  FMUL.FTZ R6, R8, 0.5 ;  /* 0x3f00000008067820 */ /* 0x000fc60000410000 */
[----:B------:R-:W-:-:S04]  /*05f0*/  FFMA R3, -R0, R0, R9 ;  /* 0x0000000000037223 */ /* 0x000fc80000000109 */
[----:B------:R-:W-:-:S05]  /*0600*/  FFMA R3, R3, R6, R0 ;  /* 0x0000000603037223 */ /* 0x000fca0000000000 */
[----:B------:R-:W-:-:S13]  /*0610*/  FSETP.GT.AND P0, PT, R3, RZ, PT ;  /* 0x000000ff0300720b */ /* 0x000fda0003f04000 */
.L_x_207:
[----:B0-----:R-:W-:Y:S05]  /*0620*/  BSYNC.RECONVERGENT B0 ;  /* 0x0000000000007941 */ /* 0x001fea0003800200 */
.L_x_204:
[----:B------:R-:W-:Y:S04]  /*0630*/  BSSY.RECONVERGENT B0, `(.L_x_208) ;  /* 0x0000247000007945 */ /* 0x000fe80003800200 */
[----:B------:R-:W-:Y:S05]  /*0640*/  @!P0 BRA `(.L_x_209) ;  /* 0x0000002400148947 */ /* 0x000fea0003800000 */
[----:B------:R-:W0:Y:S01]  /*0650*/  S2R R3, SR_TID.Y ;  /* 0x0000000000037919 */ /* 0x000e220000002200 */
[----:B------:R-:W0:Y:S01]  /*0660*/  S2UR UR10, SR_CTAID.Y ;  /* 0x00000000000a79c3 */ /* 0x000e220000002600 */
[----:B------:R-:W2:Y:S04]  /*0670*/  LDG.E R21, desc[UR8][R14.64+0x4] ;  /* 0x000004080e157981 */ /* 0x000ea8000c1e1900 */
[----:B------:R-:W3:Y:S03]  /*0680*/  LDG.E R43, desc[UR8][R14.64] ;  /* 0x000000080e2b7981 */ /* 0x000ee6000c1e1900 */
[----:B------:R-:W0:Y:S01]  /*0690*/  LDC R0, c[0x0][0x364] ;  /* 0x0000d900ff007b82 */ /* 0x000e220000000800 */
[----:B------:R-:W4:Y:S04]  /*06a0*/  LDG.E R9, desc[UR8][R14.64+0x8] ;  /* 0x000008080e097981 */ /* 0x000f28000c1e1900 */
[----:B------:R-:W4:Y:S03]  /*06b0*/  LDG.E R22, desc[UR8][R16.64] ;  /* 0x0000000810167981 */ /* 0x000f26000c1e1900 */
[----:B------:R-:W1:Y:S01]  /*06c0*/  LDC.64 R6, c[0x0][0x498] ;  /* 0x00012600ff067b82 */ /* 0x000e620000000a00 */
[----:B------:R-:W4:Y:S04]  /*06d0*/  LDG.E R29, desc[UR8][R12.64+0x8] ;  /* 0x000008080c1d7981 */ /* 0x000f28000c1e1900 */
[----:B------:R-:W4:Y:S04]  /*06e0*/  LDG.E R27, desc[UR8][R16.64+0x8] ;  /* 0x00000808101b7981 */ /* 0x000f28000c1e1900 */
[----:B------:R-:W4:Y:S04]  /*06f0*/  LDG.E R28, desc[UR8][R12.64] ;  /* 0x000000080c1c7981 */ /* 0x000f28000c1e1900 */
[----:B------:R-:W4:Y:S01]  /*0700*/  LDG.E R26, desc[UR8][R16.64+0x4] ;  /* 0x00000408101a7981 */ /* 0x000f22000c1e1900 */
[----:B0-----:R-:W-:-:S03]  /*0710*/  IMAD R0, R0, UR10, R3 ;  /* 0x0000000a00007c24 */ /* 0x001fc6000f8e0203 */
[----:B------:R-:W5:Y:S01]  /*0720*/  LDG.E R8, desc[UR8][R12.64+0x4] ;  /* 0x000004080c087981 */ /* 0x000f62000c1e1900 */
[----:B------:R-:W-:-:S03]  /*0730*/  IMAD R25, R0, UR14, RZ ;  /* 0x0000000e00197c24 */ /* 0x000fc6000f8e02ff */
[----:B------:R-:W5:Y:S02]  /*0740*/  LDG.E R3, desc[UR8][R10.64] ;  /* 0x000000080a037981 */ /* 0x000f64000c1e1900 */
[----:B-1----:R-:W-:Y:S02]  /*0750*/  IADD3 R24, P0, P1, R6, UR4, R25 ;  /* 0x0000000406187c10 */ /* 0x002fe4000f91e019 */
[----:B------:R-:W5:Y:S02]  /*0760*/  LDG.E R31, desc[UR8][R10.64+0x4] ;  /* 0x000004080a1f7981 */ /* 0x000f64000c1e1900 */
[----:B------:R-:W-:Y:S02]  /*0770*/  IADD3.X R25, PT, PT, RZ, R7, RZ, P0, P1 ;  /* 0x00000007ff197210 */ /* 0x000fe400007e24ff */
[----:B------:R-:W5:Y:S04]  /*0780*/  LDG.E R30, desc[UR8][R10.64+0x8] ;  /* 0x000008080a1e7981 */ /* 0x000f68000c1e1900 */
[----:B------:R-:W4:Y:S04]  /*0790*/  LDG.E R6, desc[UR8][R24.64] ;  /* 0x0000000818067981 */ /* 0x000f28000c1e1900 */
[----:B------:R-:W4:Y:S04]  /*07a0*/  LDG.E R0, desc[UR8][R24.64+0x4] ;  /* 0x0000040818007981 */ /* 0x000f28000c1e1900 */
[----:B------:R0:W4:Y:S01]  /*07b0*/  LDG.E R20, desc[UR8][R24.64+0x8] ;  /* 0x0000080818147981 */ /* 0x000122000c1e1900 */
[----:B------:R-:W-:Y:S01]  /*07c0*/  BSSY.RECONVERGENT B1, `(.L_x_210) ;  /* 0x0000022000017945 */ /* 0x000fe20003800200 */
[----:B--2--5:R-:W-:Y:S01]  /*07d0*/  FADD R23, R34, -R21 ;  /* 0x8000001522177221 */ /* 0x024fe20000000000 */
[----:B---3--:R-:W-:-:S03]  /*07e0*/  FADD R47, R36, -R43 ;  /* 0x8000002b242f7221 */ /* 0x008fc60000000000 */
[----:B------:R-:W-:Y:S01]  /*07f0*/  FMUL R38, R23, R23 ;  /* 0x0000001717267220 */ /* 0x000fe20000400000 */
[----:B----4-:R-:W-:-:S03]  /*0800*/  FADD R7, R32, -R9 ;  /* 0x8000000920077221 */ /* 0x010fc60000000000 */
[----:B------:R-:W-:Y:S01]  /*0810*/  FFMA R40, R47, R47, R38 ;  /* 0x0000002f2f287223 */ /* 0x000fe20000000026 */
[----:B------:R-:W-:-:S03]  /*0820*/  FMUL R38, R22, R29 ;  /* 0x0000001d16267220 */ /* 0x000fc60000400000 */
[----:B------:R-:W-:Y:S01]  /*0830*/  FFMA R22, R7, R7, R40 ;  /* 0x0000000707167223 */ /* 0x000fe20000000028 */
[----:B0-----:R-:W-:Y:S01]  /*0840*/  FMUL R24, R27, R29 ;  /* 0x0000001d1b187220 */ /* 0x001fe20000400000 */
[----:B------:R-:W-:-:S03]  /*0850*/  FADD R27, -R28, 1 ;  /* 0x3f8000001c1b7421 */ /* 0x000fc60000000100 */
[----:B------:R-:W-:Y:S01]  /*0860*/  IADD3 R28, PT, PT, R22, -0xd000000, RZ ;  /* 0xf3000000161c7810 */ /* 0x000fe20007ffe0ff */
[----:B------:R0:W1:Y:S03]  /*0870*/  MUFU.RSQ R25, R22 ;  /* 0x0000001600197308 */ /* 0x0000660000001400 */
[----:B------:R-:W-:Y:S01]  /*0880*/  ISETP.GT.U32.AND P0, PT, R28, 0x727fffff, PT ;  /* 0x727fffff1c00780c */ /* 0x000fe20003f04070 */
[----:B------:R-:W-:Y:S01]  /*0890*/  FMUL R26, R26, R29 ;  /* 0x0000001d1a1a7220 */ /* 0x000fe20000400000 */
[----:B------:R-:W-:-:S04]  /*08a0*/  FADD R29, -R29, 1 ;  /* 0x3f8000001d1d7421 */ /* 0x000fc80000000100 */
[C---:B------:R-:W-:Y:S01]  /*08b0*/  FFMA R38, R29.reuse, 0.039999999105930328369, R38 ;  /* 0x3d23d70a1d267823 */ /* 0x040fe20000000026 */
[C---:B------:R-:W-:Y:S01]  /*08c0*/  FFMA R26, R29.reuse, 0.039999999105930328369, R26 ;  /* 0x3d23d70a1d1a7823 */ /* 0x040fe2000000001a */
[----:B------:R-:W-:Y:S02]  /*08d0*/  FFMA R24, R29, 0.039999999105930328369, R24 ;  /* 0x3d23d70a1d187823 */ /* 0x000fe40000000018 */
[-C--:B------:R-:W-:Y:S01]  /*08e0*/  FMUL R29, R38, R27.reuse ;  /* 0x0000001b261d7220 */ /* 0x080fe20000400000 */
[-C--:B------:R-:W-:Y:S01]  /*08f0*/  FMUL R28, R26, R27.reuse ;  /* 0x0000001b1a1c7220 */ /* 0x080fe20000400000 */
[----:B------:R-:W-:Y:S01]  /*0900*/  FMUL R27, R24, R27 ;  /* 0x0000001b181b7220 */ /* 0x000fe20000400000 */
[----:B------:R-:W-:Y:S01]  /*0910*/  FADD R43, R6, -R43 ;  /* 0x8000002b062b7221 */ /* 0x000fe20000000000 */
[----:B------:R-:W-:Y:S01]  /*0920*/  FADD R21, R0, -R21 ;  /* 0x8000001500157221 */ /* 0x000fe20000000000 */
[----:B------:R-:W-:Y:S01]  /*0930*/  FADD R20, R20, -R9 ;  /* 0x8000000914147221 */ /* 0x000fe20000000000 */
[----:B01----:R-:W-:Y:S06]  /*0940*/  @!P0 BRA `(.L_x_211) ;  /* 0x0000000000148947 */ /* 0x003fec0003800000 */
[----:B------:R-:W-:Y:S02]  /*0950*/  MOV R9, R22 ;  /* 0x0000001600097202 */ /* 0x000fe40000000f00 */
[----:B------:R-:W-:-:S07]  /*0960*/  MOV R38, 0x980 ;  /* 0x0000098000267802 */ /* 0x000fce0000000f00 */
[----:B------:R-:W-:Y:S05]  /*0970*/  CALL.REL.NOINC `($__internal_4_$__cuda_sm20_sqrt_rn_f32_slowpath) ;  /* 0x0000002400347944 */ /* 0x000fea0003c00000 */
[----:B------:R-:W-:Y:S01]  /*0980*/  MOV R6, R45 ;  /* 0x0000002d00067202 */ /* 0x000fe20000000f00 */
[----:B------:R-:W-:Y:S06]  /*0990*/  BRA `(.L_x_212) ;  /* 0x0000000000107947 */ /* 0x000fec0003800000 */
.L_x_211:
[----:B------:R-:W-:Y:S01]  /*09a0*/  FMUL.FTZ R9, R22, R25 ;  /* 0x0000001916097220 */ /* 0x000fe20000410000 */
[----:B------:R-:W-:-:S03]  /*09b0*/  FMUL.FTZ R25, R25, 0.5 ;  /* 0x3f00000019197820 */ /* 0x000fc60000410000 */
[----:B------:R-:W-:-:S04]  /*09c0*/  FFMA R6, -R9, R9, R22 ;  /* 0x0000000909067223 */ /* 0x000fc80000000116 */
[----:B------:R-:W-:-:S07]  /*09d0*/  FFMA R6, R6, R25, R9 ;  /* 0x0000001906067223 */ /* 0x000fce0000000009 */
.L_x_212:
[----:B------:R-:W-:Y:S05]  /*09e0*/  BSYNC.RECONVERGENT B1 ;  /* 0x0000000000017941 */ /* 0x000fea0003800200 */
.L_x_210:
        /* <DEDUP_REMOVED lines=18> */
[----:B------:R-:W-:Y:S05]  /*0b10*/  CALL.REL.NOINC `($__internal_5_$__cuda_sm3x_div_rn_noftz_f32_slowpath) ;  /* 0x0000002400207944 */ /* 0x000fea0003c00000 */
[----:B------:R-:W-:-:S07]  /*0b20*/  MOV R0, R9 ;  /* 0x0000000900007202 */ /* 0x000fce0000000f00 */
.L_x_216:
[----:B------:R-:W-:Y:S05]  /*0b30*/  BSYNC.RECONVERGENT B4 ;  /* 0x0000000000047941 */ /* 0x000fea0003800200 */
.L_x_215:
        /* <DEDUP_REMOVED lines=13> */
.L_x_218:
[----:B------:R-:W-:Y:S05]  /*0c10*/  BSYNC.RECONVERGENT B4 ;  /* 0x0000000000047941 */ /* 0x000fea0003800200 */
.L_x_217:
        /* <DEDUP_REMOVED lines=14> */
.L_x_220:
[----:B------:R-:W-:Y:S05]  /*0d00*/  BSYNC.RECONVERGENT B4 ;  /* 0x0000000000047941 */ /* 0x000fea0003800200 */
.L_x_219:
[----:B------:R-:W-:-:S07]  /*0d10*/  MOV R25, R9 ;  /* 0x0000000900197202 */ /* 0x000fce0000000f00 */
.L_x_214:
[----:B------:R-:W-:Y:S05]  /*0d20*/  BSYNC.RECONVERGENT B3 ;  /* 0x0000000000037941 */ /* 0x000fea0003800200 */
.L_x_213:
[----:B------:R-:W-:Y:S01]  /*0d30*/  FMUL R24, R43, R43 ;  /* 0x0000002b2b187220 */ /* 0x000fe20000400000 */
[----:B------:R-:W-:Y:S01]  /*0d40*/  FMUL R23, R21, R21 ;  /* 0x0000001515177220 */ /* 0x000fe20000400000 */
[----:B------:R-:W-:Y:S01]  /*0d50*/  FMUL R22, R20, R20 ;  /* 0x0000001414167220 */ /* 0x000fe20000400000 */
[----:B------:R-:W-:Y:S02]  /*0d60*/  BSSY.RECONVERGENT B1, `(.L_x_221) ;  /* 0x000000f000017945 */ /* 0x000fe40003800200 */
[----:B------:R-:W-:-:S04]  /*0d70*/  FADD R7, R24, R23 ;  /* 0x0000001718077221 */ /* 0x000fc80000000000 */
[----:B------:R-:W-:-:S04]  /*0d80*/  FADD R9, R7, R22 ;  /* 0x0000001607097221 */ /* 0x000fc80000000000 */
[----:B------:R0:W1:Y:S01]  /*0d90*/  MUFU.RSQ R6, R9 ;  /* 0x0000000900067308 */ /* 0x0000620000001400 */
[----:B------:R-:W-:-:S04]  /*0da0*/  IADD3 R7, PT, PT, R9, -0xd000000, RZ ;  /* 0xf300000009077810 */ /* 0x000fc80007ffe0ff */
[----:B------:R-:W-:-:S13]  /*0db0*/  ISETP.GT.U32.AND P0, PT, R7, 0x727fffff, PT ;  /* 0x727fffff0700780c */ /* 0x000fda0003f04070 */
[----:B01----:R-:W-:Y:S05]  /*0dc0*/  @!P0 BRA `(.L_x_222) ;  /* 0x0000000000108947 */ /* 0x003fea0003800000 */
[----:B------:R-:W-:-:S07]  /*0dd0*/  MOV R38, 0xdf0 ;  /* 0x00000df000267802 */ /* 0x000fce0000000f00 */
[----:B------:R-:W-:Y:S05]  /*0de0*/  CALL.REL.NOINC `($__internal_4_$__cuda_sm20_sqrt_rn_f32_slowpath) ;  /* 0x0000002000187944 */ /* 0x000fea0003c00000 */
[----:B------:R-:W-:Y:S01]  /*0df0*/  MOV R44, R45 ;  /* 0x0000002d002c7202 */ /* 0x000fe20000000f00 */
[----:B------:R-:W-:Y:S06]  /*0e00*/  BRA `(.L_x_223) ;  /* 0x0000000000107947 */ /* 0x000fec0003800000 */
.L_x_222:
[----:B------:R-:W-:Y:S01]  /*0e10*/  FMUL.FTZ R44, R9, R6 ;  /* 0x00000006092c7220 */ /* 0x000fe20000410000 */
[----:B------:R-:W-:-:S03]  /*0e20*/  FMUL.FTZ R6, R6, 0.5 ;  /* 0x3f00000006067820 */ /* 0x000fc60000410000 */
[----:B------:R-:W-:-:S04]  /*0e30*/  FFMA R7, -R44, R44, R9 ;  /* 0x0000002c2c077223 */ /* 0x000fc80000000109 */
[----:B------:R-:W-:-:S07]  /*0e40*/  FFMA R44, R7, R6, R44 ;  /* 0x00000006072c7223 */ /* 0x000fce000000002c */
.L_x_223:
[----:B------:R-:W-:Y:S05]  /*0e50*/  BSYNC.RECONVERGENT B1 ;  /* 0x0000000000017941 */ /* 0x000fea0003800200 */
.L_x_221:
        /* <DEDUP_REMOVED lines=19> */
.L_x_227:
[----:B------:R-:W-:Y:S05]  /*0f90*/  BSYNC.RECONVERGENT B4 ;  /* 0x0000000000047941 */ /* 0x000fea0003800200 */
.L_x_226:
        /* <DEDUP_REMOVED lines=14> */
.L_x_229:
[----:B------:R-:W-:Y:S05]  /*1080*/  BSYNC.RECONVERGENT B4 ;  /* 0x0000000000047941 */ /* 0x000fea0003800200 */
.L_x_228:
        /* <DEDUP_REMOVED lines=13> */
.L_x_230:
[----:B------:R-:W-:Y:S05]  /*1160*/  BSYNC.RECONVERGENT B4 ;  /* 0x0000000000047941 */ /* 0x000fea0003800200 */
.L_x_225:
[----:B------:R-:W-:Y:S05]  /*1170*/  BSYNC.RECONVERGENT B3 ;  /* 0x0000000000037941 */ /* 0x000fea0003800200 */
.L_x_224:
[C---:B------:R-:W-:Y:S01]  /*1180*/  FFMA R20, R3.reuse, R7, RZ ;  /* 0x0000000703147223 */ /* 0x040fe200000000ff */
[----:B------:R-:W-:Y:S01]  /*1190*/  FFMA R21, R3, R0, RZ ;  /* 0x0000000003157223 */ /* 0x000fe200000000ff */
[----:B------:R-:W-:Y:S01]  /*11a0*/  FMUL R38, R8, R8 ;  /* 0x0000000808267220 */ /* 0x000fe20000400000 */
[----:B------:R-:W-:Y:S01]  /*11b0*/  BSSY.RECONVERGENT B3, `(.L_x_231) ;  /* 0x0000143000037945 */ /* 0x000fe20003800200 */
[C---:B------:R-:W-:Y:S01]  /*11c0*/  FFMA R39, R31.reuse, R6, R20 ;  /* 0x000000061f277223 */ /* 0x040fe20000000014 */
[----:B------:R-:W-:Y:S01]  /*11d0*/  FFMA R20, R31, R26, R21 ;  /* 0x0000001a1f147223 */ /* 0x000fe20000000015 */
[----:B------:R-:W-:Y:S01]  /*11e0*/  HFMA2 R8, -RZ, RZ, 0, 0 ;  /* 0x00000000ff087431 */ /* 0x000fe200000001ff */
[----:B------:R-:W-:Y:S01]  /*11f0*/  MOV R44, RZ ;  /* 0x000000ff002c7202 */ /* 0x000fe20000000f00 */
[C---:B------:R-:W-:Y:S01]  /*1200*/  FFMA R21, R30.reuse, R9, R39 ;  /* 0x000000091e157223 */ /* 0x040fe20000000027 */
[----:B------:R-:W-:Y:S01]  /*1210*/  FFMA R20, R30, R25, R20 ;  /* 0x000000191e147223 */ /* 0x000fe20000000014 */
[----:B------:R-:W-:-:S03]  /*1220*/  HFMA2 R48, -RZ, RZ, 0, 0 ;  /* 0x00000000ff307431 */ /* 0x000fc600000001ff */
[----:B------:R-:W-:-:S04]  /*1230*/  FSETP.GT.AND P0, PT, R21, 9.9999997473787516356e-05, PT ;  /* 0x38d1b7171500780b */ /* 0x000fc80003f04000 */
[----:B------:R-:W-:-:S13]  /*1240*/  FSETP.LEU.OR P0, PT, R20, 9.9999997473787516356e-05, !P0 ;  /* 0x38d1b7171400780b */ /* 0x000fda000470b400 */
[----:B------:R-:W-:Y:S05]  /*1250*/  @P0 BRA `(.L_x_232) ;  /* 0x0000001000e00947 */ /* 0x000fea0003800000 */
[----:B------:R-:W-:Y:S01]  /*1260*/  FADD R6, R6, R26 ;  /* 0x0000001a06067221 */ /* 0x000fe20000000000 */
[----:B------:R-:W0:Y:S01]  /*1270*/  LDC R39, c[0x0][0x508] ;  /* 0x00014200ff277b82 */ /* 0x000e220000000800 */
[----:B------:R-:W-:Y:S01]  /*1280*/  FADD R47, R7, R0 ;  /* 0x00000000072f7221 */ /* 0x000fe20000000000 */
[----:B------:R-:W-:Y:S01]  /*1290*/  FADD R7, R9, R25 ;  /* 0x0000001909077221 */ /* 0x000fe20000000000 */
[----:B------:R-:W-:Y:S01]  /*12a0*/  FMUL R8, R6, R6 ;  /* 0x0000000606087220 */ /* 0x000fe20000400000 */
[----:B------:R-:W-:Y:S03]  /*12b0*/  BSSY.RECONVERGENT B1, `(.L_x_233) ;  /* 0x0000013000017945 */ /* 0x000fe60003800200 */
[----:B------:R-:W-:-:S04]  /*12c0*/  FFMA R8, R47, R47, R8 ;  /* 0x0000002f2f087223 */ /* 0x000fc80000000008 */
[----:B------:R-:W-:-:S04]  /*12d0*/  FFMA R41, R7, R7, R8 ;  /* 0x0000000707297223 */ /* 0x000fc80000000008 */
[----:B------:R1:W2:Y:S01]  /*12e0*/  MUFU.RSQ R8, R41 ;  /* 0x0000002900087308 */ /* 0x0002a20000001400 */
[----:B------:R-:W-:-:S04]  /*12f0*/  IADD3 R40, PT, PT, R41, -0xd000000, RZ ;  /* 0xf300000029287810 */ /* 0x000fc80007ffe0ff */
[----:B------:R-:W-:Y:S01]  /*1300*/  ISETP.GT.U32.AND P0, PT, R40, 0x727fffff, PT ;  /* 0x727fffff2800780c */ /* 0x000fe20003f04070 */
[----:B0-----:R-:W-:-:S05]  /*1310*/  FMUL R9, R39, R39 ;  /* 0x0000002727097220 */ /* 0x001fca0000400000 */
[----:B------:R-:W-:-:S04]  /*1320*/  FMNMX R9, R38, R9, !PT ;  /* 0x0000000926097209 */ /* 0x000fc80007800000 */
[----:B------:R-:W-:-:S03]  /*1330*/  FMNMX R43, R9, 1, PT ;  /* 0x3f800000092b7809 */ /* 0x000fc60003800000 */
[----:B-12---:R-:W-:Y:S05]  /*1340*/  @!P0 BRA `(.L_x_234) ;  /* 0x0000000000148947 */ /* 0x006fea0003800000 */
[----:B------:R-:W-:Y:S02]  /*1350*/  MOV R9, R41 ;  /* 0x0000002900097202 */ /* 0x000fe40000000f00 */
[----:B------:R-:W-:-:S07]  /*1360*/  MOV R38, 0x1380 ;  /* 0x0000138000267802 */ /* 0x000fce0000000f00 */
[----:B------:R-:W-:Y:S05]  /*1370*/  CALL.REL.NOINC `($__internal_4_$__cuda_sm20_sqrt_rn_f32_slowpath) ;  /* 0x0000001800b47944 */ /* 0x000fea0003c00000 */
[----:B------:R-:W-:Y:S01]  /*1380*/  MOV R44, R45 ;  /* 0x0000002d002c7202 */ /* 0x000fe20000000f00 */
[----:B------:R-:W-:Y:S06]  /*1390*/  BRA `(.L_x_235) ;  /* 0x0000000000107947 */ /* 0x000fec0003800000 */
.L_x_234:
[----:B------:R-:W-:Y:S01]  /*13a0*/  FMUL.FTZ R44, R41, R8 ;  /* 0x00000008292c7220 */ /* 0x000fe20000410000 */
[----:B------:R-:W-:-:S03]  /*13b0*/  FMUL.FTZ R8, R8, 0.5 ;  /* 0x3f00000008087820 */ /* 0x000fc60000410000 */
[----:B------:R-:W-:-:S04]  /*13c0*/  FFMA R9, -R44, R44, R41 ;  /* 0x0000002c2c097223 */ /* 0x000fc80000000129 */
[----:B------:R-:W-:-:S07]  /*13d0*/  FFMA R44, R9, R8, R44 ;  /* 0x00000008092c7223 */ /* 0x000fce000000002c */
.L_x_235:
[----:B------:R-:W-:Y:S05]  /*13e0*/  BSYNC.RECONVERGENT B1 ;  /* 0x0000000000017941 */ /* 0x000fea0003800200 */
.L_x_233:
        /* <DEDUP_REMOVED lines=19> */
.L_x_239:
[----:B------:R-:W-:Y:S05]  /*1520*/  BSYNC.RECONVERGENT B5 ;  /* 0x0000000000057941 */ /* 0x000fea0003800200 */
.L_x_238:
        /* <DEDUP_REMOVED lines=13> */
.L_x_241:
[----:B------:R-:W-:Y:S05]  /*1600*/  BSYNC.RECONVERGENT B5 ;  /* 0x0000000000057941 */ /* 0x000fea0003800200 */
.L_x_240:
        /* <DEDUP_REMOVED lines=14> */
.L_x_242:
[----:B------:R-:W-:Y:S05]  /*16f0*/  BSYNC.RECONVERGENT B5 ;  /* 0x0000000000057941 */ /* 0x000fea0003800200 */
.L_x_237:
[----:B------:R-:W-:Y:S05]  /*1700*/  BSYNC.RECONVERGENT B4 ;  /* 0x0000000000047941 */ /* 0x000fea0003800200 */
.L_x_236:
[----:B------:R-:W-:Y:S01]  /*1710*/  FFMA R0, R8, R0, RZ ;  /* 0x0000000008007223 */ /* 0x000fe200000000ff */
[----:B------:R-:W-:Y:S03]  /*1720*/  BSSY.RECONVERGENT B1, `(.L_x_243) ;  /* 0x000004d000017945 */ /* 0x000fe60003800200 */
        /* <DEDUP_REMOVED lines=8> */
[----:B------:R-:W-:Y:S02]  /*17b0*/  FSEL R7, R7, |R6|, !P0 ;  /* 0x4000000607077208 */ /* 0x000fe40004000000 */
[----:B------:R-:W-:Y:S02]  /*17c0*/  FSEL R26, RZ, -24, P0 ;  /* 0xc1c00000ff1a7808 */ /* 0x000fe40000000000 */
[----:B------:R-:W-:-:S04]  /*17d0*/  IADD3 R25, PT, PT, R7, -0x3f3504f3, RZ ;  /* 0xc0cafb0d07197810 */ /* 0x000fc80007ffe0ff */
[----:B------:R-:W-:-:S04]  /*17e0*/  LOP3.LUT R38, R25, 0xff800000, RZ, 0xc0, !PT ;  /* 0xff80000019267812 */ /* 0x000fc800078ec0ff */
[-C--:B------:R-:W-:Y:S02]  /*17f0*/  IADD3 R7, PT, PT, R7, -R38.reuse, RZ ;  /* 0x8000002607077210 */ /* 0x080fe40007ffe0ff */
[----:B------:R-:W-:-:S03]  /*1800*/  I2FP.F32.S32 R39, R38 ;  /* 0x0000002600277245 */ /* 0x000fc60000201400 */
[C---:B------:R-:W-:Y:S01]  /*1810*/  FADD R25, R7.reuse, 1 ;  /* 0x3f80000007197421 */ /* 0x040fe20000000000 */
[----:B------:R-:W-:Y:S01]  /*1820*/  FADD R40, R7, -1 ;  /* 0xbf80000007287421 */ /* 0x000fe20000000000 */
[----:B------:R-:W-:-:S03]  /*1830*/  FFMA R38, R39, 1.1920928955078125e-07, R26 ;  /* 0x3400000027267823 */ /* 0x000fc6000000001a */
[----:B------:R-:W-:Y:S01]  /*1840*/  FADD R42, R40, R40 ;  /* 0x00000028282a7221 */ /* 0x000fe20000000000 */
[----:B------:R-:W0:Y:S03]  /*1850*/  MUFU.RCP R25, R25 ;  /* 0x0000001900197308 */ /* 0x000e260000001000 */
[----:B0-----:R-:W-:Y:S01]  /*1860*/  FMUL R7, R25, R42 ;  /* 0x0000002a19077220 */ /* 0x001fe20000400000 */
[----:B------:R-:W-:-:S03]  /*1870*/  HFMA2 R42, -RZ, RZ, 0.771484375, 0.21533203125 ;  /* 0x3a2c32e4ff2a7431 */ /* 0x000fc600000001ff */
[----:B------:R-:W-:Y:S01]  /*1880*/  FADD R41, R40, -R7 ;  /* 0x8000000728297221 */ /* 0x000fe20000000000 */
[CC--:B------:R-:W-:Y:S01]  /*1890*/  FMUL R39, R7.reuse, R7.reuse ;  /* 0x0000000707277220 */ /* 0x0c0fe20000400000 */
[----:B------:R-:W-:Y:S02]  /*18a0*/  FFMA R26, R7, 1.4426950216293334961, R38 ;  /* 0x3fb8aa3b071a7823 */ /* 0x000fe40000000026 */
[----:B------:R-:W-:Y:S02]  /*18b0*/  FADD R41, R41, R41 ;  /* 0x0000002929297221 */ /* 0x000fe40000000000 */
[----:B------:R-:W-:Y:S01]  /*18c0*/  FADD R38, R38, -R26 ;  /* 0x8000001a26267221 */ /* 0x000fe20000000000 */
[----:B------:R-:W-:Y:S01]  /*18d0*/  FFMA R42, R39, R42, 0.0032181653659790754318 ;  /* 0x3b52e7db272a7423 */ /* 0x000fe2000000002a */
[----:B------:R-:W-:Y:S02]  /*18e0*/  FFMA R40, R40, -R7, R41 ;  /* 0x8000000728287223 */ /* 0x000fe40000000029 */
[----:B------:R-:W-:Y:S01]  /*18f0*/  FFMA R41, R7, 1.4426950216293334961, R38 ;  /* 0x3fb8aa3b07297823 */ /* 0x000fe20000000026 */
[----:B------:R-:W-:Y:S01]  /*1900*/  FFMA R42, R39, R42, 0.018033718690276145935 ;  /* 0x3c93bb73272a7423 */ /* 0x000fe2000000002a */
[----:B------:R-:W-:-:S03]  /*1910*/  FMUL R40, R25, R40 ;  /* 0x0000002819287220 */ /* 0x000fc60000400000 */
[----:B------:R-:W-:Y:S01]  /*1920*/  FFMA R42, R39, R42, 0.12022458761930465698 ;  /* 0x3df6384f272a7423 */ /* 0x000fe2000000002a */
[----:B------:R-:W-:-:S03]  /*1930*/  FFMA R38, R40, 1.4426950216293334961, R41 ;  /* 0x3fb8aa3b28267823 */ /* 0x000fc60000000029 */
[----:B------:R-:W-:Y:S01]  /*1940*/  FMUL R42, R39, R42 ;  /* 0x0000002a272a7220 */ /* 0x000fe20000400000 */
[----:B------:R-:W-:-:S03]  /*1950*/  FFMA R25, R7, 1.9251366722983220825e-08, R38 ;  /* 0x32a55e3407197823 */ /* 0x000fc60000000026 */
        /* <DEDUP_REMOVED lines=9> */
[----:B------:R-:W-:Y:S02]  /*19f0*/  MOV R38, 0x391fcb8e ;  /* 0x391fcb8e00267802 */ /* 0x000fe40000000f00 */
[C---:B------:R-:W-:Y:S01]  /*1a00*/  FSETP.GEU.AND P1, PT, R7.reuse, RZ, PT ;  /* 0x000000ff0700720b */ /* 0x040fe20003f2e000 */
        /* <DEDUP_REMOVED lines=17> */
[----:B------:R-:W-:Y:S01]  /*1b20*/  HFMA2 R26, -RZ, RZ, 1.875, 0 ;  /* 0x3f800000ff1a7431 */ /* 0x000fe200000001ff */
        /* <DEDUP_REMOVED lines=12> */
.L_x_244:
[----:B------:R-:W-:Y:S05]  /*1bf0*/  BSYNC.RECONVERGENT B1 ;  /* 0x0000000000017941 */ /* 0x000fea0003800200 */
.L_x_243:
[----:B------:R-:W-:Y:S01]  /*1c00*/  FFMA R8, R3, R8, RZ ;  /* 0x0000000803087223 */ /* 0x000fe200000000ff */
[----:B------:R-:W-:Y:S01]  /*1c10*/  FMUL R43, R43, R43 ;  /* 0x0000002b2b2b7220 */ /* 0x000fe20000400000 */
[----:B------:R-:W-:Y:S02]  /*1c20*/  BSSY.RECONVERGENT B4, `(.L_x_245) ;  /* 0x0000019000047945 */ /* 0x000fe40003800200 */
        /* <DEDUP_REMOVED lines=21> */
[----:B------:R-:W-:-:S07]  /*1d80*/  MOV R38, 0x1da0 ;  /* 0x00001da000267802 */ /* 0x000fce0000000f00 */
[----:B------:R-:W-:Y:S05]  /*1d90*/  CALL.REL.NOINC `($__internal_5_$__cuda_sm3x_div_rn_noftz_f32_slowpath) ;  /* 0x0000001000807944 */ /* 0x000fea0003c00000 */
[----:B------:R-:W-:-:S07]  /*1da0*/  MOV R0, R9 ;  /* 0x0000000900007202 */ /* 0x000fce0000000f00 */
.L_x_246:
[----:B------:R-:W-:Y:S05]  /*1db0*/  BSYNC.RECONVERGENT B4 ;  /* 0x0000000000047941 */ /* 0x000fea0003800200 */
.L_x_245:
        /* <DEDUP_REMOVED lines=16> */
[----:B------:R-:W-:-:S07]  /*1ec0*/  MOV R38, 0x1ee0 ;  /* 0x00001ee000267802 */ /* 0x000fce0000000f00 */
[----:B------:R-:W-:Y:S05]  /*1ed0*/  CALL.REL.NOINC `($__internal_5_$__cuda_sm3x_div_rn_noftz_f32_slowpath) ;  /* 0x0000001000307944 */ /* 0x000fea0003c00000 */
[----:B------:R-:W-:-:S07]  /*1ee0*/  MOV R6, R9 ;  /* 0x0000000900067202 */ /* 0x000fce0000000f00 */
.L_x_248:
[----:B------:R-:W-:Y:S05]  /*1ef0*/  BSYNC.RECONVERGENT B4 ;  /* 0x0000000000047941 */ /* 0x000fea0003800200 */
.L_x_247:
[----:B------:R-:W-:Y:S01]  /*1f00*/  FFMA R9, R43, R6, 1 ;  /* 0x3f8000002b097423 */ /* 0x000fe20000000006 */
[----:B------:R-:W-:Y:S03]  /*1f10*/  BSSY.RECONVERGENT B1, `(.L_x_249) ;  /* 0x000000c000017945 */ /* 0x000fe60003800200 */
[----:B------:R0:W1:Y:S01]  /*1f20*/  MUFU.RSQ R0, R9 ;  /* 0x0000000900007308 */ /* 0x0000620000001400 */
[----:B------:R-:W-:-:S04]  /*1f30*/  IADD3 R3, PT, PT, R9, -0xd000000, RZ ;  /* 0xf300000009037810 */ /* 0x000fc80007ffe0ff */
[----:B------:R-:W-:-:S13]  /*1f40*/  ISETP.GT.U32.AND P0, PT, R3, 0x727fffff, PT ;  /* 0x727fffff0300780c */ /* 0x000fda0003f04070 */
[----:B01----:R-:W-:Y:S05]  /*1f50*/  @!P0 BRA `(.L_x_250) ;  /* 0x00000000000c8947 */ /* 0x003fea0003800000 */
[----:B------:R-:W-:-:S07]  /*1f60*/  MOV R38, 0x1f80 ;  /* 0x00001f8000267802 */ /* 0x000fce0000000f00 */
[----:B------:R-:W-:Y:S05]  /*1f70*/  CALL.REL.NOINC `($__internal_4_$__cuda_sm20_sqrt_rn_f32_slowpath) ;  /* 0x0000000c00b47944 */ /* 0x000fea0003c00000 */
[----:B------:R-:W-:Y:S05]  /*1f80*/  BRA `(.L_x_251) ;  /* 0x0000000000107947 */ /* 0x000fea0003800000 */
.L_x_250:
[----:B------:R-:W-:Y:S01]  /*1f90*/  FMUL.FTZ R45, R9, R0 ;  /* 0x00000000092d7220 */ /* 0x000fe20000410000 */
[----:B------:R-:W-:-:S03]  /*1fa0*/  FMUL.FTZ R3, R0, 0.5 ;  /* 0x3f00000000037820 */ /* 0x000fc60000410000 */
[----:B------:R-:W-:-:S04]  /*1fb0*/  FFMA R0, -R45, R45, R9 ;  /* 0x0000002d2d007223 */ /* 0x000fc80000000109 */
[----:B------:R-:W-:-:S07]  /*1fc0*/  FFMA R45, R0, R3, R45 ;  /* 0x00000003002d7223 */ /* 0x000fce000000002d */
.L_x_251:
[----:B------:R-:W-:Y:S05]  /*1fd0*/  BSYNC.RECONVERGENT B1 ;  /* 0x0000000000017941 */ /* 0x000fea0003800200 */
.L_x_249:
[----:B------:R-:W-:Y:S01]  /*1fe0*/  FMNMX R21, R21, 9.9999997473787516356e-05, !PT ;  /* 0x38d1b71715157809 */ /* 0x000fe20007800000 */
[----:B------:R-:W-:Y:S03]  /*1ff0*/  BSSY.RECONVERGENT B4, `(.L_x_252) ;  /* 0x0000012000047945 */ /* 0x000fe60003800200 */
[----:B------:R-:W-:-:S05]  /*2000*/  FMNMX R21, R21, 0.99989998340606689453, PT ;  /* 0x3f7ff97215157809 */ /* 0x000fca0003800000 */
[----:B------:R-:W-:Y:S01]  /*2010*/  FMUL R50, R21, R21 ;  /* 0x0000001515327220 */ /* 0x000fe20000400000 */
[----:B------:R-:W-:-:S03]  /*2020*/  HFMA2 R21, -RZ, RZ, 1.875, 0 ;  /* 0x3f800000ff157431 */ /* 0x000fc600000001ff */
[----:B------:R-:W0:Y:S01]  /*2030*/  MUFU.RCP R0, R50 ;  /* 0x0000003200007308 */ /* 0x000e220000001000 */
[----:B------:R-:W-:-:S07]  /*2040*/  FADD R9, -R50, 1 ;  /* 0x3f80000032097421 */ /* 0x000fce0000000100 */
[----:B------:R-:W1:Y:S01]  /*2050*/  FCHK P0, R9, R50 ;  /* 0x0000003209007302 */ /* 0x000e620000000000 */
[----:B0-----:R-:W-:-:S04]  /*2060*/  FFMA R3, -R50, R0, 1 ;  /* 0x3f80000032037423 */ /* 0x001fc80000000100 */
[----:B------:R-:W-:Y:S01]  /*2070*/  FFMA R6, R0, R3, R0 ;  /* 0x0000000300067223 */ /* 0x000fe20000000000 */
[----:B------:R-:W-:-:S03]  /*2080*/  FADD R0, R45, -1 ;  /* 0xbf8000002d007421 */ /* 0x000fc60000000000 */
[----:B------:R-:W-:Y:S01]  /*2090*/  FFMA R3, R9, R6, RZ ;  /* 0x0000000609037223 */ /* 0x000fe200000000ff */
[----:B------:R-:W-:-:S03]  /*20a0*/  FFMA R0, R0, 0.5, R21 ;  /* 0x3f00000000007823 */ /* 0x000fc60000000015 */
[----:B------:R-:W-:-:S04]  /*20b0*/  FFMA R7, -R50, R3, R9 ;  /* 0x0000000332077223 */ /* 0x000fc80000000109 */
[----:B------:R-:W-:Y:S01]  /*20c0*/  FFMA R6, R6, R7, R3 ;  /* 0x0000000706067223 */ /* 0x000fe20000000003 */
[----:B-1----:R-:W-:Y:S06]  /*20d0*/  @!P0 BRA `(.L_x_253) ;  /* 0x00000000000c8947 */ /* 0x002fec0003800000 */
[----:B------:R-:W-:-:S07]  /*20e0*/  MOV R38, 0x2100 ;  /* 0x0000210000267802 */ /* 0x000fce0000000f00 */
[----:B------:R-:W-:Y:S05]  /*20f0*/  CALL.REL.NOINC `($__internal_5_$__cuda_sm3x_div_rn_noftz_f32_slowpath) ;  /* 0x0000000c00a87944 */ /* 0x000fea0003c00000 */
[----:B------:R-:W-:-:S07]  /*2100*/  MOV R6, R9 ;  /* 0x0000000900067202 */ /* 0x000fce0000000f00 */
.L_x_253:
[----:B------:R-:W-:Y:S05]  /*2110*/  BSYNC.RECONVERGENT B4 ;  /* 0x0000000000047941 */ /* 0x000fea0003800200 */
.L_x_252:
        /* <DEDUP_REMOVED lines=9> */
.L_x_255:
[----:B------:R-:W-:Y:S01]  /*21b0*/  FMUL.FTZ R45, R9, R6 ;  /* 0x00000006092d7220 */ /* 0x000fe20000410000 */
[----:B------:R-:W-:-:S03]  /*21c0*/  FMUL.FTZ R3, R6, 0.5 ;  /* 0x3f00000006037820 */ /* 0x000fc60000410000 */
[----:B------:R-:W-:-:S04]  /*21d0*/  FFMA R6, -R45, R45, R9 ;  /* 0x0000002d2d067223 */ /* 0x000fc80000000109 */
[----:B------:R-:W-:-:S07]  /*21e0*/  FFMA R45, R6, R3, R45 ;  /* 0x00000003062d7223 */ /* 0x000fce000000002d */
.L_x_256:
[----:B------:R-:W-:Y:S05]  /*21f0*/  BSYNC.RECONVERGENT B1 ;  /* 0x0000000000017941 */ /* 0x000fea0003800200 */
.L_x_254:
        /* <DEDUP_REMOVED lines=8> */
[----:B------:R-:W-:Y:S05]  /*2280*/  CALL.REL.NOINC `($__internal_3_$__cuda_sm20_rcp_rn_f32_slowpath) ;  /* 0x0000000800187944 */ /* 0x000fea0003c00000 */
[----:B------:R-:W-:Y:S05]  /*2290*/  BRA `(.L_x_259) ;  /* 0x0000000000107947 */ /* 0x000fea0003800000 */
.L_x_258:
[----:B------:R-:W0:Y:S02]  /*22a0*/  MUFU.RCP R0, R45 ;  /* 0x0000002d00007308 */ /* 0x000e240000001000 */
[----:B0-----:R-:W-:-:S04]  /*22b0*/  FFMA R3, R45, R0, -1 ;  /* 0xbf8000002d037423 */ /* 0x001fc80000000000 */
[----:B------:R-:W-:-:S04]  /*22c0*/  FADD.FTZ R3, -R3, -RZ ;  /* 0x800000ff03037221 */ /* 0x000fc80000010100 */
[----:B------:R-:W-:-:S07]  /*22d0*/  FFMA R0, R0, R3, R0 ;  /* 0x0000000300007223 */ /* 0x000fce0000000000 */
.L_x_259:
[----:B------:R-:W-:Y:S05]  /*22e0*/  BSYNC.RECONVERGENT B1 ;  /* 0x0000000000017941 */ /* 0x000fea0003800200 */
.L_x_257:
        /* <DEDUP_REMOVED lines=14> */
[----:B------:R-:W-:Y:S05]  /*23d0*/  CALL.REL.NOINC `($__internal_5_$__cuda_sm3x_div_rn_noftz_f32_slowpath) ;  /* 0x0000000800f07944 */ /* 0x000fea0003c00000 */
[----:B------:R-:W-:-:S07]  /*23e0*/  MOV R8, R9 ;  /* 0x0000000900087202 */ /* 0x000fce0000000f00 */
.L_x_261:
[----:B------:R-:W-:Y:S05]  /*23f0*/  BSYNC.RECONVERGENT B4 ;  /* 0x0000000000047941 */ /* 0x000fea0003800200 */
.L_x_260:
        /* <DEDUP_REMOVED lines=12> */
[----:B------:R-:W-:Y:S05]  /*24c0*/  CALL.REL.NOINC `($__internal_5_$__cuda_sm3x_div_rn_noftz_f32_slowpath) ;  /* 0x0000000800b47944 */ /* 0x000fea0003c00000 */
.L_x_263:
[----:B------:R-:W-:Y:S05]  /*24d0*/  BSYNC.RECONVERGENT B4 ;  /* 0x0000000000047941 */ /* 0x000fea0003800200 */
.L_x_262:
        /* <DEDUP_REMOVED lines=14> */
.L_x_265:
[----:B------:R-:W-:Y:S05]  /*25c0*/  BSYNC.RECONVERGENT B4 ;  /* 0x0000000000047941 */ /* 0x000fea0003800200 */
.L_x_264:
[----:B------:R-:W-:-:S07]  /*25d0*/  MOV R48, R9 ;  /* 0x0000000900307202 */ /* 0x000fce0000000f00 */
.L_x_232:
[----:B------:R-:W-:Y:S05]  /*25e0*/  BSYNC.RECONVERGENT B3 ;  /* 0x0000000000037941 */ /* 0x000fea0003800200 */
.L_x_231:
        /* <DEDUP_REMOVED lines=12> */
.L_x_267:
[----:B------:R-:W-:Y:S01]  /*26b0*/  FMUL.FTZ R3, R9, R6 ;  /* 0x0000000609037220 */ /* 0x000fe20000410000 */
[----:B------:R-:W-:-:S03]  /*26c0*/  FMUL.FTZ R6, R6, 0.5 ;  /* 0x3f00000006067820 */ /* 0x000fc60000410000 */
[----:B------:R-:W-:-:S04]  /*26d0*/  FFMA R0, -R3, R3, R9 ;  /* 0x0000000303007223 */ /* 0x000fc80000000109 */
[----:B------:R-:W-:-:S07]  /*26e0*/  FFMA R3, R0, R6, R3 ;  /* 0x0000000600037223 */ /* 0x000fce0000000003 */
.L_x_268:
[----:B------:R-:W-:Y:S05]  /*26f0*/  BSYNC.RECONVERGENT B1 ;  /* 0x0000000000017941 */ /* 0x000fea0003800200 */
.L_x_266:
[----:B------:R-:W-:Y:S01]  /*2700*/  FSETP.GT.AND P0, PT, R3, 0.0010000000474974513054, PT ;  /* 0x3a83126f0300780b */ /* 0x000fe20003f04000 */
        /* <DEDUP_REMOVED lines=19> */
.L_x_272:
[----:B------:R-:W-:Y:S05]  /*2840*/  BSYNC.RECONVERGENT B4 ;  /* 0x0000000000047941 */ /* 0x000fea0003800200 */
.L_x_271:
        /* <DEDUP_REMOVED lines=14> */
.L_x_274:
[----:B------:R-:W-:Y:S05]  /*2930*/  BSYNC.RECONVERGENT B4 ;  /* 0x0000000000047941 */ /* 0x000fea0003800200 */
.L_x_273:
        /* <DEDUP_REMOVED lines=13> */
.L_x_276:
[----:B------:R-:W-:Y:S05]  /*2a10*/  BSYNC.RECONVERGENT B4 ;  /* 0x0000000000047941 */ /* 0x000fea0003800200 */
.L_x_275:
[----:B------:R-:W-:-:S07]  /*2a20*/  MOV R20, R9 ;  /* 0x0000000900147202 */ /* 0x000fce0000000f00 */
.L_x_270:
[----:B------:R-:W-:Y:S05]  /*2a30*/  BSYNC.RECONVERGENT B3 ;  /* 0x0000000000037941 */ /* 0x000fea0003800200 */
.L_x_269:
[----:B------:R-:W-:Y:S01]  /*2a40*/  FFMA R33, R6, R8, R33 ;  /* 0x0000000806217223 */ /* 0x000fe20000000021 */
[----:B------:R-:W-:Y:S01]  /*2a50*/  FFMA R35, R0, R44, R35 ;  /* 0x0000002c00237223 */ /* 0x000fe20000000023 */
[----:B------:R-:W-:-:S03]  /*2a60*/  FFMA R37, R20, R48, R37 ;  /* 0x0000003014257223 */ /* 0x000fc60000000025 */
[----:B------:R0:W-:Y:S04]  /*2a70*/  STG.E desc[UR8][R18.64], R33 ;  /* 0x0000002112007986 */ /* 0x0001e8000c101908 */
[----:B------:R0:W-:Y:S04]  /*2a80*/  STG.E desc[UR8][R18.64+0x4], R35 ;  /* 0x0000042312007986 */ /* 0x0001e8000c101908 */
[----:B------:R0:W-:Y:S02]  /*2a90*/  STG.E desc[UR8][R18.64+0x8], R37 ;  /* 0x0000082512007986 */ /* 0x0001e4000c101908 */
.L_x_209:
[----:B------:R-:W-:Y:S05]  /*2aa0*/  BSYNC.RECONVERGENT B0 ;  /* 0x0000000000007941 */ /* 0x000fea0003800200 */
.L_x_208:
[----:B------:R-:W-:Y:S02]  /*2ab0*/  UIADD3 UR5, UPT, UPT, UR5, UR12, URZ ;  /* 0x0000000c05057290 */ /* 0x000fe4000fffe0ff */
[----:B------:R-:W-:Y:S01]  /*2ac0*/  UIADD3 UR4, UPT, UPT, UR4, UR15, URZ ;  /* 0x0000000f04047290 */ /* 0x000fe2000fffe0ff */
[----:B------:R-:W-:Y:S11]  /*2ad0*/  BRA.U UP0, `(.L_x_277) ;  /* 0xffffffd900507547 */ /* 0x000ff6000b83ffff */
[----:B------:R-:W-:Y:S05]  /*2ae0*/  EXIT ;  /* 0x000000000000794d */ /* 0x000fea0003800000 */
        .weak           $__internal_3_$__cuda_sm20_rcp_rn_f32_slowpath
        .type           $__internal_3_$__cuda_sm20_rcp_rn_f32_slowpath,@function
        .size           $__internal_3_$__cuda_sm20_rcp_rn_f32_slowpath,($__internal_4_$__cuda_sm20_sqrt_rn_f32_slowpath - $__internal_3_$__cuda_sm20_rcp_rn_f32_slowpath)
$__internal_3_$__cuda_sm20_rcp_rn_f32_slowpath:
[----:B------:R-:W-:Y:S01]  /*2af0*/  SHF.L.U32 R0, R45, 0x1, RZ ;  /* 0x000000012d007819 */ /* 0x000fe200000006ff */
[----:B------:R-:W-:Y:S03]  /*2b00*/  BSSY.RECONVERGENT B2, `(.L_x_278) ;  /* 0x0000031000027945 */ /* 0x000fe60003800200 */
[----:B------:R-:W-:Y:S02]  /*2b10*/  SHF.R.U32.HI R21, RZ, 0x18, R0 ;  /* 0x00000018ff157819 */ /* 0x000fe40000011600 */
[----:B------:R-:W-:Y:S02]  /*2b20*/  MOV R0, R45 ;  /* 0x0000002d00007202 */ /* 0x000fe40000000f00 */
        /* <DEDUP_REMOVED lines=12> */
.L_x_279:
        /* <DEDUP_REMOVED lines=21> */
[----:B------:R-:W-:Y:S02]  /*2d40*/  LOP3.LUT P2, RZ, R26, 0x2, RZ, 0xc0, !PT ;  /* 0x000000021aff7812 */ /* 0x000fe4000784c0ff */
[----:B------:R-:W-:Y:S02]  /*2d50*/  IADD3 R8, PT, PT, R21, -0xfc, RZ ;  /* 0xffffff0415087810 */ /* 0x000fe40007ffe0ff */
[----:B------:R-:W-:-:S02]  /*2d60*/  PLOP3.LUT P0, PT, P0, P1, P2, 0xe0, 0x0 ;  /* 0x000000000000781c */ /* 0x000fc40000703c20 */
[----:B------:R-:W-:Y:S02]  /*2d70*/  LOP3.LUT P1, RZ, R0, 0x7fffff, RZ, 0xc0, !PT ;  /* 0x007fffff00ff7812 */ /* 0x000fe4000782c0ff */
[----:B------:R-:W-:Y:S02]  /*2d80*/  SEL R3, RZ, 0x1, !P0 ;  /* 0x00000001ff037807 */ /* 0x000fe40004000000 */
[----:B------:R-:W-:Y:S02]  /*2d90*/  SHF.R.U32.HI R7, RZ, R8, R7 ;  /* 0x00000008ff077219 */ /* 0x000fe40000011607 */
[----:B------:R-:W-:-:S04]  /*2da0*/  IADD3 R3, PT, PT, -R3, RZ, RZ ;  /* 0x000000ff03037210 */ /* 0x000fc80007ffe1ff */
[----:B------:R-:W-:-:S13]  /*2db0*/  ISETP.GE.AND P0, PT, R3, RZ, PT ;  /* 0x000000ff0300720c */ /* 0x000fda0003f06270 */
[----:B------:R-:W-:-:S04]  /*2dc0*/  @!P0 IADD3 R7, PT, PT, R7, 0x1, RZ ;  /* 0x0000000107078810 */ /* 0x000fc80007ffe0ff */
[----:B------:R-:W-:-:S04]  /*2dd0*/  @!P1 SHF.L.U32 R7, R7, 0x1, RZ ;  /* 0x0000000107079819 */ /* 0x000fc800000006ff */
[----:B------:R-:W-:Y:S01]  /*2de0*/  LOP3.LUT R7, R7, 0x80000000, R0, 0xf8, !PT ;  /* 0x8000000007077812 */ /* 0x000fe200078ef800 */
[----:B------:R-:W-:Y:S06]  /*2df0*/  BRA `(.L_x_280) ;  /* 0x0000000000047947 */ /* 0x000fec0003800000 */
.L_x_281:
[----:B------:R0:W1:Y:S02]  /*2e00*/  MUFU.RCP R7, R0 ;  /* 0x0000000000077308 */ /* 0x0000640000001000 */
.L_x_280:
[----:B------:R-:W-:Y:S05]  /*2e10*/  BSYNC.RECONVERGENT B2 ;  /* 0x0000000000027941 */ /* 0x000fea0003800200 */
.L_x_278:
[----:B01----:R-:W-:Y:S01]  /*2e20*/  MOV R0, R7 ;  /* 0x0000000700007202 */ /* 0x003fe20000000f00 */
[----:B------:R-:W-:-:S04]  /*2e30*/  HFMA2 R7, -RZ, RZ, 0, 0 ;  /* 0x00000000ff077431 */ /* 0x000fc800000001ff */
[----:B------:R-:W-:Y:S05]  /*2e40*/  RET.REL.NODEC R6 `(_Z22specular_bn_fwd_kernel10TensorViewS_S_S_S_S_S_fS_) ;  /* 0xffffffd0066c7950 */ /* 0x000fea0003c3ffff */
        .weak           $__internal_4_$__cuda_sm20_sqrt_rn_f32_slowpath
        .type           $__internal_4_$__cuda_sm20_sqrt_rn_f32_slowpath,@function
        .size           $__internal_4_$__cuda_sm20_sqrt_rn_f32_slowpath,($__internal_5_$__cuda_sm3x_div_rn_noftz_f32_slowpath - $__internal_4_$__cuda_sm20_sqrt_rn_f32_slowpath)
$__internal_4_$__cuda_sm20_sqrt_rn_f32_slowpath:
        /* <DEDUP_REMOVED lines=19> */
.L_x_282:
[----:B------:R-:W-:-:S04]  /*2f80*/  HFMA2 R39, -RZ, RZ, 0, 0 ;  /* 0x00000000ff277431 */ /* 0x000fc800000001ff */
[----:B------:R-:W-:Y:S05]  /*2f90*/  RET.REL.NODEC R38 `(_Z22specular_bn_fwd_kernel10TensorViewS_S_S_S_S_S_fS_) ;  /* 0xffffffd026187950 */ /* 0x000fea0003c3ffff */
        .weak           $__internal_5_$__cuda_sm3x_div_rn_noftz_f32_slowpath
        .type           $__internal_5_$__cuda_sm3x_div_rn_noftz_f32_slowpath,@function
        .size           $__internal_5_$__cuda_sm3x_div_rn_noftz_f32_slowpath,(.L_x_1051 - $__internal_5_$__cuda_sm3x_div_rn_noftz_f32_slowpath)
$__internal_5_$__cuda_sm3x_div_rn_noftz_f32_slowpath:
[----:B------:R-:W-:Y:S01]  /*2fa0*/  SHF.R.U32.HI R39, RZ, 0x17, R50 ;  /* 0x00000017ff277819 */ /* 0x000fe20000011632 */
[----:B------:R-:W-:Y:S01]  /*2fb0*/  BSSY.RECONVERGENT B1, `(.L_x_283) ;  /* 0x0000062000017945 */ /* 0x000fe20003800200 */
[----:B------:R-:W-:Y:S02]  /*2fc0*/  SHF.R.U32.HI R41, RZ, 0x17, R9 ;  /* 0x00000017ff297819 */ /* 0x000fe40000011609 */
[----:B------:R-:W-:Y:S02]  /*2fd0*/  LOP3.LUT R39, R39, 0xff, RZ, 0xc0, !PT ;  /* 0x000000ff27277812 */ /* 0x000fe400078ec0ff */
[----:B------:R-:W-:Y:S02]  /*2fe0*/  LOP3.LUT R41, R41, 0xff, RZ, 0xc0, !PT ;  /* 0x000000ff29297812 */ /* 0x000fe400078ec0ff */
[----:B------:R-:W-:Y:S02]  /*2ff0*/  IADD3 R42, PT, PT, R39, -0x1, RZ ;  /* 0xffffffff272a7810 */ /* 0x000fe40007ffe0ff */
[----:B------:R-:W-:-:S02]  /*3000*/  IADD3 R46, PT, PT, R41, -0x1, RZ ;  /* 0xffffffff292e7810 */ /* 0x000fc40007ffe0ff */
[----:B------:R-:W-:-:S04]  /*3010*/  ISETP.GT.U32.AND P0, PT, R42, 0xfd, PT ;  /* 0x000000fd2a00780c */ /* 0x000fc80003f04070 */
        /* <DEDUP_REMOVED lines=26> */
.L_x_284:
[----:B------:R-:W-:Y:S01]  /*31c0*/  LEA R49, R39, 0xc0800000, 0x17 ;  /* 0xc080000027317811 */ /* 0x000fe200078eb8ff */
[----:B------:R-:W-:Y:S01]  /*31d0*/  BSSY.RECONVERGENT B2, `(.L_x_289) ;  /* 0x0000036000027945 */ /* 0x000fe20003800200 */
[----:B------:R-:W-:Y:S02]  /*31e0*/  IADD3 R46, PT, PT, R41, -0x7f, RZ ;  /* 0xffffff81292e7810 */ /* 0x000fe40007ffe0ff */
[----:B------:R-:W-:-:S03]  /*31f0*/  IADD3 R49, PT, PT, -R49, R50, RZ ;  /* 0x0000003231317210 */ /* 0x000fc60007ffe1ff */
[----:B------:R-:W-:Y:S01]  /*3200*/  IMAD R9, R46, -0x800000, R9 ;  /* 0xff8000002e097824 */ /* 0x000fe200078e0209 */
[----:B------:R-:W0:Y:S01]  /*3210*/  MUFU.RCP R47, R49 ;  /* 0x00000031002f7308 */ /* 0x000e220000001000 */
[----:B------:R-:W-:-:S04]  /*3220*/  FADD.FTZ R42, -R49, -RZ ;  /* 0x800000ff312a7221 */ /* 0x000fc80000010100 */
        /* <DEDUP_REMOVED lines=25> */
[C---:B------:R-:W-:Y:S02]  /*33c0*/  IADD3 R42, PT, PT, R39.reuse, 0x20, RZ ;  /* 0x00000020272a7810 */ /* 0x040fe40007ffe0ff */
[----:B------:R-:W-:Y:S02]  /*33d0*/  LOP3.LUT R40, R40, 0x7fffff, RZ, 0xc0, !PT ;  /* 0x007fffff28287812 */ /* 0x000fe400078ec0ff */
[C---:B------:R-:W-:Y:S02]  /*33e0*/  ISETP.NE.AND P2, PT, R39.reuse, RZ, PT ;  /* 0x000000ff2700720c */ /* 0x040fe40003f45270 */
[----:B------:R-:W-:Y:S02]  /*33f0*/  LOP3.LUT R47, R40, 0x800000, RZ, 0xfc, !PT ;  /* 0x00800000282f7812 */ /* 0x000fe400078efcff */
[----:B------:R-:W-:-:S02]  /*3400*/  ISETP.NE.AND P1, PT, R39, RZ, PT ;  /* 0x000000ff2700720c */ /* 0x000fc40003f25270 */
        /* <DEDUP_REMOVED lines=14> */
.L_x_291:
[----:B------:R-:W-:-:S04]  /*34f0*/  LOP3.LUT R9, R9, 0x80000000, RZ, 0xc0, !PT ;  /* 0x8000000009097812 */ /* 0x000fc800078ec0ff */
[----:B------:R-:W-:Y:S01]  /*3500*/  LOP3.LUT R9, R9, 0x7f800000, RZ, 0xfc, !PT ;  /* 0x7f80000009097812 */ /* 0x000fe200078efcff */
[----:B------:R-:W-:Y:S06]  /*3510*/  BRA `(.L_x_292) ;  /* 0x0000000000047947 */ /* 0x000fec0003800000 */
.L_x_290:
[----:B------:R-:W-:-:S07]  /*3520*/  LEA R9, R40, R9, 0x17 ;  /* 0x0000000928097211 */ /* 0x000fce00078eb8ff */
.L_x_292:
[----:B------:R-:W-:Y:S05]  /*3530*/  BSYNC.RECONVERGENT B2 ;  /* 0x0000000000027941 */ /* 0x000fea0003800200 */
.L_x_289:
[----:B------:R-:W-:Y:S05]  /*3540*/  BRA `(.L_x_293) ;  /* 0x0000000000207947 */ /* 0x000fea0003800000 */
.L_x_288:
[----:B------:R-:W-:-:S04]  /*3550*/  LOP3.LUT R9, R50, 0x80000000, R9, 0x48, !PT ;  /* 0x8000000032097812 */ /* 0x000fc800078e4809 */
[----:B------:R-:W-:Y:S01]  /*3560*/  LOP3.LUT R9, R9, 0x7f800000, RZ, 0xfc, !PT ;  /* 0x7f80000009097812 */ /* 0x000fe200078efcff */
[----:B------:R-:W-:Y:S06]  /*3570*/  BRA `(.L_x_293) ;  /* 0x0000000000147947 */ /* 0x000fec0003800000 */
.L_x_287:
[----:B------:R-:W-:Y:S01]  /*3580*/  LOP3.LUT R9, R50, 0x80000000, R9, 0x48, !PT ;  /* 0x8000000032097812 */ /* 0x000fe200078e4809 */
[----:B------:R-:W-:Y:S06]  /*3590*/  BRA `(.L_x_293) ;  /* 0x00000000000c7947 */ /* 0x000fec0003800000 */
.L_x_286:
[----:B------:R-:W0:Y:S01]  /*35a0*/  MUFU.RSQ R9, -QNAN ;  /* 0xffc0000000097908 */ /* 0x000e220000001400 */
[----:B------:R-:W-:Y:S05]  /*35b0*/  BRA `(.L_x_293) ;  /* 0x0000000000047947 */ /* 0x000fea0003800000 */
.L_x_285:
[----:B------:R-:W-:-:S07]  /*35c0*/  FADD.FTZ R9, R9, R50 ;  /* 0x0000003209097221 */ /* 0x000fce0000010000 */
.L_x_293:
[----:B------:R-:W-:Y:S05]  /*35d0*/  BSYNC.RECONVERGENT B1 ;  /* 0x0000000000017941 */ /* 0x000fea0003800200 */
.L_x_283:
[----:B------:R-:W-:-:S04]  /*35e0*/  HFMA2 R39, -RZ, RZ, 0, 0 ;  /* 0x00000000ff277431 */ /* 0x000fc800000001ff */
[----:B0-----:R-:W-:Y:S05]  /*35f0*/  RET.REL.NODEC R38 `(_Z22specular_bn_fwd_kernel10TensorViewS_S_S_S_S_S_fS_) ;  /* 0xffffffc826807950 */ /* 0x001fea0003c3ffff */
.L_x_294:
        /* <DEDUP_REMOVED lines=16> */
.L_x_1051:


//--------------------- .text._Z23lambert_nhwc_bwd_kernel10TensorViewS_S_S_S_S_S_S_S_S_ --------------------------
	.section	.text._Z23lambert_nhwc_bwd_kernel10TensorViewS_S_S_S_S_S_S_S_S_,"ax",@progbits
	.align	128
        .global         _Z23lambert_nhwc_bwd_kernel10TensorViewS_S_S_S_S_S_S_S_S_
        .type           _Z23lambert_nhwc_bwd_kernel10TensorViewS_S_S_S_S_S_S_S_S_,@function
        .size           _Z23lambert_nhwc_bwd_kernel10TensorViewS_S_S_S_S_S_S_S_S_,(.L_x_1054 - _Z23lambert_nhwc_bwd_kernel10TensorViewS_S_S_S_S_S_S_S_S_)
        .other          _Z23lambert_nhwc_bwd_kernel10TensorViewS_S_S_S_S_S_S_S_S_,@"STO_CUDA_ENTRY STV_DEFAULT"
_Z23lambert_nhwc_bwd_kernel10TensorViewS_S_S_S_S_S_S_S_S_:
.text._Z23lambert_nhwc_bwd_kernel10TensorViewS_S_S_S_S_S_S_S_S_:
[----:B------:R-:W-:Y:S01]  /*0000*/  LDC R1, c[0x0][0x37c] ;  /* 0x0000df00ff017b82 */ /* 0x000fe20000000800 */
[----:B------:R-:W0:Y:S07]  /*0010*/  S2R R2, SR_TID.Y ;  /* 0x0000000000027919 */ /* 0x000e2e0000002200 */
[----:B------:R-:W1:Y:S01]  /*0020*/  LDC R30, c[0x0][0x360] ;  /* 0x0000d800ff1e7b82 */ /* 0x000e620000000800 */
[----:B------:R-:W2:Y:S01]  /*0030*/  LDCU.64 UR8, c[0x0][0x598] ;  /* 0x0000b300ff0877ac */ /* 0x000ea20008000a00 */
[----:B------:R-:W1:Y:S01]  /*0040*/  S2R R3, SR_TID.X ;  /* 0x0000000000037919 */ /* 0x000e620000002100 */
[----:B------:R-:W3:Y:S01]  /*0050*/  LDCU UR7, c[0x0][0x594] ;  /* 0x0000b280ff0777ac */ /* 0x000ee20008000800 */
[----:B------:R-:W4:Y:S04]  /*0060*/  S2R R0, SR_TID.Z ;  /* 0x0000000000007919 */ /* 0x000f280000002300 */
[----:B------:R-:W0:Y:S08]  /*0070*/  S2UR UR5, SR_CTAID.Y ;  /* 0x00000000000579c3 */ /* 0x000e300000002600 */
[----:B------:R-:W0:Y:S08]  /*0080*/  LDC R31, c[0x0][0x364] ;  /* 0x0000d900ff1f7b82 */ /* 0x000e300000000800 */
[----:B------:R-:W1:Y:S08]  /*0090*/  S2UR UR4, SR_CTAID.X ;  /* 0x00000000000479c3 */ /* 0x000e700000002500 */
[----:B------:R-:W4:Y:S08]  /*00a0*/  S2UR UR6, SR_CTAID.Z ;  /* 0x00000000000679c3 */ /* 0x000f300000002700 */
[----:B------:R-:W4:Y:S01]  /*00b0*/  LDC R29, c[0x0][0x368] ;  /* 0x0000da00ff1d7b82 */ /* 0x000f220000000800 */
[----:B0-----:R-:W-:-:S05]  /*00c0*/  IMAD R31, R31, UR5, R2 ;  /* 0x000000051f1f7c24 */ /* 0x001fca000f8e0202 */
[----:B--2---:R-:W-:Y:S01]  /*00d0*/  ISETP.GT.U32.AND P0, PT, R31, UR8, PT ;  /* 0x000000081f007c0c */ /* 0x004fe2000bf04070 */
[----:B-1----:R-:W-:-:S05]  /*00e0*/  IMAD R30, R30, UR4, R3 ;  /* 0x000000041e1e7c24 */ /* 0x002fca000f8e0203 */
[----:B------:R-:W-:Y:S01]  /*00f0*/  ISETP.GT.U32.OR P0, PT, R30, UR9, P0 ;  /* 0x000000091e007c0c */ /* 0x000fe20008704470 */
[----:B----4-:R-:W-:-:S05]  /*0100*/  IMAD R29, R29, UR6, R0 ;  /* 0x000000061d1d7c24 */ /* 0x010fca000f8e0200 */
[----:B---3--:R-:W-:-:S13]  /*0110*/  ISETP.GT.U32.OR P0, PT, R29, UR7, P0 ;  /* 0x000000071d007c0c */ /* 0x008fda0008704470 */
[----:B------:R-:W-:Y:S05]  /*0120*/  @P0 EXIT ;  /* 0x000000000000094d */ /* 0x000fea0003800000 */
[----:B------:R-:W0:Y:S01]  /*0130*/  LDCU.128 UR8, c[0x0][0x380] ;  /* 0x00007000ff0877ac */ /* 0x000e220008000c00 */
[----:B------:R-:W-:Y:S01]  /*0140*/  IMAD.MOV.U32 R28, RZ, RZ, RZ ;  /* 0x000000ffff1c7224 */ /* 0x000fe200078e00ff */
[----:B------:R-:W-:Y:S02]  /*0150*/  CS2R R26, SRZ ;  /* 0x00000000001a7805 */ /* 0x000fe4000001ff00 */
[----:B------:R-:W-:Y:S01]  /*0160*/  CS2R R24, SRZ ;  /* 0x0000000000187805 */ /* 0x000fe2000001ff00 */
[----:B------:R-:W1:Y:S01]  /*0170*/  LDCU UR4, c[0x0][0x390] ;  /* 0x00007200ff0477ac */ /* 0x000e620008000800 */
[----:B------:R-:W-:Y:S02]  /*0180*/  CS2R R22, SRZ ;  /* 0x0000000000167805 */ /* 0x000fe4000001ff00 */
[----:B------:R-:W-:Y:S01]  /*0190*/  CS2R R20, SRZ ;  /* 0x0000000000147805 */ /* 0x000fe2000001ff00 */
[----:B------:R-:W2:Y:S01]  /*01a0*/  LDCU.64 UR6, c[0x0][0x3c0] ;  /* 0x00007800ff0677ac */ /* 0x000ea20008000a00 */
[----:B------:R-:W3:Y:S01]  /*01b0*/  LDCU UR5, c[0x0][0x3c8] ;  /* 0x00007900ff0577ac */ /* 0x000ee20008000800 */
[----:B------:R-:W4:Y:S01]  /*01c0*/  LDCU UR12, c[0x0][0x400] ;  /* 0x00008000ff0c77ac */ /* 0x000f220008000800 */
[----:B0-----:R-:W-:-:S02]  /*01d0*/  IMAD R0, R29, UR10, RZ ;  /* 0x0000000a1d007c24 */ /* 0x001fc4000f8e02ff */
[----:B------:R-:W-:Y:S01]  /*01e0*/  IMAD R3, R31, UR11, RZ ;  /* 0x0000000b1f037c24 */ /* 0x000fe2000f8e02ff */
[----:B------:R-:W0:Y:S01]  /*01f0*/  LDCU.128 UR16, c[0x0][0x3f0] ;  /* 0x00007e00ff1077ac */ /* 0x000e220008000c00 */
[----:B-1----:R-:W-:Y:S01]  /*0200*/  IMAD R2, R30, UR4, RZ ;  /* 0x000000041e027c24 */ /* 0x002fe2000f8e02ff */
[----:B------:R-:W1:Y:S04]  /*0210*/  LDCU.64 UR14, c[0x0][0x580] ;  /* 0x0000b000ff0e77ac */ /* 0x000e680008000a00 */
[----:B------:R-:W-:Y:S01]  /*0220*/  IADD3 R10, P0, P1, R0, R3, R2 ;  /* 0x00000003000a7210 */ /* 0x000fe2000791e002 */
[----:B--2---:R-:W-:Y:S01]  /*0230*/  IMAD R0, R29, UR6, RZ ;  /* 0x000000061d007c24 */ /* 0x004fe2000f8e02ff */
[----:B------:R-:W2:Y:S01]  /*0240*/  LDCU UR13, c[0x0][0x588] ;  /* 0x0000b100ff0d77ac */ /* 0x000ea20008000800 */
[----:B------:R-:W-:-:S02]  /*0250*/  IMAD R3, R31, UR7, RZ ;  /* 0x000000071f037c24 */ /* 0x000fc4000f8e02ff */
[C---:B---3--:R-:W-:Y:S01]  /*0260*/  IMAD R2, R30.reuse, UR5, RZ ;  /* 0x000000051e027c24 */ /* 0x048fe2000f8e02ff */
[----:B------:R-:W3:Y:S01]  /*0270*/  LDCU UR6, c[0x0][0x448] ;  /* 0x00008900ff0677ac */ /* 0x000ee20008000800 */
[----:B----4-:R-:W-:Y:S01]  /*0280*/  IMAD R6, R30, UR12, RZ ;  /* 0x0000000c1e067c24 */ /* 0x010fe2000f8e02ff */
[----:B------:R-:W4:Y:S02]  /*0290*/  LDCU.64 UR10, c[0x0][0x3b8] ;  /* 0x00007700ff0a77ac */ /* 0x000f240008000a00 */
[----:B------:R-:W-:Y:S01]  /*02a0*/  IADD3 R0, P5, P6, R0, R3, R2 ;  /* 0x0000000300007210 */ /* 0x000fe20007ebe002 */
[----:B0-----:R-:W-:Y:S01]  /*02b0*/  IMAD R4, R29, UR18, RZ ;  /* 0x000000121d047c24 */ /* 0x001fe2000f8e02ff */
[----:B------:R-:W0:Y:S01]  /*02c0*/  LDCU.64 UR20, c[0x0][0x578] ;  /* 0x0000af00ff1477ac */ /* 0x000e220008000a00 */
[----:B------:R-:W-:Y:S02]  /*02d0*/  IMAD R5, R31, UR19, RZ ;  /* 0x000000131f057c24 */ /* 0x000fe4000f8e02ff */
[----:B-1----:R-:W-:-:S02]  /*02e0*/  IMAD R7, R29, UR14, RZ ;  /* 0x0000000e1d077c24 */ /* 0x002fc4000f8e02ff */
[----:B------:R-:W-:Y:S01]  /*02f0*/  IMAD R8, R31, UR15, RZ ;  /* 0x0000000f1f087c24 */ /* 0x000fe2000f8e02ff */
[----:B------:R-:W-:Y:S01]  /*0300*/  IADD3 R4, P3, P4, R4, R5, R6 ;  /* 0x0000000504047210 */ /* 0x000fe20007c7e006 */
[----:B--2---:R-:W-:Y:S01]  /*0310*/  IMAD R9, R30, UR13, RZ ;  /* 0x0000000d1e097c24 */ /* 0x004fe2000f8e02ff */
[----:B------:R-:W-:Y:S01]  /*0320*/  IADD3.X R5, PT, PT, RZ, RZ, RZ, P0, P1 ;  /* 0x000000ffff057210 */ /* 0x000fe200007e24ff */
[----:B---3--:R-:W-:Y:S01]  /*0330*/  UISETP.NE.AND UP0, UPT, UR6, URZ, UPT ;  /* 0x000000ff0600728c */ /* 0x008fe2000bf05270 */
[----:B------:R-:W-:Y:S02]  /*0340*/  IADD3 R6, P1, PT, R10, UR8, RZ ;  /* 0x000000080a067c10 */ /* 0x000fe4000ff3e0ff */
[----:B------:R-:W-:Y:S02]  /*0350*/  IADD3 R7, P2, P0, R7, R8, R9 ;  /* 0x0000000807077210 */ /* 0x000fe4000785e009 */
[----:B------:R-:W-:Y:S02]  /*0360*/  IADD3.X R8, PT, PT, RZ, RZ, RZ, P5, P6 ;  /* 0x000000ffff087210 */ /* 0x000fe40002fec4ff */
[----:B------:R-:W-:-:S02]  /*0370*/  IADD3 R4, P6, PT, R4, UR16, RZ ;  /* 0x0000001004047c10 */ /* 0x000fc4000ffde0ff */
[----:B----4-:R-:W-:Y:S02]  /*0380*/  IADD3 R32, P5, PT, R0, UR10, RZ ;  /* 0x0000000a00207c10 */ /* 0x010fe4000ffbe0ff */
[----:B------:R-:W-:Y:S02]  /*0390*/  IADD3.X R3, PT, PT, RZ, RZ, RZ, P3, P4 ;  /* 0x000000ffff037210 */ /* 0x000fe40001fe84ff */
[----:B0-----:R-:W-:Y:S02]  /*03a0*/  IADD3 R2, P3, PT, R7, UR20, RZ ;  /* 0x0000001407027c10 */ /* 0x001fe4000ff7e0ff */
[----:B------:R-:W-:Y:S02]  /*03b0*/  IADD3.X R0, PT, PT, RZ, RZ, RZ, P2, P0 ;  /* 0x000000ffff007210 */ /* 0x000fe400017e04ff */
[----:B------:R-:W-:Y:S01]  /*03c0*/  IADD3.X R7, PT, PT, R5, UR9, RZ, P1, !PT ;  /* 0x0000000905077c10 */ /* 0x000fe20008ffe4ff */
[----:B------:R-:W0:Y:S01]  /*03d0*/  LDCU.64 UR8, c[0x0][0x358] ;  /* 0x00006b00ff0877ac */ /* 0x000e220008000a00 */
[----:B------:R-:W-:-:S02]  /*03e0*/  IADD3.X R5, PT, PT, R3, UR17, RZ, P6, !PT ;  /* 0x0000001103057c10 */ /* 0x000fc4000b7fe4ff */
[----:B------:R-:W-:Y:S02]  /*03f0*/  IADD3.X R33, PT, PT, R8, UR11, RZ, P5, !PT ;  /* 0x0000000b08217c10 */ /* 0x000fe4000affe4ff */
[----:B------:R-:W-:Y:S01]  /*0400*/  IADD3.X R3, PT, PT, R0, UR21, RZ, P3, !PT ;  /* 0x0000001500037c10 */ /* 0x000fe20009ffe4ff */
[----:B------:R-:W-:Y:S06]  /*0410*/  BRA.U !UP0, `(.L_x_295) ;  /* 0x0000000d08807547 */ /* 0x000fec000b800000 */
[----:B0-----:R-:W5:Y:S01]  /*0420*/  LDG.E R16, desc[UR8][R32.64] ;  /* 0x0000000820107981 */ /* 0x001f62000c1e1900 */
[----:B------:R-:W0:Y:S03]  /*0430*/  LDCU UR4, c[0x0][0x430] ;  /* 0x00008600ff0477ac */ /* 0x000e260008000800 */
[----:B------:R-:W5:Y:S01]  /*0440*/  LDG.E R15, desc[UR8][R32.64+0x4] ;  /* 0x00000408200f7981 */ /* 0x000f62000c1e1900 */
[----:B------:R-:W1:Y:S03]  /*0450*/  LDCU UR5, c[0x0][0x468] ;  /* 0x00008d00ff0577ac */ /* 0x000e660008000800 */
[----:B------:R-:W5:Y:S04]  /*0460*/  LDG.E R14, desc[UR8][R32.64+0x8] ;  /* 0x00000808200e7981 */ /* 0x000f68000c1e1900 */
[----:B------:R-:W5:Y:S04]  /*0470*/  LDG.E R0, desc[UR8][R4.64] ;  /* 0x0000000804007981 */ /* 0x000f68000c1e1900 */
[----:B------:R-:W5:Y:S04]  /*0480*/  LDG.E R13, desc[UR8][R4.64+0x4] ;  /* 0x00000408040d7981 */ /* 0x000f68000c1e1900 */
[----:B------:R-:W5:Y:S04]  /*0490*/  LDG.E R12, desc[UR8][R4.64+0x8] ;  /* 0x00000808040c7981 */ /* 0x000f68000c1e1900 */
[----:B------:R-:W5:Y:S04]  /*04a0*/  LDG.E R11, desc[UR8][R2.64] ;  /* 0x00000008020b7981 */ /* 0x000f68000c1e1900 */
[----:B------:R-:W5:Y:S04]  /*04b0*/  LDG.E R10, desc[UR8][R2.64+0x4] ;  /* 0x00000408020a7981 */ /* 0x000f68000c1e1900 */
[----:B------:R-:W5:Y:S01]  /*04c0*/  LDG.E R8, desc[UR8][R2.64+0x8] ;  /* 0x0000080802087981 */ /* 0x000f62000c1e1900 */
[----:B------:R-:W-:-:S02]  /*04d0*/  CS2R R20, SRZ ;  /* 0x0000000000147805 */ /* 0x000fc4000001ff00 */
[----:B------:R-:W-:Y:S02]  /*04e0*/  CS2R R22, SRZ ;  /* 0x0000000000167805 */ /* 0x000fe4000001ff00 */
[----:B------:R-:W-:Y:S02]  /*04f0*/  CS2R R24, SRZ ;  /* 0x0000000000187805 */ /* 0x000fe4000001ff00 */
[----:B------:R-:W-:Y:S01]  /*0500*/  CS2R R26, SRZ ;  /* 0x00000000001a7805 */ /* 0x000fe2000001ff00 */
[----:B------:R-:W-:Y:S01]  /*0510*/  IMAD.MOV.U32 R28, RZ, RZ, RZ ;  /* 0x000000ffff1c7224 */ /* 0x000fe200078e00ff */
[----:B------:R-:W5:Y:S01]  /*0520*/  LDG.E R19, desc[UR8][R6.64] ;  /* 0x0000000806137981 */ /* 0x000f62000c1e1900 */
[C---:B0-----:R-:W-:Y:S01]  /*0530*/  IMAD R9, R29.reuse, UR4, RZ ;  /* 0x000000041d097c24 */ /* 0x041fe2000f8e02ff */
[----:B------:R-:W-:Y:S02]  /*0540*/  UIADD3 UR6, UPT, UPT, -UR6, URZ, URZ ;  /* 0x000000ff06067290 */ /* 0x000fe4000fffe1ff */
[----:B------:R-:W5:Y:S01]  /*0550*/  LDG.E R18, desc[UR8][R6.64+0x4] ;  /* 0x0000040806127981 */ /* 0x000f62000c1e1900 */
[----:B------:R-:W0:Y:S03]  /*0560*/  LDCU UR10, c[0x0][0x46c] ;  /* 0x00008d80ff0a77ac */ /* 0x000e260008000800 */
[----:B------:R1:W5:Y:S01]  /*0570*/  LDG.E R17, desc[UR8][R6.64+0x8] ;  /* 0x0000080806117981 */ /* 0x000362000c1e1900 */
[----:B------:R-:W2:Y:S01]  /*0580*/  LDCU UR11, c[0x0][0x434] ;  /* 0x00008680ff0b77ac */ /* 0x000ea20008000800 */
[----:B------:R-:W-:Y:S01]  /*0590*/  UMOV UR4, URZ ;  /* 0x000000ff00047c82 */ /* 0x000fe20008000000 */
[----:B-1----:R-:W-:Y:S01]  /*05a0*/  IMAD R7, R29, UR5, RZ ;  /* 0x000000051d077c24 */ /* 0x002fe2000f8e02ff */
[----:B------:R-:W-:-:S06]  /*05b0*/  UMOV UR5, URZ ;  /* 0x000000ff00057c82 */ /* 0x000fcc0008000000 */
.L_x_317:
[----:B------:R-:W1:Y:S02]  /*05c0*/  LDC.64 R2, c[0x0][0x428] ;  /* 0x00010a00ff027b82 */ /* 0x000e640000000a00 */
[----:B-1----:R-:W-:-:S04]  /*05d0*/  IADD3 R36, P0, P1, R2, UR4, R9 ;  /* 0x0000000402247c10 */ /* 0x002fc8000f91e009 */
[----:B------:R-:W-:Y:S02]  /*05e0*/  IADD3.X R37, PT, PT, RZ, R3, RZ, P0, P1 ;  /* 0x00000003ff257210 */ /* 0x000fe400007e24ff */
[----:B------:R-:W1:Y:S03]  /*05f0*/  LDC.64 R2, c[0x0][0x460] ;  /* 0x00011800ff027b82 */ /* 0x000e660000000a00 */
[----:B------:R-:W3:Y:S04]  /*0600*/  LDG.E R5, desc[UR8][R36.64] ;  /* 0x0000000824057981 */ /* 0x000ee8000c1e1900 */
[----:B------:R-:W4:Y:S04]  /*0610*/  LDG.E R6, desc[UR8][R36.64+0x4] ;  /* 0x0000040824067981 */ /* 0x000f28000c1e1900 */
[----:B------:R-:W2:Y:S01]  /*0620*/  LDG.E R39, desc[UR8][R36.64+0x8] ;  /* 0x0000080824277981 */ /* 0x000ea2000c1e1900 */
[----:B-1----:R-:W-:-:S04]  /*0630*/  IADD3 R34, P0, P1, R2, UR5, R7 ;  /* 0x0000000502227c10 */ /* 0x002fc8000f91e007 */
[----:B------:R-:W-:-:S05]  /*0640*/  IADD3.X R35, PT, PT, RZ, R3, RZ, P0, P1 ;  /* 0x00000003ff237210 */ /* 0x000fca00007e24ff */
[----:B-----5:R1:W5:Y:S04]  /*0650*/  LDG.E R38, desc[UR8][R34.64] ;  /* 0x0000000822267981 */ /* 0x020368000c1e1900 */
[----:B------:R1:W5:Y:S04]  /*0660*/  LDG.E R33, desc[UR8][R34.64+0x4] ;  /* 0x0000040822217981 */ /* 0x000368000c1e1900 */
[----:B------:R1:W5:Y:S01]  /*0670*/  LDG.E R41, desc[UR8][R34.64+0x8] ;  /* 0x0000080822297981 */ /* 0x000362000c1e1900 */
[----:B------:R-:W-:Y:S01]  /*0680*/  BSSY.RECONVERGENT B0, `(.L_x_296) ;  /* 0x0000015000007945 */ /* 0x000fe20003800200 */
[----:B---3--:R-:W-:Y:S01]  /*0690*/  FADD R4, -R16, R5 ;  /* 0x0000000510047221 */ /* 0x008fe20000000100 */
[----:B----4-:R-:W-:-:S03]  /*06a0*/  FADD R3, -R15, R6 ;  /* 0x000000060f037221 */ /* 0x010fc60000000100 */
[----:B------:R-:W-:Y:S01]  /*06b0*/  FFMA R6, R4, R4, RZ ;  /* 0x0000000404067223 */ /* 0x000fe200000000ff */
[----:B------:R-:W-:Y:S01]  /*06c0*/  FMUL R47, R3, R3 ;  /* 0x00000003032f7220 */ /* 0x000fe20000400000 */
[----:B--2---:R-:W-:-:S03]  /*06d0*/  FADD R2, -R14, R39 ;  /* 0x000000270e027221 */ /* 0x004fc60000000100 */
[----:B------:R-:W-:-:S04]  /*06e0*/  FADD R5, R6, R47 ;  /* 0x0000002f06057221 */ /* 0x000fc80000000000 */
[----:B------:R-:W-:-:S04]  /*06f0*/  FFMA R6, R2, R2, R5 ;  /* 0x0000000202067223 */ /* 0x000fc80000000005 */
[----:B------:R-:W-:Y:S01]  /*0700*/  VIADD R5, R6, 0xf3000000 ;  /* 0xf300000006057836 */ /* 0x000fe20000000000 */
[----:B------:R1:W2:Y:S04]  /*0710*/  MUFU.RSQ R37, R6 ;  /* 0x0000000600257308 */ /* 0x0002a80000001400 */
[----:B------:R-:W-:-:S13]  /*0720*/  ISETP.GT.U32.AND P0, PT, R5, 0x727fffff, PT ;  /* 0x727fffff0500780c */ /* 0x000fda0003f04070 */
[----:B-12---:R-:W-:Y:S05]  /*0730*/  @!P0 BRA `(.L_x_297) ;  /* 0x0000000000148947 */ /* 0x006fea0003800000 */
[----:B------:R-:W-:Y:S02]  /*0740*/  MOV R5, R6 ;  /* 0x0000000600057202 */ /* 0x000fe40000000f00 */
[----:B------:R-:W-:-:S07]  /*0750*/  MOV R50, 0x770 ;  /* 0x0000077000327802 */ /* 0x000fce0000000f00 */
[----:B0----5:R-:W-:Y:S05]  /*0760*/  CALL.REL.NOINC `($__internal_7_$__cuda_sm20_sqrt_rn_f32_slowpath) ;  /* 0x0000001000a87944 */ /* 0x021fea0003c00000 */
[----:B------:R-:W-:Y:S01]  /*0770*/  IMAD.MOV.U32 R53, RZ, RZ, R32 ;  /* 0x000000ffff357224 */ /* 0x000fe200078e0020 */
[----:B------:R-:W-:Y:S06]  /*0780*/  BRA `(.L_x_298) ;  /* 0x0000000000107947 */ /* 0x000fec0003800000 */
.L_x_297:
[----:B------:R-:W-:Y:S01]  /*0790*/  FMUL.FTZ R53, R6, R37 ;  /* 0x0000002506357220 */ /* 0x000fe20000410000 */
[----:B------:R-:W-:-:S03]  /*07a0*/  FMUL.FTZ R5, R37, 0.5 ;  /* 0x3f00000025057820 */ /* 0x000fc60000410000 */
[----:B------:R-:W-:-:S04]  /*07b0*/  FFMA R6, -R53, R53, R6 ;  /* 0x0000003535067223 */ /* 0x000fc80000000106 */
[----:B------:R-:W-:-:S07]  /*07c0*/  FFMA R53, R6, R5, R53 ;  /* 0x0000000506357223 */ /* 0x000fce0000000035 */
.L_x_298:
[----:B0-----:R-:W-:Y:S05]  /*07d0*/  BSYNC.RECONVERGENT B0 ;  /* 0x0000000000007941 */ /* 0x001fea0003800200 */
.L_x_296:
        /* <DEDUP_REMOVED lines=9> */
[----:B------:R-:W-:Y:S01]  /*0870*/  IMAD.MOV.U32 R5, RZ, RZ, R4 ;  /* 0x000000ffff057224 */ /* 0x000fe200078e0004 */
[----:B------:R-:W-:Y:S01]  /*0880*/  MOV R44, 0x8b0 ;  /* 0x000008b0002c7802 */ /* 0x000fe20000000f00 */
[----:B------:R-:W-:-:S07]  /*0890*/  IMAD.MOV.U32 R6, RZ, RZ, R53 ;  /* 0x000000ffff067224 */ /* 0x000fce00078e0035 */
[----:B-----5:R-:W-:Y:S05]  /*08a0*/  CALL.REL.NOINC `($__internal_8_$__cuda_sm3x_div_rn_noftz_f32_slowpath) ;  /* 0x0000001000ac7944 */ /* 0x020fea0003c00000 */
[----:B------:R-:W-:-:S07]  /*08b0*/  MOV R45, R5 ;  /* 0x00000005002d7202 */ /* 0x000fce0000000f00 */
.L_x_300:
[----:B------:R-:W-:Y:S05]  /*08c0*/  BSYNC.RECONVERGENT B0 ;  /* 0x0000000000007941 */ /* 0x000fea0003800200 */
.L_x_299:
        /* <DEDUP_REMOVED lines=13> */
[----:B------:R-:W-:-:S07]  /*09a0*/  IMAD.MOV.U32 R42, RZ, RZ, R5 ;  /* 0x000000ffff2a7224 */ /* 0x000fce00078e0005 */
.L_x_302:
[----:B------:R-:W-:Y:S05]  /*09b0*/  BSYNC.RECONVERGENT B0 ;  /* 0x0000000000007941 */ /* 0x000fea0003800200 */
.L_x_301:
        /* <DEDUP_REMOVED lines=9> */
[----:B------:R-:W-:Y:S01]  /*0a50*/  MOV R5, R2 ;  /* 0x0000000200057202 */ /* 0x000fe20000000f00 */
[----:B------:R-:W-:Y:S01]  /*0a60*/  IMAD.MOV.U32 R6, RZ, RZ, R53 ;  /* 0x000000ffff067224 */ /* 0x000fe200078e0035 */
[----:B------:R-:W-:-:S07]  /*0a70*/  MOV R44, 0xa90 ;  /* 0x00000a90002c7802 */ /* 0x000fce0000000f00 */
[----:B-----5:R-:W-:Y:S05]  /*0a80*/  CALL.REL.NOINC `($__internal_8_$__cuda_sm3x_div_rn_noftz_f32_slowpath) ;  /* 0x0000001000347944 */ /* 0x020fea0003c00000 */
[----:B------:R-:W-:-:S07]  /*0a90*/  IMAD.MOV.U32 R43, RZ, RZ, R5 ;  /* 0x000000ffff2b7224 */ /* 0x000fce00078e0005 */
.L_x_304:
[----:B------:R-:W-:Y:S05]  /*0aa0*/  BSYNC.RECONVERGENT B0 ;  /* 0x0000000000007941 */ /* 0x000fea0003800200 */
.L_x_303:
[----:B------:R-:W-:Y:S01]  /*0ab0*/  FFMA R6, R0, R45, RZ ;  /* 0x0000002d00067223 */ /* 0x000fe200000000ff */
[----:B------:R-:W-:Y:S02]  /*0ac0*/  HFMA2 R32, -RZ, RZ, 2.142578125, 0.0004794597625732421875 ;  /* 0x40490fdbff207431 */ /* 0x000fe400000001ff */
[----:B------:R-:W-:Y:S01]  /*0ad0*/  IMAD.MOV.U32 R35, RZ, RZ, 0x3ea2f983 ;  /* 0x3ea2f983ff237424 */ /* 0x000fe200078e00ff */
[----:B------:R-:W-:Y:S01]  /*0ae0*/  BSSY.RECONVERGENT B0, `(.L_x_305) ;  /* 0x000000e000007945 */ /* 0x000fe20003800200 */
[----:B------:R-:W-:-:S04]  /*0af0*/  FFMA R5, R13, R42, R6 ;  /* 0x0000002a0d057223 */ /* 0x000fc80000000006 */
[----:B------:R-:W-:Y:S01]  /*0b00*/  FFMA R5, R12, R43, R5 ;  /* 0x0000002b0c057223 */ /* 0x000fe20000000005 */
[----:B------:R-:W-:-:S03]  /*0b10*/  FFMA R6, R35, -R32, 1 ;  /* 0x3f80000023067423 */ /* 0x000fc60000000820 */
[----:B------:R-:W0:Y:S01]  /*0b20*/  FCHK P0, R5, 3.1415927410125732422 ;  /* 0x40490fdb05007902 */ /* 0x000e220000000000 */
[----:B------:R-:W-:-:S04]  /*0b30*/  FFMA R6, R6, R35, 0.31830987334251403809 ;  /* 0x3ea2f98306067423 */ /* 0x000fc80000000023 */
[----:B------:R-:W-:-:S04]  /*0b40*/  FFMA R32, R5, R6, RZ ;  /* 0x0000000605207223 */ /* 0x000fc800000000ff */
[----:B------:R-:W-:-:S04]  /*0b50*/  FFMA R35, R32, -3.1415927410125732422, R5 ;  /* 0xc0490fdb20237823 */ /* 0x000fc80000000005 */
[----:B------:R-:W-:Y:S01]  /*0b60*/  FFMA R6, R6, R35, R32 ;  /* 0x0000002306067223 */ /* 0x000fe20000000020 */
[----:B0-----:R-:W-:Y:S06]  /*0b70*/  @!P0 BRA `(.L_x_306) ;  /* 0x0000000000108947 */ /* 0x001fec0003800000 */
[----:B------:R-:W-:Y:S01]  /*0b80*/  IMAD.MOV.U32 R6, RZ, RZ, 0x40490fdb ;  /* 0x40490fdbff067424 */ /* 0x000fe200078e00ff */
[----:B------:R-:W-:-:S07]  /*0b90*/  MOV R44, 0xbb0 ;  /* 0x00000bb0002c7802 */ /* 0x000fce0000000f00 */
[----:B-----5:R-:W-:Y:S05]  /*0ba0*/  CALL.REL.NOINC `($__internal_8_$__cuda_sm3x_div_rn_noftz_f32_slowpath) ;  /* 0x0000000c00ec7944 */ /* 0x020fea0003c00000 */
[----:B------:R-:W-:-:S07]  /*0bb0*/  IMAD.MOV.U32 R6, RZ, RZ, R5 ;  /* 0x000000ffff067224 */ /* 0x000fce00078e0005 */
.L_x_306:
[----:B------:R-:W-:Y:S05]  /*0bc0*/  BSYNC.RECONVERGENT B0 ;  /* 0x0000000000007941 */ /* 0x000fea0003800200 */
.L_x_305:
[----:B-----5:R-:W-:Y:S01]  /*0bd0*/  FMUL R40, R10, R33 ;  /* 0x000000210a287220 */ /* 0x020fe20000400000 */
[----:B------:R-:W-:Y:S01]  /*0be0*/  FMUL R38, R11, R38 ;  /* 0x000000260b267220 */ /* 0x000fe20000400000 */
[----:B------:R-:W-:Y:S01]  /*0bf0*/  FMUL R41, R8, R41 ;  /* 0x0000002908297220 */ /* 0x000fe20000400000 */
[----:B------:R-:W-:Y:S02]  /*0c00*/  VIADD R5, R53, 0x1800000 ;  /* 0x0180000035057836 */ /* 0x000fe40000000000 */
[----:B------:R-:W-:Y:S01]  /*0c10*/  FMUL R32, R18, R40 ;  /* 0x0000002812207220 */ /* 0x000fe20000400000 */
[----:B------:R-:W-:Y:S01]  /*0c20*/  FSETP.GT.AND P0, PT, R6, RZ, PT ;  /* 0x000000ff0600720b */ /* 0x000fe20003f04000 */
[----:B------:R-:W-:Y:S01]  /*0c30*/  BSSY.RECONVERGENT B0, `(.L_x_307) ;  /* 0x0000015000007945 */ /* 0x000fe20003800200 */
[----:B------:R-:W-:Y:S01]  /*0c40*/  FMNMX R37, RZ, R6, !PT ;  /* 0x00000006ff257209 */ /* 0x000fe20007800000 */
[----:B------:R-:W-:Y:S01]  /*0c50*/  FFMA R32, R19, R38, R32 ;  /* 0x0000002613207223 */ /* 0x000fe20000000020 */
[----:B------:R-:W-:-:S03]  /*0c60*/  LOP3.LUT R5, R5, 0x7f800000, RZ, 0xc0, !PT ;  /* 0x7f80000005057812 */ /* 0x000fc600078ec0ff */
[----:B------:R-:W-:-:S04]  /*0c70*/  FFMA R32, R17, R41, R32 ;  /* 0x0000002911207223 */ /* 0x000fc80000000020 */
[----:B------:R-:W-:-:S05]  /*0c80*/  FMUL R32, R32, 0.31830987334251403809 ;  /* 0x3ea2f98320207820 */ /* 0x000fca0000400000 */
[----:B------:R-:W-:Y:S02]  /*0c90*/  FSEL R39, R32, RZ, P0 ;  /* 0x000000ff20277208 */ /* 0x000fe40000000000 */
[----:B------:R-:W-:-:S03]  /*0ca0*/  ISETP.GT.U32.AND P0, PT, R5, 0x1ffffff, PT ;  /* 0x01ffffff0500780c */ /* 0x000fc60003f04070 */
[-C--:B------:R-:W-:Y:S01]  /*0cb0*/  FMUL R36, R13, R39.reuse ;  /* 0x000000270d247220 */ /* 0x080fe20000400000 */
[-C--:B------:R-:W-:Y:S01]  /*0cc0*/  FMUL R35, R0, R39.reuse ;  /* 0x0000002700237220 */ /* 0x080fe20000400000 */
[----:B------:R-:W-:Y:S02]  /*0cd0*/  FMUL R34, R12, R39 ;  /* 0x000000270c227220 */ /* 0x000fe40000400000 */
[----:B------:R-:W-:-:S06]  /*0ce0*/  FMUL R49, R3, R36 ;  /* 0x0000002403317220 */ /* 0x000fcc0000400000 */
[----:B------:R-:W-:Y:S05]  /*0cf0*/  @P0 BRA `(.L_x_308) ;  /* 0x0000000000100947 */ /* 0x000fea0003800000 */
[----:B------:R-:W-:-:S07]  /*0d00*/  MOV R32, 0xd20 ;  /* 0x00000d2000207802 */ /* 0x000fce0000000f00 */
[----:B------:R-:W-:Y:S05]  /*0d10*/  CALL.REL.NOINC `($__internal_6_$__cuda_sm20_rcp_rn_f32_slowpath) ;  /* 0x00000008006c7944 */ /* 0x000fea0003c00000 */
[----:B------:R-:W-:Y:S01]  /*0d20*/  MOV R33, R6 ;  /* 0x0000000600217202 */ /* 0x000fe20000000f00 */
[----:B------:R-:W-:Y:S06]  /*0d30*/  BRA `(.L_x_309) ;  /* 0x0000000000107947 */ /* 0x000fec0003800000 */
.L_x_308:
[----:B------:R-:W0:Y:S02]  /*0d40*/  MUFU.RCP R6, R53 ;  /* 0x0000003500067308 */ /* 0x000e240000001000 */
[----:B0-----:R-:W-:-:S04]  /*0d50*/  FFMA R5, R6, R53, -1 ;  /* 0xbf80000006057423 */ /* 0x001fc80000000035 */
[----:B------:R-:W-:-:S04]  /*0d60*/  FADD.FTZ R5, -R5, -RZ ;  /* 0x800000ff05057221 */ /* 0x000fc80000010100 */
[----:B------:R-:W-:-:S07]  /*0d70*/  FFMA R33, R6, R5, R6 ;  /* 0x0000000506217223 */ /* 0x000fce0000000006 */
.L_x_309:
[----:B------:R-:W-:Y:S05]  /*0d80*/  BSYNC.RECONVERGENT B0 ;  /* 0x0000000000007941 */ /* 0x000fea0003800200 */
.L_x_307:
        /* <DEDUP_REMOVED lines=12> */
[----:B------:R-:W-:Y:S01]  /*0e50*/  IMAD.MOV.U32 R6, RZ, RZ, R32 ;  /* 0x000000ffff067224 */ /* 0x000fe200078e0020 */
[----:B------:R-:W-:-:S07]  /*0e60*/  MOV R44, 0xe80 ;  /* 0x00000e80002c7802 */ /* 0x000fce0000000f00 */
[----:B------:R-:W-:Y:S05]  /*0e70*/  CALL.REL.NOINC `($__internal_8_$__cuda_sm3x_div_rn_noftz_f32_slowpath) ;  /* 0x0000000c00387944 */ /* 0x000fea0003c00000 */
[----:B------:R-:W-:-:S07]  /*0e80*/  IMAD.MOV.U32 R48, RZ, RZ, R5 ;  /* 0x000000ffff307224 */ /* 0x000fce00078e0005 */
.L_x_311:
[----:B------:R-:W-:Y:S05]  /*0e90*/  BSYNC.RECONVERGENT B0 ;  /* 0x0000000000007941 */ /* 0x000fea0003800200 */
.L_x_310:
[----:B------:R-:W-:Y:S01]  /*0ea0*/  FFMA R47, R4, R4, R47 ;  /* 0x00000004042f7223 */ /* 0x000fe2000000002f */
[----:B------:R-:W-:Y:S03]  /*0eb0*/  BSSY.RECONVERGENT B0, `(.L_x_312) ;  /* 0x000000f000007945 */ /* 0x000fe60003800200 */
[----:B------:R-:W-:-:S05]  /*0ec0*/  FFMA R47, R2, R2, R47 ;  /* 0x00000002022f7223 */ /* 0x000fca000000002f */
[----:B------:R-:W-:-:S04]  /*0ed0*/  FMNMX R5, R47, 1.0000000116860974231e-07, !PT ;  /* 0x33d6bf952f057809 */ /* 0x000fc80007800000 */
[----:B------:R-:W-:Y:S01]  /*0ee0*/  IADD3 R6, PT, PT, R5, -0xd000000, RZ ;  /* 0xf300000005067810 */ /* 0x000fe20007ffe0ff */
[----:B------:R0:W1:Y:S03]  /*0ef0*/  MUFU.RSQ R32, R5 ;  /* 0x0000000500207308 */ /* 0x0000660000001400 */
[----:B------:R-:W-:-:S13]  /*0f00*/  ISETP.GT.U32.AND P0, PT, R6, 0x727fffff, PT ;  /* 0x727fffff0600780c */ /* 0x000fda0003f04070 */
[----:B0-----:R-:W-:Y:S05]  /*0f10*/  @!P0 BRA `(.L_x_313) ;  /* 0x0000000000108947 */ /* 0x001fea0003800000 */
[----:B------:R-:W-:-:S07]  /*0f20*/  MOV R50, 0xf40 ;  /* 0x00000f4000327802 */ /* 0x000fce0000000f00 */
[----:B-1----:R-:W-:Y:S05]  /*0f30*/  CALL.REL.NOINC `($__internal_7_$__cuda_sm20_sqrt_rn_f32_slowpath) ;  /* 0x0000000800b47944 */ /* 0x002fea0003c00000 */
[----:B------:R-:W-:Y:S01]  /*0f40*/  IMAD.MOV.U32 R6, RZ, RZ, R32 ;  /* 0x000000ffff067224 */ /* 0x000fe200078e0020 */
[----:B------:R-:W-:Y:S06]  /*0f50*/  BRA `(.L_x_314) ;  /* 0x0000000000107947 */ /* 0x000fec0003800000 */
.L_x_313:
[----:B-1----:R-:W-:Y:S01]  /*0f60*/  FMUL.FTZ R6, R5, R32 ;  /* 0x0000002005067220 */ /* 0x002fe20000410000 */
[----:B------:R-:W-:-:S03]  /*0f70*/  FMUL.FTZ R32, R32, 0.5 ;  /* 0x3f00000020207820 */ /* 0x000fc60000410000 */
[----:B------:R-:W-:-:S04]  /*0f80*/  FFMA R5, -R6, R6, R5 ;  /* 0x0000000606057223 */ /* 0x000fc80000000105 */
[----:B------:R-:W-:-:S07]  /*0f90*/  FFMA R6, R5, R32, R6 ;  /* 0x0000002005067223 */ /* 0x000fce0000000006 */
.L_x_314:
[----:B------:R-:W-:Y:S05]  /*0fa0*/  BSYNC.RECONVERGENT B0 ;  /* 0x0000000000007941 */ /* 0x000fea0003800200 */
.L_x_312:
[----:B------:R-:W0:Y:S01]  /*0fb0*/  MUFU.RCP R5, R6 ;  /* 0x0000000600057308 */ /* 0x000e220000001000 */
[----:B------:R-:W-:Y:S01]  /*0fc0*/  UMOV UR7, 0x3f000000 ;  /* 0x3f00000000077882 */ /* 0x000fe20000000000 */
[----:B------:R-:W-:Y:S01]  /*0fd0*/  BSSY.RECONVERGENT B0, `(.L_x_315) ;  /* 0x000000c000007945 */ /* 0x000fe20003800200 */
[----:B------:R-:W-:-:S05]  /*0fe0*/  IMAD.U32 R49, RZ, RZ, UR7 ;  /* 0x00000007ff317e24 */ /* 0x000fca000f8e00ff */
        /* <DEDUP_REMOVED lines=9> */
[----:B------:R-:W-:Y:S05]  /*1080*/  CALL.REL.NOINC `($__internal_8_$__cuda_sm3x_div_rn_noftz_f32_slowpath) ;  /* 0x0000000800b47944 */ /* 0x000fea0003c00000 */
.L_x_316:
[----:B------:R-:W-:Y:S05]  /*1090*/  BSYNC.RECONVERGENT B0 ;  /* 0x0000000000007941 */ /* 0x000fea0003800200 */
.L_x_315:
[----:B------:R-:W-:Y:S01]  /*10a0*/  FMUL R5, R5, R48 ;  /* 0x0000003005057220 */ /* 0x000fe20000400000 */
[----:B------:R-:W-:Y:S01]  /*10b0*/  UIADD3 UR6, UPT, UPT, UR6, 0x1, URZ ;  /* 0x0000000106067890 */ /* 0x000fe2000fffe0ff */
[C---:B------:R-:W-:Y:S01]  /*10c0*/  FFMA R26, R37.reuse, R38, R26 ;  /* 0x00000026251a7223 */ /* 0x040fe2000000001a */
[C---:B------:R-:W-:Y:S01]  /*10d0*/  FFMA R27, R37.reuse, R40, R27 ;  /* 0x00000028251b7223 */ /* 0x040fe2000000001b */
[----:B------:R-:W-:Y:S01]  /*10e0*/  FFMA R28, R37, R41, R28 ;  /* 0x00000029251c7223 */ /* 0x000fe2000000001c */
[-C--:B------:R-:W-:Y:S01]  /*10f0*/  FMUL R41, R4, R5.reuse ;  /* 0x0000000504297220 */ /* 0x080fe20000400000 */
[CC--:B------:R-:W-:Y:S01]  /*1100*/  FMUL R6, R3.reuse, R5.reuse ;  /* 0x0000000503067220 */ /* 0x0c0fe20000400000 */
[-C--:B------:R-:W-:Y:S01]  /*1110*/  FMUL R37, R2, R5.reuse ;  /* 0x0000000502257220 */ /* 0x080fe20000400000 */
[----:B------:R-:W-:Y:S01]  /*1120*/  UISETP.NE.AND UP0, UPT, UR6, URZ, UPT ;  /* 0x000000ff0600728c */ /* 0x000fe2000bf05270 */
[-C--:B------:R-:W-:Y:S01]  /*1130*/  FFMA R4, R4, R5.reuse, R41 ;  /* 0x0000000504047223 */ /* 0x080fe20000000029 */
[-C--:B------:R-:W-:Y:S01]  /*1140*/  FFMA R3, R3, R5.reuse, R6 ;  /* 0x0000000503037223 */ /* 0x080fe20000000006 */
[----:B------:R-:W-:Y:S01]  /*1150*/  FFMA R37, R2, R5, R37 ;  /* 0x0000000502257223 */ /* 0x000fe20000000025 */
[----:B------:R-:W-:Y:S01]  /*1160*/  FFMA R20, R39, R45, R20 ;  /* 0x0000002d27147223 */ /* 0x000fe20000000014 */
[-C--:B------:R-:W-:Y:S01]  /*1170*/  FFMA R4, R35, R33.reuse, R4 ;  /* 0x0000002123047223 */ /* 0x080fe20000000004 */
[-C--:B------:R-:W-:Y:S01]  /*1180*/  FFMA R3, R36, R33.reuse, R3 ;  /* 0x0000002124037223 */ /* 0x080fe20000000003 */
[----:B------:R-:W-:Y:S01]  /*1190*/  FFMA R34, R34, R33, R37 ;  /* 0x0000002122227223 */ /* 0x000fe20000000025 */
[C---:B------:R-:W-:Y:S01]  /*11a0*/  FFMA R21, R39.reuse, R42, R21 ;  /* 0x0000002a27157223 */ /* 0x040fe20000000015 */
[----:B------:R-:W-:Y:S01]  /*11b0*/  FFMA R22, R39, R43, R22 ;  /* 0x0000002b27167223 */ /* 0x000fe20000000016 */
[----:B------:R-:W-:Y:S01]  /*11c0*/  FADD R23, -R4, R23 ;  /* 0x0000001704177221 */ /* 0x000fe20000000100 */
[----:B------:R-:W-:Y:S01]  /*11d0*/  FADD R24, -R3, R24 ;  /* 0x0000001803187221 */ /* 0x000fe20000000100 */
[----:B------:R-:W-:Y:S01]  /*11e0*/  FADD R25, -R34, R25 ;  /* 0x0000001922197221 */ /* 0x000fe20000000100 */
[----:B------:R-:W-:-:S02]  /*11f0*/  UIADD3 UR5, UPT, UPT, UR5, UR10, URZ ;  /* 0x0000000a05057290 */ /* 0x000fc4000fffe0ff */
[----:B------:R-:W-:Y:S01]  /*1200*/  UIADD3 UR4, UPT, UPT, UR4, UR11, URZ ;  /* 0x0000000b04047290 */ /* 0x000fe2000fffe0ff */
[----:B------:R-:W-:Y:S11]  /*1210*/  BRA.U UP0, `(.L_x_317) ;  /* 0xfffffff100e87547 */ /* 0x000ff6000b83ffff */
.L_x_295:
[----:B------:R-:W1:Y:S01]  /*1220*/  LDCU.64 UR12, c[0x0][0x4a0] ;  /* 0x00009400ff0c77ac */ /* 0x000e620008000a00 */
[C---:B------:R-:W-:Y:S02]  /*1230*/  FSETP.NE.AND P0, PT, |R26|.reuse, +INF , PT ;  /* 0x7f8000001a00780b */ /* 0x040fe40003f05200 */
[----:B------:R-:W-:Y:S01]  /*1240*/  FMNMX R26, R26, -1, !PT ;  /* 0xbf8000001a1a7809 */ /* 0x000fe20007800000 */
[----:B------:R-:W2:Y:S03]  /*1250*/  LDCU UR7, c[0x0][0x4a8] ;  /* 0x00009500ff0777ac */ /* 0x000ea60008000800 */
[----:B------:R-:W-:Y:S01]  /*1260*/  FMNMX R26, R26, 1, PT ;  /* 0x3f8000001a1a7809 */ /* 0x000fe20003800000 */
[----:B------:R-:W3:Y:S03]  /*1270*/  LDCU.128 UR20, c[0x0][0x4d0] ;  /* 0x00009a00ff1477ac */ /* 0x000ee60008000c00 */
[----:B------:R-:W-:Y:S01]  /*1280*/  FSEL R7, R26, RZ, P0 ;  /* 0x000000ff1a077208 */ /* 0x000fe20000000000 */
[----:B------:R-:W4:Y:S01]  /*1290*/  LDCU UR16, c[0x0][0x4e0] ;  /* 0x00009c00ff1077ac */ /* 0x000f220008000800 */
[----:B------:R-:W5:Y:S01]  /*12a0*/  LDCU.64 UR14, c[0x0][0x498] ;  /* 0x00009300ff0e77ac */ /* 0x000f620008000a00 */
[----:B-1----:R-:W-:Y:S01]  /*12b0*/  IMAD R0, R29, UR12, RZ ;  /* 0x0000000c1d007c24 */ /* 0x002fe2000f8e02ff */
[----:B------:R-:W1:Y:S01]  /*12c0*/  LDCU UR12, c[0x0][0x518] ;  /* 0x0000a300ff0c77ac */ /* 0x000e620008000800 */
[----:B------:R-:W-:-:S02]  /*12d0*/  IMAD R3, R31, UR13, RZ ;  /* 0x0000000d1f037c24 */ /* 0x000fc4000f8e02ff */
[----:B--2---:R-:W-:Y:S01]  /*12e0*/  IMAD R2, R30, UR7, RZ ;  /* 0x000000071e027c24 */ /* 0x004fe2000f8e02ff */
[----:B------:R-:W2:Y:S01]  /*12f0*/  LDCU.64 UR18, c[0x0][0x510] ;  /* 0x0000a200ff1277ac */ /* 0x000ea20008000a00 */
[----:B---3--:R-:W-:Y:S02]  /*1300*/  IMAD R4, R29, UR22, RZ ;  /* 0x000000161d047c24 */ /* 0x008fe4000f8e02ff */
[----:B------:R-:W-:Y:S01]  /*1310*/  IMAD R5, R31, UR23, RZ ;  /* 0x000000171f057c24 */ /* 0x000fe2000f8e02ff */
[----:B------:R-:W-:Y:S01]  /*1320*/  IADD3 R2, P1, P2, R0, R3, R2 ;  /* 0x0000000300027210 */ /* 0x000fe20007a3e002 */
[----:B----4-:R-:W-:-:S03]  /*1330*/  IMAD R6, R30, UR16, RZ ;  /* 0x000000101e067c24 */ /* 0x010fc6000f8e02ff */
[----:B------:R-:W-:Y:S02]  /*1340*/  IADD3.X R3, PT, PT, RZ, RZ, RZ, P1, P2 ;  /* 0x000000ffff037210 */ /* 0x000fe40000fe44ff */
[----:B------:R-:W-:Y:S02]  /*1350*/  IADD3 R4, P4, P5, R4, R5, R6 ;  /* 0x0000000504047210 */ /* 0x000fe40007d9e006 */
[----:B-----5:R-:W-:Y:S01]  /*1360*/  IADD3 R2, P3, PT, R2, UR14, RZ ;  /* 0x0000000e02027c10 */ /* 0x020fe2000ff7e0ff */
[----:B-1----:R-:W-:Y:S01]  /*1370*/  IMAD R30, R30, UR12, RZ ;  /* 0x0000000c1e1e7c24 */ /* 0x002fe2000f8e02ff */
[----:B------:R-:W-:Y:S01]  /*1380*/  IADD3 R4, P2, PT, R4, UR20, RZ ;  /* 0x0000001404047c10 */ /* 0x000fe2000ff5e0ff */
[----:B------:R-:W1:Y:S01]  /*1390*/  LDCU.64 UR12, c[0x0][0x508] ;  /* 0x0000a100ff0c77ac */ /* 0x000e620008000a00 */
[----:B------:R-:W-:Y:S01]  /*13a0*/  IADD3.X R5, PT, PT, RZ, RZ, RZ, P4, P5 ;  /* 0x000000ffff057210 */ /* 0x000fe200027ea4ff */
[----:B--2---:R-:W-:Y:S01]  /*13b0*/  IMAD R29, R29, UR18, RZ ;  /* 0x000000121d1d7c24 */ /* 0x004fe2000f8e02ff */
[----:B------:R-:W-:Y:S01]  /*13c0*/  IADD3.X R3, PT, PT, R3, UR15, RZ, P3, !PT ;  /* 0x0000000f03037c10 */ /* 0x000fe20009ffe4ff */
[----:B------:R-:W-:Y:S01]  /*13d0*/  IMAD R0, R31, UR19, RZ ;  /* 0x000000131f007c24 */ /* 0x000fe2000f8e02ff */
[----:B------:R-:W-:-:S02]  /*13e0*/  IADD3.X R5, PT, PT, R5, UR21, RZ, P2, !PT ;  /* 0x0000001505057c10 */ /* 0x000fc400097fe4ff */
[C---:B------:R-:W-:Y:S01]  /*13f0*/  FSETP.NE.AND P2, PT, |R27|.reuse, +INF , PT ;  /* 0x7f8000001b00780b */ /* 0x040fe20003f45200 */
[----:B0-----:R0:W-:Y:S01]  /*1400*/  STG.E desc[UR8][R2.64], R7 ;  /* 0x0000000702007986 */ /* 0x0011e2000c101908 */
[C---:B------:R-:W-:Y:S02]  /*1410*/  FSETP.NE.AND P3, PT, |R28|.reuse, +INF , PT ;  /* 0x7f8000001c00780b */ /* 0x040fe40003f65200 */
[----:B------:R-:W-:Y:S02]  /*1420*/  FMNMX R27, R27, -1, !PT ;  /* 0xbf8000001b1b7809 */ /* 0x000fe40007800000 */
[----:B------:R-:W-:Y:S02]  /*1430*/  FMNMX R28, R28, -1, !PT ;  /* 0xbf8000001c1c7809 */ /* 0x000fe40007800000 */
[----:B------:R-:W-:Y:S02]  /*1440*/  FSETP.NE.AND P4, PT, |R23|, +INF , PT ;  /* 0x7f8000001700780b */ /* 0x000fe40003f85200 */
[----:B------:R-:W-:-:S02]  /*1450*/  FSETP.NE.AND P5, PT, |R24|, +INF , PT ;  /* 0x7f8000001800780b */ /* 0x000fc40003fa5200 */
[----:B------:R-:W-:Y:S02]  /*1460*/  FMNMX R23, R23, -1, !PT ;  /* 0xbf80000017177809 */ /* 0x000fe40007800000 */
[----:B------:R-:W-:Y:S02]  /*1470*/  FMNMX R24, R24, -1, !PT ;  /* 0xbf80000018187809 */ /* 0x000fe40007800000 */
[----:B------:R-:W-:Y:S02]  /*1480*/  FMNMX R27, R27, 1, PT ;  /* 0x3f8000001b1b7809 */ /* 0x000fe40003800000 */
[----:B------:R-:W-:Y:S02]  /*1490*/  FMNMX R28, R28, 1, PT ;  /* 0x3f8000001c1c7809 */ /* 0x000fe40003800000 */
[----:B------:R-:W-:Y:S02]  /*14a0*/  FMNMX R23, R23, 1, PT ;  /* 0x3f80000017177809 */ /* 0x000fe40003800000 */
[----:B------:R-:W-:-:S02]  /*14b0*/  FMNMX R24, R24, 1, PT ;  /* 0x3f80000018187809 */ /* 0x000fc40003800000 */
[----:B------:R-:W-:Y:S02]  /*14c0*/  FSEL R27, R27, RZ, P2 ;  /* 0x000000ff1b1b7208 */ /* 0x000fe40001000000 */
[----:B0-----:R-:W-:Y:S02]  /*14d0*/  FSEL R7, R28, RZ, P3 ;  /* 0x000000ff1c077208 */ /* 0x001fe40001800000 */
[----:B------:R-:W-:Y:S01]  /*14e0*/  FSEL R23, R23, RZ, P4 ;  /* 0x000000ff17177208 */ /* 0x000fe20002000000 */
[----:B------:R-:W-:Y:S01]  /*14f0*/  STG.E desc[UR8][R2.64+0x4], R27 ;  /* 0x0000041b02007986 */ /* 0x000fe2000c101908 */
[----:B------:R-:W-:Y:S02]  /*1500*/  FSEL R9, R24, RZ, P5 ;  /* 0x000000ff18097208 */ /* 0x000fe40002800000 */
[----:B------:R-:W-:Y:S01]  /*1510*/  FSETP.NE.AND P2, PT, |R25|, +INF , PT ;  /* 0x7f8000001900780b */ /* 0x000fe20003f45200 */
[----:B------:R1:W-:Y:S01]  /*1520*/  STG.E desc[UR8][R2.64+0x8], R7 ;  /* 0x0000080702007986 */ /* 0x0003e2000c101908 */
[----:B------:R-:W-:-:S02]  /*1530*/  IADD3 R0, P0, P1, R29, R0, R30 ;  /* 0x000000001d007210 */ /* 0x000fc4000791e01e */
[----:B------:R-:W-:Y:S01]  /*1540*/  FMNMX R25, R25, -1, !PT ;  /* 0xbf80000019197809 */ /* 0x000fe20007800000 */
[----:B------:R0:W-:Y:S01]  /*1550*/  STG.E desc[UR8][R4.64+0x4], R9 ;  /* 0x0000040904007986 */ /* 0x0001e2000c101908 */
[----:B------:R-:W-:Y:S02]  /*1560*/  FSETP.NE.AND P3, PT, |R20|, +INF , PT ;  /* 0x7f8000001400780b */ /* 0x000fe40003f65200 */
[C---:B------:R-:W-:Y:S01]  /*1570*/  FSETP.NE.AND P4, PT, |R21|.reuse, +INF , PT ;  /* 0x7f8000001500780b */ /* 0x040fe20003f85200 */
[----:B------:R-:W-:Y:S01]  /*1580*/  STG.E desc[UR8][R4.64], R23 ;  /* 0x0000001704007986 */ /* 0x000fe2000c101908 */
[----:B------:R-:W-:Y:S02]  /*1590*/  FSETP.NE.AND P5, PT, |R22|, +INF , PT ;  /* 0x7f8000001600780b */ /* 0x000fe40003fa5200 */
[----:B------:R-:W-:Y:S02]  /*15a0*/  FMNMX R20, R20, -1, !PT ;  /* 0xbf80000014147809 */ /* 0x000fe40007800000 */
[----:B------:R-:W-:-:S02]  /*15b0*/  FMNMX R21, R21, -1, !PT ;  /* 0xbf80000015157809 */ /* 0x000fc40007800000 */
[----:B------:R-:W-:Y:S02]  /*15c0*/  FMNMX R22, R22, -1, !PT ;  /* 0xbf80000016167809 */ /* 0x000fe40007800000 */
[----:B------:R-:W-:Y:S02]  /*15d0*/  FMNMX R25, R25, 1, PT ;  /* 0x3f80000019197809 */ /* 0x000fe40003800000 */
[----:B-1----:R-:W-:Y:S02]  /*15e0*/  IADD3 R2, P6, PT, R0, UR12, RZ ;  /* 0x0000000c00027c10 */ /* 0x002fe4000ffde0ff */
[----:B------:R-:W-:Y:S02]  /*15f0*/  FMNMX R20, R20, 1, PT ;  /* 0x3f80000014147809 */ /* 0x000fe40003800000 */
[----:B------:R-:W-:Y:S02]  /*1600*/  IADD3.X R0, PT, PT, RZ, RZ, RZ, P0, P1 ;  /* 0x000000ffff007210 */ /* 0x000fe400007e24ff */
[----:B------:R-:W-:-:S02]  /*1610*/  FMNMX R21, R21, 1, PT ;  /* 0x3f80000015157809 */ /* 0x000fc40003800000 */
[----:B------:R-:W-:Y:S02]  /*1620*/  FMNMX R22, R22, 1, PT ;  /* 0x3f80000016167809 */ /* 0x000fe40003800000 */
[----:B------:R-:W-:Y:S02]  /*1630*/  FSEL R25, R25, RZ, P2 ;  /* 0x000000ff19197208 */ /* 0x000fe40001000000 */
[----:B------:R-:W-:Y:S02]  /*1640*/  IADD3.X R3, PT, PT, R0, UR13, RZ, P6, !PT ;  /* 0x0000000d00037c10 */ /* 0x000fe4000b7fe4ff */
[----:B------:R-:W-:Y:S01]  /*1650*/  FSEL R7, R20, RZ, P3 ;  /* 0x000000ff14077208 */ /* 0x000fe20001800000 */
[----:B------:R-:W-:Y:S01]  /*1660*/  STG.E desc[UR8][R4.64+0x8], R25 ;  /* 0x0000081904007986 */ /* 0x000fe2000c101908 */
[----:B------:R-:W-:Y:S02]  /*1670*/  FSEL R21, R21, RZ, P4 ;  /* 0x000000ff15157208 */ /* 0x000fe40002000000 */
[----:B0-----:R-:W-:Y:S01]  /*1680*/  FSEL R9, R22, RZ, P5 ;  /* 0x000000ff16097208 */ /* 0x001fe20002800000 */
[----:B------:R-:W-:Y:S04]  /*1690*/  STG.E desc[UR8][R2.64], R7 ;  /* 0x0000000702007986 */ /* 0x000fe8000c101908 */
[----:B------:R-:W-:Y:S04]  /*16a0*/  STG.E desc[UR8][R2.64+0x4], R21 ;  /* 0x0000041502007986 */ /* 0x000fe8000c101908 */
[----:B------:R-:W-:Y:S01]  /*16b0*/  STG.E desc[UR8][R2.64+0x8], R9 ;  /* 0x0000080902007986 */ /* 0x000fe2000c101908 */
[----:B------:R-:W-:Y:S05]  /*16c0*/  EXIT ;  /* 0x000000000000794d */ /* 0x000fea0003800000 */
        .weak           $__internal_6_$__cuda_sm20_rcp_rn_f32_slowpath
        .type           $__internal_6_$__cuda_sm20_rcp_rn_f32_slowpath,@function
        .size           $__internal_6_$__cuda_sm20_rcp_rn_f32_slowpath,($__internal_7_$__cuda_sm20_sqrt_rn_f32_slowpath - $__internal_6_$__cuda_sm20_rcp_rn_f32_slowpath)
$__internal_6_$__cuda_sm20_rcp_rn_f32_slowpath:
[----:B------:R-:W-:Y:S01]  /*16d0*/  IMAD.SHL.U32 R6, R53, 0x2, RZ ;  /* 0x0000000235067824 */ /* 0x000fe200078e00ff */
[----:B------:R-:W-:Y:S04]  /*16e0*/  BSSY.RECONVERGENT B1, `(.L_x_318) ;  /* 0x0000030000017945 */ /* 0x000fe80003800200 */
[----:B------:R-:W-:-:S04]  /*16f0*/  SHF.R.U32.HI R6, RZ, 0x18, R6 ;  /* 0x00000018ff067819 */ /* 0x000fc80000011606 */
[----:B------:R-:W-:-:S13]  /*1700*/  ISETP.NE.U32.AND P0, PT, R6, RZ, PT ;  /* 0x000000ff0600720c */ /* 0x000fda0003f05070 */
[----:B------:R-:W-:Y:S05]  /*1710*/  @P0 BRA `(.L_x_319) ;  /* 0x0000000000280947 */ /* 0x000fea0003800000 */
[----:B------:R-:W-:-:S05]  /*1720*/  IMAD.SHL.U32 R5, R53, 0x2, RZ ;  /* 0x0000000235057824 */ /* 0x000fca00078e00ff */
        /* <DEDUP_REMOVED lines=9> */
.L_x_319:
[----:B------:R-:W-:-:S04]  /*17c0*/  IADD3 R5, PT, PT, R6, -0xfd, RZ ;  /* 0xffffff0306057810 */ /* 0x000fc80007ffe0ff */
[----:B------:R-:W-:-:S13]  /*17d0*/  ISETP.GT.U32.AND P0, PT, R5, 0x1, PT ;  /* 0x000000010500780c */ /* 0x000fda0003f04070 */
[----:B------:R-:W-:Y:S05]  /*17e0*/  @P0 BRA `(.L_x_321) ;  /* 0x0000000000780947 */ /* 0x000fea0003800000 */
[----:B------:R-:W-:-:S04]  /*17f0*/  LOP3.LUT R33, R53, 0x7fffff, RZ, 0xc0, !PT ;  /* 0x007fffff35217812 */ /* 0x000fc800078ec0ff */
[----:B------:R-:W-:-:S04]  /*1800*/  LOP3.LUT R33, R33, 0x3f800000, RZ, 0xfc, !PT ;  /* 0x3f80000021217812 */ /* 0x000fc800078efcff */
[----:B------:R-:W0:Y:S02]  /*1810*/  MUFU.RCP R44, R33 ;  /* 0x00000021002c7308 */ /* 0x000e240000001000 */
[----:B0-----:R-:W-:-:S04]  /*1820*/  FFMA R46, R33, R44, -1 ;  /* 0xbf800000212e7423 */ /* 0x001fc8000000002c */
[----:B------:R-:W-:-:S04]  /*1830*/  FADD.FTZ R51, -R46, -RZ ;  /* 0x800000ff2e337221 */ /* 0x000fc80000010100 */
[CCC-:B------:R-:W-:Y:S01]  /*1840*/  FFMA.RM R46, R44.reuse, R51.reuse, R44.reuse ;  /* 0x000000332c2e7223 */ /* 0x1c0fe2000000402c */
[----:B------:R-:W-:-:S04]  /*1850*/  FFMA.RP R51, R44, R51, R44 ;  /* 0x000000332c337223 */ /* 0x000fc8000000802c */
[C---:B------:R-:W-:Y:S02]  /*1860*/  LOP3.LUT R44, R46.reuse, 0x7fffff, RZ, 0xc0, !PT ;  /* 0x007fffff2e2c7812 */ /* 0x040fe400078ec0ff */
[----:B------:R-:W-:Y:S01]  /*1870*/  FSETP.NEU.FTZ.AND P0, PT, R46, R51, PT ;  /* 0x000000332e00720b */ /* 0x000fe20003f1d000 */
[----:B------:R-:W-:Y:S01]  /*1880*/  IMAD.MOV.U32 R46, RZ, RZ, 0x3 ;  /* 0x00000003ff2e7424 */ /* 0x000fe200078e00ff */
[----:B------:R-:W-:Y:S02]  /*1890*/  LOP3.LUT R44, R44, 0x800000, RZ, 0xfc, !PT ;  /* 0x008000002c2c7812 */ /* 0x000fe400078efcff */
[----:B------:R-:W-:Y:S02]  /*18a0*/  SEL R33, RZ, 0xffffffff, !P0 ;  /* 0xffffffffff217807 */ /* 0x000fe40004000000 */
[----:B------:R-:W-:-:S03]  /*18b0*/  SHF.L.U32 R51, R46, R5, RZ ;  /* 0x000000052e337219 */ /* 0x000fc600000006ff */
[----:B------:R-:W-:Y:S01]  /*18c0*/  IMAD.MOV R33, RZ, RZ, -R33 ;  /* 0x000000ffff217224 */ /* 0x000fe200078e0a21 */
[----:B------:R-:W-:-:S04]  /*18d0*/  LOP3.LUT R46, R51, R44, RZ, 0xc0, !PT ;  /* 0x0000002c332e7212 */ /* 0x000fc800078ec0ff */
        /* <DEDUP_REMOVED lines=8> */
[----:B------:R-:W-:Y:S01]  /*1960*/  ISETP.GE.AND P0, PT, R5, RZ, PT ;  /* 0x000000ff0500720c */ /* 0x000fe20003f06270 */
[----:B------:R-:W-:-:S05]  /*1970*/  VIADD R5, R6, 0xffffff04 ;  /* 0xffffff0406057836 */ /* 0x000fca0000000000 */
[----:B------:R-:W-:-:S07]  /*1980*/  SHF.R.U32.HI R6, RZ, R5, R44 ;  /* 0x00000005ff067219 */ /* 0x000fce000001162c */
[----:B------:R-:W-:-:S05]  /*1990*/  @!P0 VIADD R6, R6, 0x1 ;  /* 0x0000000106068836 */ /* 0x000fca0000000000 */
[----:B------:R-:W-:-:S04]  /*19a0*/  @!P1 SHF.L.U32 R6, R6, 0x1, RZ ;  /* 0x0000000106069819 */ /* 0x000fc800000006ff */
[----:B------:R-:W-:Y:S01]  /*19b0*/  LOP3.LUT R6, R6, 0x80000000, R53, 0xf8, !PT ;  /* 0x8000000006067812 */ /* 0x000fe200078ef835 */
[----:B------:R-:W-:Y:S06]  /*19c0*/  BRA `(.L_x_320) ;  /* 0x0000000000047947 */ /* 0x000fec0003800000 */
.L_x_321:
[----:B------:R0:W1:Y:S02]  /*19d0*/  MUFU.RCP R6, R53 ;  /* 0x0000003500067308 */ /* 0x0000640000001000 */
.L_x_320:
[----:B------:R-:W-:Y:S05]  /*19e0*/  BSYNC.RECONVERGENT B1 ;  /* 0x0000000000017941 */ /* 0x000fea0003800200 */
.L_x_318:
[----:B------:R-:W-:-:S04]  /*19f0*/  IMAD.MOV.U32 R33, RZ, RZ, 0x0 ;  /* 0x00000000ff217424 */ /* 0x000fc800078e00ff */
[----:B01----:R-:W-:Y:S05]  /*1a00*/  RET.REL.NODEC R32 `(_Z23lambert_nhwc_bwd_kernel10TensorViewS_S_S_S_S_S_S_S_S_) ;  /* 0xffffffe4207c7950 */ /* 0x003fea0003c3ffff */
        .weak           $__internal_7_$__cuda_sm20_sqrt_rn_f32_slowpath
        .type           $__internal_7_$__cuda_sm20_sqrt_rn_f32_slowpath,@function
        .size           $__internal_7_$__cuda_sm20_sqrt_rn_f32_slowpath,($__internal_8_$__cuda_sm3x_div_rn_noftz_f32_slowpath - $__internal_7_$__cuda_sm20_sqrt_rn_f32_slowpath)
$__internal_7_$__cuda_sm20_sqrt_rn_f32_slowpath:
[----:B------:R-:W-:-:S13]  /*1a10*/  LOP3.LUT P0, RZ, R5, 0x7fffffff, RZ, 0xc0, !PT ;  /* 0x7fffffff05ff7812 */ /* 0x000fda000780c0ff */
[----:B------:R-:W-:Y:S01]  /*1a20*/  @!P0 IMAD.MOV.U32 R32, RZ, RZ, R5 ;  /* 0x000000ffff208224 */ /* 0x000fe200078e0005 */
        /* <DEDUP_REMOVED lines=8> */
[----:B------:R-:W-:-:S04]  /*1ab0*/  @P0 FFMA R49, R5, 1.84467440737095516160e+19, RZ ;  /* 0x5f80000005310823 */ /* 0x000fc800000000ff */
[----:B------:R-:W0:Y:S02]  /*1ac0*/  @P0 MUFU.RSQ R32, R49 ;  /* 0x0000003100200308 */ /* 0x000e240000001400 */
[----:B0-----:R-:W-:-:S04]  /*1ad0*/  @P0 FMUL.FTZ R6, R49, R32 ;  /* 0x0000002031060220 */ /* 0x001fc80000410000 */
[----:B------:R-:W-:-:S04]  /*1ae0*/  @P0 FADD.FTZ R44, -R6, -RZ ;  /* 0x800000ff062c0221 */ /* 0x000fc80000010100 */
[----:B------:R-:W-:Y:S01]  /*1af0*/  @P0 FFMA R51, R6, R44, R49 ;  /* 0x0000002c06330223 */ /* 0x000fe20000000031 */
[----:B------:R-:W-:Y:S01]  /*1b00*/  @P0 FMUL.FTZ R44, R32, 0.5 ;  /* 0x3f000000202c0820 */ /* 0x000fe20000410000 */
[----:B------:R-:W-:-:S03]  /*1b10*/  @!P0 IMAD.MOV.U32 R32, RZ, RZ, R5 ;  /* 0x000000ffff208224 */ /* 0x000fc600078e0005 */
[----:B------:R-:W-:-:S04]  /*1b20*/  @P0 FFMA R44, R51, R44, R6 ;  /* 0x0000002c332c0223 */ /* 0x000fc80000000006 */
[----:B------:R-:W-:-:S07]  /*1b30*/  @P0 FMUL.FTZ R32, R44, 2.3283064365386962891e-10 ;  /* 0x2f8000002c200820 */ /* 0x000fce0000410000 */
.L_x_322:
[----:B------:R-:W-:-:S04]  /*1b40*/  IMAD.MOV.U32 R51, RZ, RZ, 0x0 ;  /* 0x00000000ff337424 */ /* 0x000fc800078e00ff */
[----:B------:R-:W-:Y:S05]  /*1b50*/  RET.REL.NODEC R50 `(_Z23lambert_nhwc_bwd_kernel10TensorViewS_S_S_S_S_S_S_S_S_) ;  /* 0xffffffe432287950 */ /* 0x000fea0003c3ffff */
        .weak           $__internal_8_$__cuda_sm3x_div_rn_noftz_f32_slowpath
        .type           $__internal_8_$__cuda_sm3x_div_rn_noftz_f32_slowpath,@function
        .size           $__internal_8_$__cuda_sm3x_div_rn_noftz_f32_slowpath,(.L_x_1054 - $__internal_8_$__cuda_sm3x_div_rn_noftz_f32_slowpath)
$__internal_8_$__cuda_sm3x_div_rn_noftz_f32_slowpath:
[----:B------:R-:W-:Y:S01]  /*1b60*/  SHF.R.U32.HI R32, RZ, 0x17, R6 ;  /* 0x00000017ff207819 */ /* 0x000fe20000011606 */
[----:B------:R-:W-:Y:S01]  /*1b70*/  BSSY.RECONVERGENT B1, `(.L_x_323) ;  /* 0x0000062000017945 */ /* 0x000fe20003800200 */
[----:B------:R-:W-:Y:S02]  /*1b80*/  SHF.R.U32.HI R50, RZ, 0x17, R5 ;  /* 0x00000017ff327819 */ /* 0x000fe40000011605 */
[----:B------:R-:W-:Y:S02]  /*1b90*/  LOP3.LUT R32, R32, 0xff, RZ, 0xc0, !PT ;  /* 0x000000ff20207812 */ /* 0x000fe400078ec0ff */
[----:B------:R-:W-:Y:S02]  /*1ba0*/  LOP3.LUT R50, R50, 0xff, RZ, 0xc0, !PT ;  /* 0x000000ff32327812 */ /* 0x000fe400078ec0ff */
[----:B------:R-:W-:-:S03]  /*1bb0*/  IADD3 R51, PT, PT, R32, -0x1, RZ ;  /* 0xffffffff20337810 */ /* 0x000fc60007ffe0ff */
[----:B------:R-:W-:Y:S01]  /*1bc0*/  VIADD R49, R50, 0xffffffff ;  /* 0xffffffff32317836 */ /* 0x000fe20000000000 */
[----:B------:R-:W-:-:S04]  /*1bd0*/  ISETP.GT.U32.AND P0, PT, R51, 0xfd, PT ;  /* 0x000000fd3300780c */ /* 0x000fc80003f04070 */
[----:B------:R-:W-:-:S13]  /*1be0*/  ISETP.GT.U32.OR P0, PT, R49, 0xfd, P0 ;  /* 0x000000fd3100780c */ /* 0x000fda0000704470 */
[----:B------:R-:W-:Y:S01]  /*1bf0*/  @!P0 IMAD.MOV.U32 R46, RZ, RZ, RZ ;  /* 0x000000ffff2e8224 */ /* 0x000fe200078e00ff */
        /* <DEDUP_REMOVED lines=20> */
[----:B------:R-:W-:Y:S02]  /*1d40*/  @!P0 IMAD.MOV.U32 R46, RZ, RZ, -0x40 ;  /* 0xffffffc0ff2e8424 */ /* 0x000fe400078e00ff */
[----:B------:R-:W-:Y:S01]  /*1d50*/  @!P0 FFMA R5, R5, 1.84467440737095516160e+19, RZ ;  /* 0x5f80000005058823 */ /* 0x000fe200000000ff */
[----:B------:R-:W-:Y:S01]  /*1d60*/  @!P1 FFMA R6, R6, 1.84467440737095516160e+19, RZ ;  /* 0x5f80000006069823 */ /* 0x000fe200000000ff */
[----:B------:R-:W-:-:S07]  /*1d70*/  @!P1 VIADD R46, R46, 0x40 ;  /* 0x000000402e2e9836 */ /* 0x000fce0000000000 */
.L_x_324:
[----:B------:R-:W-:Y:S01]  /*1d80*/  LEA R49, R32, 0xc0800000, 0x17 ;  /* 0xc080000020317811 */ /* 0x000fe200078eb8ff */
[----:B------:R-:W-:Y:S03]  /*1d90*/  BSSY.RECONVERGENT B2, `(.L_x_329) ;  /* 0x0000036000027945 */ /* 0x000fe60003800200 */
[----:B------:R-:W-:Y:S01]  /*1da0*/  IADD3 R52, PT, PT, -R49, R6, RZ ;  /* 0x0000000631347210 */ /* 0x000fe20007ffe1ff */
[----:B------:R-:W-:-:S03]  /*1db0*/  VIADD R49, R50, 0xffffff81 ;  /* 0xffffff8132317836 */ /* 0x000fc60000000000 */
[----:B------:R-:W0:Y:S01]  /*1dc0*/  MUFU.RCP R51, R52 ;  /* 0x0000003400337308 */ /* 0x000e220000001000 */
[----:B------:R-:W-:Y:S01]  /*1dd0*/  FADD.FTZ R6, -R52, -RZ ;  /* 0x800000ff34067221 */ /* 0x000fe20000010100 */
[C---:B------:R-:W-:Y:S01]  /*1de0*/  IMAD R5, R49.reuse, -0x800000, R5 ;  /* 0xff80000031057824 */ /* 0x040fe200078e0205 */
[----:B------:R-:W-:-:S05]  /*1df0*/  IADD3 R49, PT, PT, R49, 0x7f, -R32 ;  /* 0x0000007f31317810 */ /* 0x000fca0007ffe820 */
[----:B------:R-:W-:Y:S02]  /*1e00*/  IMAD.IADD R46, R49, 0x1, R46 ;  /* 0x00000001312e7824 */ /* 0x000fe400078e022e */
[----:B0-----:R-:W-:-:S04]  /*1e10*/  FFMA R50, R51, R6, 1 ;  /* 0x3f80000033327423 */ /* 0x001fc80000000006 */
[----:B------:R-:W-:-:S04]  /*1e20*/  FFMA R50, R51, R50, R51 ;  /* 0x0000003233327223 */ /* 0x000fc80000000033 */
[----:B------:R-:W-:-:S04]  /*1e30*/  FFMA R51, R5, R50, RZ ;  /* 0x0000003205337223 */ /* 0x000fc800000000ff */
[----:B------:R-:W-:-:S04]  /*1e40*/  FFMA R52, R6, R51, R5 ;  /* 0x0000003306347223 */ /* 0x000fc80000000005 */
[----:B------:R-:W-:-:S04]  /*1e50*/  FFMA R51, R50, R52, R51 ;  /* 0x0000003432337223 */ /* 0x000fc80000000033 */
[----:B------:R-:W-:-:S04]  /*1e60*/  FFMA R6, R6, R51, R5 ;  /* 0x0000003306067223 */ /* 0x000fc80000000005 */
[----:B------:R-:W-:-:S05]  /*1e70*/  FFMA R5, R50, R6, R51 ;  /* 0x0000000632057223 */ /* 0x000fca0000000033 */
[----:B------:R-:W-:-:S04]  /*1e80*/  SHF.R.U32.HI R49, RZ, 0x17, R5 ;  /* 0x00000017ff317819 */ /* 0x000fc80000011605 */
[----:B------:R-:W-:-:S04]  /*1e90*/  LOP3.LUT R49, R49, 0xff, RZ, 0xc0, !PT ;  /* 0x000000ff31317812 */ /* 0x000fc800078ec0ff */
[----:B------:R-:W-:-:S05]  /*1ea0*/  IADD3 R32, PT, PT, R49, R46, RZ ;  /* 0x0000002e31207210 */ /* 0x000fca0007ffe0ff */
[----:B------:R-:W-:-:S05]  /*1eb0*/  VIADD R49, R32, 0xffffffff ;  /* 0xffffffff20317836 */ /* 0x000fca0000000000 */
        /* <DEDUP_REMOVED lines=12> */
[----:B------:R-:W-:Y:S02]  /*1f80*/  ISETP.NE.AND P2, PT, R32, RZ, PT ;  /* 0x000000ff2000720c */ /* 0x000fe40003f45270 */
[----:B------:R-:W-:Y:S02]  /*1f90*/  LOP3.LUT R46, R46, 0x7fffff, RZ, 0xc0, !PT ;  /* 0x007fffff2e2e7812 */ /* 0x000fe400078ec0ff */
[----:B------:R-:W-:Y:S01]  /*1fa0*/  FSETP.NEU.FTZ.AND P0, PT, R49, R6, PT ;  /* 0x000000063100720b */ /* 0x000fe20003f1d000 */
[----:B------:R-:W-:Y:S01]  /*1fb0*/  VIADD R49, R32, 0x20 ;  /* 0x0000002020317836 */ /* 0x000fe20000000000 */
[----:B------:R-:W-:Y:S02]  /*1fc0*/  LOP3.LUT R46, R46, 0x800000, RZ, 0xfc, !PT ;  /* 0x008000002e2e7812 */ /* 0x000fe400078efcff */
[----:B------:R-:W-:-:S02]  /*1fd0*/  ISETP.NE.AND P1, PT, R32, RZ, PT ;  /* 0x000000ff2000720c */ /* 0x000fc40003f25270 */
[----:B------:R-:W-:Y:S02]  /*1fe0*/  IADD3 R51, PT, PT, -R32, RZ, RZ ;  /* 0x000000ff20337210 */ /* 0x000fe40007ffe1ff */
[----:B------:R-:W-:Y:S02]  /*1ff0*/  SHF.L.U32 R49, R46, R49, RZ ;  /* 0x000000312e317219 */ /* 0x000fe400000006ff */
[----:B------:R-:W-:Y:S02]  /*2000*/  SEL R51, R51, RZ, P2 ;  /* 0x000000ff33337207 */ /* 0x000fe40001000000 */
[----:B------:R-:W-:Y:S02]  /*2010*/  ISETP.NE.AND P1, PT, R49, RZ, P1 ;  /* 0x000000ff3100720c */ /* 0x000fe40000f25270 */
[----:B------:R-:W-:Y:S02]  /*2020*/  SHF.R.U32.HI R51, RZ, R51, R46 ;  /* 0x00000033ff337219 */ /* 0x000fe4000001162e */
[----:B------:R-:W-:-:S02]  /*2030*/  PLOP3.LUT P0, PT, P0, P1, PT, 0xf8, 0x8f ;  /* 0x00000000008f781c */ /* 0x000fc40000703f70 */
[----:B------:R-:W-:Y:S02]  /*2040*/  SHF.R.U32.HI R6, RZ, 0x1, R51 ;  /* 0x00000001ff067819 */ /* 0x000fe40000011633 */
[----:B------:R-:W-:-:S04]  /*2050*/  SEL R49, RZ, 0x1, !P0 ;  /* 0x00000001ff317807 */ /* 0x000fc80004000000 */
[----:B------:R-:W-:-:S04]  /*2060*/  LOP3.LUT R32, R49, 0x1, R6, 0xf8, !PT ;  /* 0x0000000131207812 */ /* 0x000fc800078ef806 */
[----:B------:R-:W-:-:S05]  /*2070*/  LOP3.LUT R51, R32, R51, RZ, 0xc0, !PT ;  /* 0x0000003320337212 */ /* 0x000fca00078ec0ff */
[----:B------:R-:W-:-:S05]  /*2080*/  IMAD.IADD R6, R6, 0x1, R51 ;  /* 0x0000000106067824 */ /* 0x000fca00078e0233 */
[----:B------:R-:W-:Y:S01]  /*2090*/  LOP3.LUT R5, R6, R5, RZ, 0xfc, !PT ;  /* 0x0000000506057212 */ /* 0x000fe200078efcff */
[----:B------:R-:W-:Y:S06]  /*20a0*/  BRA `(.L_x_332) ;  /* 0x0000000000107947 */ /* 0x000fec0003800000 */
.L_x_331:
[----:B------:R-:W-:-:S04]  /*20b0*/  LOP3.LUT R5, R5, 0x80000000, RZ, 0xc0, !PT ;  /* 0x8000000005057812 */ /* 0x000fc800078ec0ff */
[----:B------:R-:W-:Y:S01]  /*20c0*/  LOP3.LUT R5, R5, 0x7f800000, RZ, 0xfc, !PT ;  /* 0x7f80000005057812 */ /* 0x000fe200078efcff */
[----:B------:R-:W-:Y:S06]  /*20d0*/  BRA `(.L_x_332) ;  /* 0x0000000000047947 */ /* 0x000fec0003800000 */
.L_x_330:
[----:B------:R-:W-:-:S07]  /*20e0*/  IMAD R5, R46, 0x800000, R5 ;  /* 0x008000002e057824 */ /* 0x000fce00078e0205 */
.L_x_332:
[----:B------:R-:W-:Y:S05]  /*20f0*/  BSYNC.RECONVERGENT B2 ;  /* 0x0000000000027941 */ /* 0x000fea0003800200 */
.L_x_329:
[----:B------:R-:W-:Y:S05]  /*2100*/  BRA `(.L_x_333) ;  /* 0x0000000000207947 */ /* 0x000fea0003800000 */
.L_x_328:
[----:B------:R-:W-:-:S04]  /*2110*/  LOP3.LUT R5, R6, 0x80000000, R5, 0x48, !PT ;  /* 0x8000000006057812 */ /* 0x000fc800078e4805 */
[----:B------:R-:W-:Y:S01]  /*2120*/  LOP3.LUT R5, R5, 0x7f800000, RZ, 0xfc, !PT ;  /* 0x7f80000005057812 */ /* 0x000fe200078efcff */
[----:B------:R-:W-:Y:S06]  /*2130*/  BRA `(.L_x_333) ;  /* 0x0000000000147947 */ /* 0x000fec0003800000 */
.L_x_327:
[----:B------:R-:W-:Y:S01]  /*2140*/  LOP3.LUT R5, R6, 0x80000000, R5, 0x48, !PT ;  /* 0x8000000006057812 */ /* 0x000fe200078e4805 */
[----:B------:R-:W-:Y:S06]  /*2150*/  BRA `(.L_x_333) ;  /* 0x00000000000c7947 */ /* 0x000fec0003800000 */
.L_x_326:
[----:B------:R-:W0:Y:S01]  /*2160*/  MUFU.RSQ R5, -QNAN ;  /* 0xffc0000000057908 */ /* 0x000e220000001400 */
[----:B------:R-:W-:Y:S05]  /*2170*/  BRA `(.L_x_333) ;  /* 0x0000000000047947 */ /* 0x000fea0003800000 */
.L_x_325:
[----:B------:R-:W-:-:S07]  /*2180*/  FADD.FTZ R5, R5, R6 ;  /* 0x0000000605057221 */ /* 0x000fce0000010000 */
.L_x_333:
[----:B------:R-:W-:Y:S05]  /*2190*/  BSYNC.RECONVERGENT B1 ;  /* 0x0000000000017941 */ /* 0x000fea0003800200 */
.L_x_323:
[----:B------:R-:W-:Y:S01]  /*21a0*/  MOV R50, R44 ;  /* 0x0000002c00327202 */ /* 0x000fe20000000f00 */
[----:B------:R-:W-:-:S04]  /*21b0*/  IMAD.MOV.U32 R51, RZ, RZ, 0x0 ;  /* 0x00000000ff337424 */ /* 0x000fc800078e00ff */
[----:B0-----:R-:W-:Y:S05]  /*21c0*/  RET.REL.NODEC R50 `(_Z23lambert_nhwc_bwd_kernel10TensorViewS_S_S_S_S_S_S_S_S_) ;  /* 0xffffffdc328c7950 */ /* 0x001fea0003c3ffff */
.L_x_334:
        /* <DEDUP_REMOVED lines=11> */
.L_x_1054:


//--------------------- .text._Z23lambert_nhwc_fwd_kernel10TensorViewS_S_S_S_S_ --------------------------
	.section	.text._Z23lambert_nhwc_fwd_kernel10TensorViewS_S_S_S_S_,"ax",@progbits
	.align	128
        .global         _Z23lambert_nhwc_fwd_kernel10TensorViewS_S_S_S_S_
        .type           _Z23lambert_nhwc_fwd_kernel10TensorViewS_S_S_S_S_,@function
        .size           _Z23lambert_nhwc_fwd_kernel10TensorViewS_S_S_S_S_,(.L_x_1056 - _Z23lambert_nhwc_fwd_kernel10TensorViewS_S_S_S_S_)
        .other          _Z23lambert_nhwc_fwd_kernel10TensorViewS_S_S_S_S_,@"STO_CUDA_ENTRY STV_DEFAULT"
_Z23lambert_nhwc_fwd_kernel10TensorViewS_S_S_S_S_:
.text._Z23lambert_nhwc_fwd_kernel10TensorViewS_S_S_S_S_:
        /* <DEDUP_REMOVED lines=19> */
[----:B------:R-:W0:Y:S01]  /*0130*/  LDCU UR5, c[0x0][0x448] ;  /* 0x00008900ff0577ac */ /* 0x000e220008000800 */
[----:B------:R-:W-:Y:S01]  /*0140*/  HFMA2 R25, -RZ, RZ, 0, 0 ;  /* 0x00000000ff197431 */ /* 0x000fe200000001ff */
[----:B------:R-:W-:Y:S01]  /*0150*/  CS2R R26, SRZ ;  /* 0x00000000001a7805 */ /* 0x000fe2000001ff00 */
[----:B------:R-:W1:Y:S01]  /*0160*/  LDCU.64 UR10, c[0x0][0x358] ;  /* 0x00006b00ff0a77ac */ /* 0x000e620008000a00 */
[----:B0-----:R-:W-:-:S09]  /*0170*/  UISETP.NE.AND UP0, UPT, UR5, URZ, UPT ;  /* 0x000000ff0500728c */ /* 0x001fd2000bf05270 */
[----:B-1----:R-:W-:Y:S05]  /*0180*/  BRA.U !UP0, `(.L_x_335) ;  /* 0x0000001508e87547 */ /* 0x002fea000b800000 */
[----:B------:R-:W0:Y:S01]  /*0190*/  LDCU.64 UR6, c[0x0][0x3c0] ;  /* 0x00007800ff0677ac */ /* 0x000e220008000a00 */
[----:B------:R-:W-:Y:S02]  /*01a0*/  MOV R25, RZ ;  /* 0x000000ff00197202 */ /* 0x000fe40000000f00 */
[----:B------:R-:W-:Y:S01]  /*01b0*/  CS2R R26, SRZ ;  /* 0x00000000001a7805 */ /* 0x000fe2000001ff00 */
[----:B------:R-:W1:Y:S01]  /*01c0*/  LDCU UR4, c[0x0][0x390] ;  /* 0x00007200ff0477ac */ /* 0x000e620008000800 */
[----:B------:R-:W2:Y:S01]  /*01d0*/  LDCU.128 UR12, c[0x0][0x380] ;  /* 0x00007000ff0c77ac */ /* 0x000ea20008000c00 */
[----:B------:R-:W3:Y:S01]  /*01e0*/  LDCU.128 UR20, c[0x0][0x3f0] ;  /* 0x00007e00ff1477ac */ /* 0x000ee20008000c00 */
[----:B------:R-:W4:Y:S01]  /*01f0*/  LDCU UR9, c[0x0][0x400] ;  /* 0x00008000ff0977ac */ /* 0x000f220008000800 */
[----:B0-----:R-:W-:Y:S01]  /*0200*/  IMAD R4, R20, UR6, RZ ;  /* 0x0000000614047c24 */ /* 0x001fe2000f8e02ff */
[----:B------:R-:W0:Y:S01]  /*0210*/  LDCU UR8, c[0x0][0x3c8] ;  /* 0x00007900ff0877ac */ /* 0x000e220008000800 */
[----:B------:R-:W-:-:S02]  /*0220*/  IMAD R5, R23, UR7, RZ ;  /* 0x0000000717057c24 */ /* 0x000fc4000f8e02ff */
[----:B-1----:R-:W-:Y:S01]  /*0230*/  IMAD R2, R22, UR4, RZ ;  /* 0x0000000416027c24 */ /* 0x002fe2000f8e02ff */
[----:B------:R-:W1:Y:S01]  /*0240*/  LDCU.64 UR16, c[0x0][0x3b8] ;  /* 0x00007700ff1077ac */ /* 0x000e620008000a00 */
[C---:B--2---:R-:W-:Y:S01]  /*0250*/  IMAD R0, R20.reuse, UR14, RZ ;  /* 0x0000000e14007c24 */ /* 0x044fe2000f8e02ff */
[----:B------:R-:W2:Y:S01]  /*0260*/  LDCU UR6, c[0x0][0x430] ;  /* 0x00008600ff0677ac */ /* 0x000ea20008000800 */
[C---:B------:R-:W-:Y:S02]  /*0270*/  IMAD R3, R23.reuse, UR15, RZ ;  /* 0x0000000f17037c24 */ /* 0x040fe4000f8e02ff */
[----:B---3--:R-:W-:Y:S01]  /*0280*/  IMAD R7, R20, UR22, RZ ;  /* 0x0000001614077c24 */ /* 0x008fe2000f8e02ff */
[----:B------:R-:W3:Y:S01]  /*0290*/  LDCU UR7, c[0x0][0x468] ;  /* 0x00008d00ff0777ac */ /* 0x000ee20008000800 */
[----:B------:R-:W-:Y:S01]  /*02a0*/  IMAD R8, R23, UR23, RZ ;  /* 0x0000001717087c24 */ /* 0x000fe2000f8e02ff */
[----:B------:R-:W-:Y:S01]  /*02b0*/  IADD3 R0, P5, P6, R0, R3, R2 ;  /* 0x0000000300007210 */ /* 0x000fe20007ebe002 */
[C---:B----4-:R-:W-:Y:S01]  /*02c0*/  IMAD R9, R22.reuse, UR9, RZ ;  /* 0x0000000916097c24 */ /* 0x050fe2000f8e02ff */
[----:B------:R-:W-:Y:S01]  /*02d0*/  UISETP.NE.AND UP0, UPT, UR5, 0x1, UPT ;  /* 0x000000010500788c */ /* 0x000fe2000bf05270 */
[----:B0-----:R-:W-:Y:S01]  /*02e0*/  IMAD R6, R22, UR8, RZ ;  /* 0x0000000816067c24 */ /* 0x001fe2000f8e02ff */
[----:B------:R-:W-:Y:S01]  /*02f0*/  IADD3 R10, P0, PT, R0, UR12, RZ ;  /* 0x0000000c000a7c10 */ /* 0x000fe2000ff1e0ff */
[----:B------:R-:W-:Y:S01]  /*0300*/  UMOV UR4, URZ ;  /* 0x000000ff00047c82 */ /* 0x000fe20008000000 */
[----:B------:R-:W-:-:S02]  /*0310*/  IADD3 R8, P3, P4, R7, R8, R9 ;  /* 0x0000000807087210 */ /* 0x000fc40007c7e009 */
[----:B------:R-:W-:Y:S02]  /*0320*/  IADD3 R6, P1, P2, R4, R5, R6 ;  /* 0x0000000504067210 */ /* 0x000fe40007a3e006 */
[----:B------:R-:W-:Y:S01]  /*0330*/  IADD3.X R3, PT, PT, RZ, RZ, RZ, P5, P6 ;  /* 0x000000ffff037210 */ /* 0x000fe20002fec4ff */
[----:B--2---:R-:W-:Y:S01]  /*0340*/  IMAD R21, R20, UR6, RZ ;  /* 0x0000000614157c24 */ /* 0x004fe2000f8e02ff */
[----:B------:R-:W-:Y:S02]  /*0350*/  IADD3 R8, P6, PT, R8, UR20, RZ ;  /* 0x0000001408087c10 */ /* 0x000fe4000ffde0ff */
[----:B-1----:R-:W-:Y:S01]  /*0360*/  IADD3 R6, P5, PT, R6, UR16, RZ ;  /* 0x0000001006067c10 */ /* 0x002fe2000ffbe0ff */
[----:B---3--:R-:W-:Y:S01]  /*0370*/  IMAD R19, R20, UR7, RZ ;  /* 0x0000000714137c24 */ /* 0x008fe2000f8e02ff */
[----:B------:R-:W-:Y:S02]  /*0380*/  IADD3.X R0, PT, PT, RZ, RZ, RZ, P3, P4 ;  /* 0x000000ffff007210 */ /* 0x000fe40001fe84ff */
[----:B------:R-:W-:-:S02]  /*0390*/  IADD3.X R2, PT, PT, RZ, RZ, RZ, P1, P2 ;  /* 0x000000ffff027210 */ /* 0x000fc40000fe44ff */
[----:B------:R-:W-:Y:S02]  /*03a0*/  IADD3.X R11, PT, PT, R3, UR13, RZ, P0, !PT ;  /* 0x0000000d030b7c10 */ /* 0x000fe400087fe4ff */
[----:B------:R-:W-:Y:S02]  /*03b0*/  IADD3.X R9, PT, PT, R0, UR21, RZ, P6, !PT ;  /* 0x0000001500097c10 */ /* 0x000fe4000b7fe4ff */
[----:B------:R-:W-:Y:S01]  /*03c0*/  IADD3.X R7, PT, PT, R2, UR17, RZ, P5, !PT ;  /* 0x0000001102077c10 */ /* 0x000fe2000affe4ff */
[----:B------:R-:W-:Y:S06]  /*03d0*/  BRA.U !UP0, `(.L_x_336) ;  /* 0x0000000d08847547 */ /* 0x000fec000b800000 */
[----:B------:R0:W5:Y:S04]  /*03e0*/  LDG.E R18, desc[UR10][R10.64] ;  /* 0x0000000a0a127981 */ /* 0x000168000c1e1900 */
[----:B------:R0:W5:Y:S04]  /*03f0*/  LDG.E R17, desc[UR10][R10.64+0x4] ;  /* 0x0000040a0a117981 */ /* 0x000168000c1e1900 */
[----:B------:R0:W5:Y:S04]  /*0400*/  LDG.E R16, desc[UR10][R10.64+0x8] ;  /* 0x0000080a0a107981 */ /* 0x000168000c1e1900 */
[----:B------:R0:W5:Y:S04]  /*0410*/  LDG.E R15, desc[UR10][R6.64] ;  /* 0x0000000a060f7981 */ /* 0x000168000c1e1900 */
[----:B------:R0:W5:Y:S04]  /*0420*/  LDG.E R14, desc[UR10][R6.64+0x4] ;  /* 0x0000040a060e7981 */ /* 0x000168000c1e1900 */
[----:B------:R0:W5:Y:S04]  /*0430*/  LDG.E R13, desc[UR10][R6.64+0x8] ;  /* 0x0000080a060d7981 */ /* 0x000168000c1e1900 */
[----:B------:R0:W5:Y:S04]  /*0440*/  LDG.E R0, desc[UR10][R8.64] ;  /* 0x0000000a08007981 */ /* 0x000168000c1e1900 */
[----:B------:R0:W5:Y:S04]  /*0450*/  LDG.E R12, desc[UR10][R8.64+0x4] ;  /* 0x0000040a080c7981 */ /* 0x000168000c1e1900 */
[----:B------:R0:W5:Y:S01]  /*0460*/  LDG.E R5, desc[UR10][R8.64+0x8] ;  /* 0x0000080a08057981 */ /* 0x000162000c1e1900 */
[----:B------:R-:W-:Y:S01]  /*0470*/  HFMA2 R25, -RZ, RZ, 0, 0 ;  /* 0x00000000ff197431 */ /* 0x000fe200000001ff */
[----:B------:R-:W-:Y:S01]  /*0480*/  ULOP3.LUT UR4, UR5, 0xfffffffe, URZ, 0xc0, !UPT ;  /* 0xfffffffe05047892 */ /* 0x000fe2000f8ec0ff */
[----:B------:R-:W1:Y:S01]  /*0490*/  LDCU UR8, c[0x0][0x434] ;  /* 0x00008680ff0877ac */ /* 0x000e620008000800 */
[----:B------:R-:W2:Y:S01]  /*04a0*/  LDCU UR9, c[0x0][0x46c] ;  /* 0x00008d80ff0977ac */ /* 0x000ea20008000800 */
[----:B------:R-:W3:Y:S01]  /*04b0*/  LDCU UR12, c[0x0][0x46c] ;  /* 0x00008d80ff0c77ac */ /* 0x000ee20008000800 */
[----:B------:R-:W4:Y:S01]  /*04c0*/  LDCU UR13, c[0x0][0x434] ;  /* 0x00008680ff0d77ac */ /* 0x000f220008000800 */
[----:B------:R-:W-:Y:S01]  /*04d0*/  UIADD3 UR7, UPT, UPT, -UR4, URZ, URZ ;  /* 0x000000ff04077290 */ /* 0x000fe2000fffe1ff */
[----:B------:R-:W-:Y:S01]  /*04e0*/  UMOV UR5, URZ ;  /* 0x000000ff00057c82 */ /* 0x000fe20008000000 */
[----:B------:R-:W-:-:S10]  /*04f0*/  UMOV UR6, URZ ;  /* 0x000000ff00067c82 */ /* 0x000fd40008000000 */
.L_x_359:
[----:B------:R-:W0:Y:S08]  /*0500*/  LDC.64 R32, c[0x0][0x428] ;  /* 0x00010a00ff207b82 */ /* 0x000e300000000a00 */
[----:B------:R-:W1:Y:S01]  /*0510*/  LDC.64 R30, c[0x0][0x460] ;  /* 0x00011800ff1e7b82 */ /* 0x000e620000000a00 */
[----:B0-----:R-:W-:-:S04]  /*0520*/  IADD3 R32, P0, P1, R32, UR5, R21 ;  /* 0x0000000520207c10 */ /* 0x001fc8000f91e015 */
[----:B------:R-:W-:-:S05]  /*0530*/  IADD3.X R33, PT, PT, RZ, R33, RZ, P0, P1 ;  /* 0x00000021ff217210 */ /* 0x000fca00007e24ff */
[----:B------:R-:W2:Y:S04]  /*0540*/  LDG.E R2, desc[UR10][R32.64] ;  /* 0x0000000a20027981 */ /* 0x000ea8000c1e1900 */
[----:B------:R-:W3:Y:S04]  /*0550*/  LDG.E R3, desc[UR10][R32.64+0x4] ;  /* 0x0000040a20037981 */ /* 0x000ee8000c1e1900 */
[----:B------:R-:W4:Y:S01]  /*0560*/  LDG.E R4, desc[UR10][R32.64+0x8] ;  /* 0x0000080a20047981 */ /* 0x000f22000c1e1900 */
[----:B-1----:R-:W-:-:S04]  /*0570*/  IADD3 R30, P0, P1, R30, UR6, R19 ;  /* 0x000000061e1e7c10 */ /* 0x002fc8000f91e013 */
[----:B------:R-:W-:-:S05]  /*0580*/  IADD3.X R31, PT, PT, RZ, R31, RZ, P0, P1 ;  /* 0x0000001fff1f7210 */ /* 0x000fca00007e24ff */
[----:B-----5:R0:W5:Y:S04]  /*0590*/  LDG.E R28, desc[UR10][R30.64] ;  /* 0x0000000a1e1c7981 */ /* 0x020168000c1e1900 */
[----:B------:R0:W5:Y:S04]  /*05a0*/  LDG.E R29, desc[UR10][R30.64+0x4] ;  /* 0x0000040a1e1d7981 */ /* 0x000168000c1e1900 */
[----:B------:R0:W5:Y:S01]  /*05b0*/  LDG.E R24, desc[UR10][R30.64+0x8] ;  /* 0x0000080a1e187981 */ /* 0x000162000c1e1900 */
[----:B------:R-:W-:Y:S01]  /*05c0*/  BSSY.RECONVERGENT B0, `(.L_x_337) ;  /* 0x0000014000007945 */ /* 0x000fe20003800200 */
[----:B--2---:R-:W-:Y:S01]  /*05d0*/  FADD R39, -R15, R2 ;  /* 0x000000020f277221 */ /* 0x004fe20000000100 */
[----:B---3--:R-:W-:-:S03]  /*05e0*/  FADD R3, -R14, R3 ;  /* 0x000000030e037221 */ /* 0x008fc60000000100 */
[----:B------:R-:W-:Y:S01]  /*05f0*/  FFMA R34, R39, R39, RZ ;  /* 0x0000002727227223 */ /* 0x000fe200000000ff */
[----:B----4-:R-:W-:-:S03]  /*0600*/  FADD R2, -R13, R4 ;  /* 0x000000040d027221 */ /* 0x010fc60000000100 */
[----:B------:R-:W-:-:S04]  /*0610*/  FFMA R35, R3, R3, R34 ;  /* 0x0000000303237223 */ /* 0x000fc80000000022 */
[----:B------:R-:W-:-:S04]  /*0620*/  FFMA R35, R2, R2, R35 ;  /* 0x0000000202237223 */ /* 0x000fc80000000023 */
[----:B------:R0:W1:Y:S01]  /*0630*/  MUFU.RSQ R34, R35 ;  /* 0x0000002300227308 */ /* 0x0000620000001400 */
[----:B------:R-:W-:-:S04]  /*0640*/  IADD3 R4, PT, PT, R35, -0xd000000, RZ ;  /* 0xf300000023047810 */ /* 0x000fc80007ffe0ff */
[----:B------:R-:W-:-:S13]  /*0650*/  ISETP.GT.U32.AND P0, PT, R4, 0x727fffff, PT ;  /* 0x727fffff0400780c */ /* 0x000fda0003f04070 */
[----:B01----:R-:W-:Y:S05]  /*0660*/  @!P0 BRA `(.L_x_338) ;  /* 0x0000000000148947 */ /* 0x003fea0003800000 */
[----:B------:R-:W-:Y:S02]  /*0670*/  MOV R30, R35 ;  /* 0x00000023001e7202 */ /* 0x000fe40000000f00 */
[----:B------:R-:W-:-:S07]  /*0680*/  MOV R4, 0x6a0 ;  /* 0x000006a000047802 */ /* 0x000fce0000000f00 */
[----:B-----5:R-:W-:Y:S05]  /*0690*/  CALL.REL.NOINC `($__internal_9_$__cuda_sm20_sqrt_rn_f32_slowpath) ;  /* 0x0000001000dc7944 */ /* 0x020fea0003c00000 */
[----:B------:R-:W-:Y:S01]  /*06a0*/  MOV R32, R38 ;  /* 0x0000002600207202 */ /* 0x000fe20000000f00 */
[----:B------:R-:W-:Y:S06]  /*06b0*/  BRA `(.L_x_339) ;  /* 0x0000000000107947 */ /* 0x000fec0003800000 */
.L_x_338:
[----:B------:R-:W-:Y:S01]  /*06c0*/  FMUL.FTZ R32, R35, R34 ;  /* 0x0000002223207220 */ /* 0x000fe20000410000 */
[----:B------:R-:W-:-:S03]  /*06d0*/  FMUL.FTZ R4, R34, 0.5 ;  /* 0x3f00000022047820 */ /* 0x000fc60000410000 */
[----:B------:R-:W-:-:S04]  /*06e0*/  FFMA R31, -R32, R32, R35 ;  /* 0x00000020201f7223 */ /* 0x000fc80000000123 */
[----:B------:R-:W-:-:S07]  /*06f0*/  FFMA R32, R31, R4, R32 ;  /* 0x000000041f207223 */ /* 0x000fce0000000020 */
.L_x_339:
[----:B------:R-:W-:Y:S05]  /*0700*/  BSYNC.RECONVERGENT B0 ;  /* 0x0000000000007941 */ /* 0x000fea0003800200 */
.L_x_337:
        /* <DEDUP_REMOVED lines=11> */
[----:B-----5:R-:W-:Y:S05]  /*07c0*/  CALL.REL.NOINC `($__internal_10_$__cuda_sm3x_div_rn_noftz_f32_slowpath) ;  /* 0x0000001000e87944 */ /* 0x020fea0003c00000 */
[----:B------:R-:W-:-:S07]  /*07d0*/  MOV R33, R4 ;  /* 0x0000000400217202 */ /* 0x000fce0000000f00 */
.L_x_341:
[----:B------:R-:W-:Y:S05]  /*07e0*/  BSYNC.RECONVERGENT B2 ;  /* 0x0000000000027941 */ /* 0x000fea0003800200 */
.L_x_340:
        /* <DEDUP_REMOVED lines=12> */
[----:B-----5:R-:W-:Y:S05]  /*08b0*/  CALL.REL.NOINC `($__internal_10_$__cuda_sm3x_div_rn_noftz_f32_slowpath) ;  /* 0x0000001000ac7944 */ /* 0x020fea0003c00000 */
[----:B------:R-:W-:-:S07]  /*08c0*/  MOV R31, R4 ;  /* 0x00000004001f7202 */ /* 0x000fce0000000f00 */
.L_x_343:
[----:B------:R-:W-:Y:S05]  /*08d0*/  BSYNC.RECONVERGENT B2 ;  /* 0x0000000000027941 */ /* 0x000fea0003800200 */
.L_x_342:
        /* <DEDUP_REMOVED lines=12> */
[----:B-----5:R-:W-:Y:S05]  /*09a0*/  CALL.REL.NOINC `($__internal_10_$__cuda_sm3x_div_rn_noftz_f32_slowpath) ;  /* 0x0000001000707944 */ /* 0x020fea0003c00000 */
.L_x_345:
[----:B------:R-:W-:Y:S05]  /*09b0*/  BSYNC.RECONVERGENT B2 ;  /* 0x0000000000027941 */ /* 0x000fea0003800200 */
.L_x_344:
[----:B------:R-:W-:Y:S01]  /*09c0*/  FFMA R33, R0, R33, RZ ;  /* 0x0000002100217223 */ /* 0x000fe200000000ff */
[----:B------:R-:W-:Y:S01]  /*09d0*/  HFMA2 R30, -RZ, RZ, 1.658203125, -45152 ;  /* 0x3ea2f983ff1e7431 */ /* 0x000fe200000001ff */
[----:B------:R-:W-:Y:S01]  /*09e0*/  MOV R3, 0x40490fdb ;  /* 0x40490fdb00037802 */ /* 0x000fe20000000f00 */
        /* <DEDUP_REMOVED lines=10> */
[----:B------:R-:W-:Y:S02]  /*0a90*/  MOV R38, 0x40490fdb ;  /* 0x40490fdb00267802 */ /* 0x000fe40000000f00 */
[----:B------:R-:W-:-:S07]  /*0aa0*/  MOV R30, 0xac0 ;  /* 0x00000ac0001e7802 */ /* 0x000fce0000000f00 */
[----:B-----5:R-:W-:Y:S05]  /*0ab0*/  CALL.REL.NOINC `($__internal_10_$__cuda_sm3x_div_rn_noftz_f32_slowpath) ;  /* 0x00000010002c7944 */ /* 0x020fea0003c00000 */
.L_x_347:
[----:B------:R-:W-:Y:S05]  /*0ac0*/  BSYNC.RECONVERGENT B2 ;  /* 0x0000000000027941 */ /* 0x000fea0003800200 */
.L_x_346:
[----:B------:R-:W0:Y:S02]  /*0ad0*/  LDC.64 R2, c[0x0][0x428] ;  /* 0x00010a00ff027b82 */ /* 0x000e240000000a00 */
[----:B0-----:R-:W-:-:S04]  /*0ae0*/  IADD3 R36, P0, P1, R2, UR8, R21 ;  /* 0x0000000802247c10 */ /* 0x001fc8000f91e015 */
[----:B------:R-:W-:Y:S02]  /*0af0*/  IADD3.X R37, PT, PT, RZ, R3, RZ, P0, P1 ;  /* 0x00000003ff257210 */ /* 0x000fe400007e24ff */
[----:B------:R-:W0:Y:S03]  /*0b00*/  LDC.64 R2, c[0x0][0x460] ;  /* 0x00011800ff027b82 */ /* 0x000e260000000a00 */
[----:B------:R-:W2:Y:S04]  /*0b10*/  LDG.E R30, desc[UR10][R36.64] ;  /* 0x0000000a241e7981 */ /* 0x000ea8000c1e1900 */
[----:B------:R-:W3:Y:S04]  /*0b20*/  LDG.E R41, desc[UR10][R36.64+0x4] ;  /* 0x0000040a24297981 */ /* 0x000ee8000c1e1900 */
[----:B------:R1:W4:Y:S01]  /*0b30*/  LDG.E R38, desc[UR10][R36.64+0x8] ;  /* 0x0000080a24267981 */ /* 0x000322000c1e1900 */
[----:B0-----:R-:W-:-:S04]  /*0b40*/  IADD3 R34, P0, P1, R2, UR9, R19 ;  /* 0x0000000902227c10 */ /* 0x001fc8000f91e013 */
[----:B------:R-:W-:-:S05]  /*0b50*/  IADD3.X R35, PT, PT, RZ, R3, RZ, P0, P1 ;  /* 0x00000003ff237210 */ /* 0x000fca00007e24ff */
[----:B------:R0:W5:Y:S04]  /*0b60*/  LDG.E R31, desc[UR10][R34.64] ;  /* 0x0000000a221f7981 */ /* 0x000168000c1e1900 */
[----:B------:R0:W5:Y:S04]  /*0b70*/  LDG.E R32, desc[UR10][R34.64+0x4] ;  /* 0x0000040a22207981 */ /* 0x000168000c1e1900 */
[----:B------:R0:W5:Y:S01]  /*0b80*/  LDG.E R33, desc[UR10][R34.64+0x8] ;  /* 0x0000080a22217981 */ /* 0x000162000c1e1900 */
[----:B-1----:R-:W-:Y:S01]  /*0b90*/  FMNMX R37, RZ, R4, !PT ;  /* 0x00000004ff257209 */ /* 0x002fe20007800000 */
[----:B------:R-:W-:Y:S01]  /*0ba0*/  BSSY.RECONVERGENT B0, `(.L_x_348) ;  /* 0x000001a000007945 */ /* 0x000fe20003800200 */
[----:B--2---:R-:W-:Y:S01]  /*0bb0*/  FADD R39, -R15, R30 ;  /* 0x0000001e0f277221 */ /* 0x004fe20000000100 */
[----:B---3--:R-:W-:-:S03]  /*0bc0*/  FADD R2, -R14, R41 ;  /* 0x000000290e027221 */ /* 0x008fc60000000100 */
[----:B------:R-:W-:Y:S01]  /*0bd0*/  FFMA R41, R39, R39, RZ ;  /* 0x0000002727297223 */ /* 0x000fe200000000ff */
[----:B----4-:R-:W-:-:S03]  /*0be0*/  FADD R3, -R13, R38 ;  /* 0x000000260d037221 */ /* 0x010fc60000000100 */
[----:B------:R-:W-:-:S04]  /*0bf0*/  FFMA R30, R2, R2, R41 ;  /* 0x00000002021e7223 */ /* 0x000fc80000000029 */
[----:B------:R-:W-:Y:S01]  /*0c00*/  FFMA R41, R3, R3, R30 ;  /* 0x0000000303297223 */ /* 0x000fe2000000001e */
[----:B------:R-:W-:-:S03]  /*0c10*/  FMUL R30, R17, R37 ;  /* 0x00000025111e7220 */ /* 0x000fc60000400000 */
[----:B------:R0:W1:Y:S01]  /*0c20*/  MUFU.RSQ R36, R41 ;  /* 0x0000002900247308 */ /* 0x0000620000001400 */
[----:B------:R-:W-:Y:S01]  /*0c30*/  IADD3 R4, PT, PT, R41, -0xd000000, RZ ;  /* 0xf300000029047810 */ /* 0x000fe20007ffe0ff */
[----:B-----5:R-:W-:-:S03]  /*0c40*/  FFMA R29, R29, R30, R26 ;  /* 0x0000001e1d1d7223 */ /* 0x020fc6000000001a */
[----:B------:R-:W-:Y:S01]  /*0c50*/  ISETP.GT.U32.AND P0, PT, R4, 0x727fffff, PT ;  /* 0x727fffff0400780c */ /* 0x000fe20003f04070 */
[-C--:B------:R-:W-:Y:S01]  /*0c60*/  FMUL R4, R18, R37.reuse ;  /* 0x0000002512047220 */ /* 0x080fe20000400000 */
[----:B------:R-:W-:-:S03]  /*0c70*/  FMUL R37, R16, R37 ;  /* 0x0000002510257220 */ /* 0x000fc60000400000 */
[----:B------:R-:W-:Y:S01]  /*0c80*/  FFMA R28, R28, R4, R27 ;  /* 0x000000041c1c7223 */ /* 0x000fe2000000001b */
[----:B------:R-:W-:-:S07]  /*0c90*/  FFMA R24, R24, R37, R25 ;  /* 0x0000002518187223 */ /* 0x000fce0000000019 */
[----:B01----:R-:W-:Y:S05]  /*0ca0*/  @!P0 BRA `(.L_x_349) ;  /* 0x0000000000148947 */ /* 0x003fea0003800000 */
[----:B------:R-:W-:Y:S02]  /*0cb0*/  MOV R30, R41 ;  /* 0x00000029001e7202 */ /* 0x000fe40000000f00 */
[----:B------:R-:W-:-:S07]  /*0cc0*/  MOV R4, 0xce0 ;  /* 0x00000ce000047802 */ /* 0x000fce0000000f00 */
[----:B------:R-:W-:Y:S05]  /*0cd0*/  CALL.REL.NOINC `($__internal_9_$__cuda_sm20_sqrt_rn_f32_slowpath) ;  /* 0x0000000c004c7944 */ /* 0x000fea0003c00000 */
[----:B------:R-:W-:Y:S01]  /*0ce0*/  IMAD.MOV.U32 R26, RZ, RZ, R38 ;  /* 0x000000ffff1a7224 */ /* 0x000fe200078e0026 */
[----:B------:R-:W-:Y:S06]  /*0cf0*/  BRA `(.L_x_350) ;  /* 0x0000000000107947 */ /* 0x000fec0003800000 */
.L_x_349:
[----:B------:R-:W-:Y:S01]  /*0d00*/  FMUL.FTZ R26, R41, R36 ;  /* 0x00000024291a7220 */ /* 0x000fe20000410000 */
[----:B------:R-:W-:-:S03]  /*0d10*/  FMUL.FTZ R4, R36, 0.5 ;  /* 0x3f00000024047820 */ /* 0x000fc60000410000 */
[----:B------:R-:W-:-:S04]  /*0d20*/  FFMA R25, -R26, R26, R41 ;  /* 0x0000001a1a197223 */ /* 0x000fc80000000129 */
[----:B------:R-:W-:-:S07]  /*0d30*/  FFMA R26, R25, R4, R26 ;  /* 0x00000004191a7223 */ /* 0x000fce000000001a */
.L_x_350:
[----:B------:R-:W-:Y:S05]  /*0d40*/  BSYNC.RECONVERGENT B0 ;  /* 0x0000000000007941 */ /* 0x000fea0003800200 */
.L_x_348:
        /* <DEDUP_REMOVED lines=11> */
[----:B------:R-:W-:Y:S05]  /*0e00*/  CALL.REL.NOINC `($__internal_10_$__cuda_sm3x_div_rn_noftz_f32_slowpath) ;  /* 0x0000000c00587944 */ /* 0x000fea0003c00000 */
[----:B------:R-:W-:-:S07]  /*0e10*/  MOV R27, R4 ;  /* 0x00000004001b7202 */ /* 0x000fce0000000f00 */
.L_x_352:
[----:B------:R-:W-:Y:S05]  /*0e20*/  BSYNC.RECONVERGENT B2 ;  /* 0x0000000000027941 */ /* 0x000fea0003800200 */
.L_x_351:
        /* <DEDUP_REMOVED lines=12> */
[----:B------:R-:W-:Y:S05]  /*0ef0*/  CALL.REL.NOINC `($__internal_10_$__cuda_sm3x_div_rn_noftz_f32_slowpath) ;  /* 0x0000000c001c7944 */ /* 0x000fea0003c00000 */
[----:B------:R-:W-:-:S07]  /*0f00*/  MOV R25, R4 ;  /* 0x0000000400197202 */ /* 0x000fce0000000f00 */
.L_x_354:
[----:B------:R-:W-:Y:S05]  /*0f10*/  BSYNC.RECONVERGENT B2 ;  /* 0x0000000000027941 */ /* 0x000fea0003800200 */
.L_x_353:
        /* <DEDUP_REMOVED lines=13> */
.L_x_356:
[----:B------:R-:W-:Y:S05]  /*0ff0*/  BSYNC.RECONVERGENT B2 ;  /* 0x0000000000027941 */ /* 0x000fea0003800200 */
.L_x_355:
[----:B------:R-:W-:Y:S01]  /*1000*/  FFMA R27, R0, R27, RZ ;  /* 0x0000001b001b7223 */ /* 0x000fe200000000ff */
[----:B------:R-:W-:Y:S02]  /*1010*/  HFMA2 R3, -RZ, RZ, 1.658203125, -45152 ;  /* 0x3ea2f983ff037431 */ /* 0x000fe400000001ff */
        /* <DEDUP_REMOVED lines=13> */
[----:B------:R-:W-:Y:S05]  /*10f0*/  CALL.REL.NOINC `($__internal_10_$__cuda_sm3x_div_rn_noftz_f32_slowpath) ;  /* 0x00000008009c7944 */ /* 0x000fea0003c00000 */
.L_x_358:
[----:B------:R-:W-:Y:S05]  /*1100*/  BSYNC.RECONVERGENT B2 ;  /* 0x0000000000027941 */ /* 0x000fea0003800200 */
.L_x_357:
[----:B------:R-:W-:Y:S01]  /*1110*/  UIADD3 UR7, UPT, UPT, UR7, 0x2, URZ ;  /* 0x0000000207077890 */ /* 0x000fe2000fffe0ff */
[----:B------:R-:W-:Y:S01]  /*1120*/  FMNMX R3, RZ, R4, !PT ;  /* 0x00000004ff037209 */ /* 0x000fe20007800000 */
[----:B------:R-:W-:Y:S02]  /*1130*/  ULEA UR9, UR12, UR9, 0x1 ;  /* 0x000000090c097291 */ /* 0x000fe4000f8e08ff */
[----:B------:R-:W-:Y:S02]  /*1140*/  UISETP.NE.AND UP0, UPT, UR7, URZ, UPT ;  /* 0x000000ff0700728c */ /* 0x000fe4000bf05270 */
[-C--:B------:R-:W-:Y:S01]  /*1150*/  FMUL R27, R18, R3.reuse ;  /* 0x00000003121b7220 */ /* 0x080fe20000400000 */
[-C--:B------:R-:W-:Y:S01]  /*1160*/  FMUL R26, R17, R3.reuse ;  /* 0x00000003111a7220 */ /* 0x080fe20000400000 */
[----:B------:R-:W-:Y:S01]  /*1170*/  FMUL R3, R16, R3 ;  /* 0x0000000310037220 */ /* 0x000fe20000400000 */
[----:B------:R-:W-:Y:S01]  /*1180*/  ULEA UR6, UR12, UR6, 0x1 ;  /* 0x000000060c067291 */ /* 0x000fe2000f8e08ff */
[----:B------:R-:W-:Y:S01]  /*1190*/  FFMA R27, R31, R27, R28 ;  /* 0x0000001b1f1b7223 */ /* 0x000fe2000000001c */
[----:B------:R-:W-:Y:S01]  /*11a0*/  FFMA R26, R32, R26, R29 ;  /* 0x0000001a201a7223 */ /* 0x000fe2000000001d */
[----:B------:R-:W-:Y:S01]  /*11b0*/  FFMA R25, R33, R3, R24 ;  /* 0x0000000321197223 */ /* 0x000fe20000000018 */
[----:B------:R-:W-:-:S02]  /*11c0*/  ULEA UR8, UR13, UR8, 0x1 ;  /* 0x000000080d087291 */ /* 0x000fc4000f8e08ff */
[----:B------:R-:W-:Y:S01]  /*11d0*/  ULEA UR5, UR13, UR5, 0x1 ;  /* 0x000000050d057291 */ /* 0x000fe2000f8e08ff */
[----:B------:R-:W-:Y:S11]  /*11e0*/  BRA.U UP0, `(.L_x_359) ;  /* 0xfffffff100c47547 */ /* 0x000ff6000b83ffff */
.L_x_336:
[----:B------:R-:W0:Y:S02]  /*11f0*/  LDCU UR5, c[0x0][0x448] ;  /* 0x00008900ff0577ac */ /* 0x000e240008000800 */
[----:B0-----:R-:W-:-:S04]  /*1200*/  ULOP3.LUT UR5, UR5, 0x1, URZ, 0xc0, !UPT ;  /* 0x0000000105057892 */ /* 0x001fc8000f8ec0ff */
[----:B------:R-:W-:-:S09]  /*1210*/  UISETP.NE.U32.AND UP0, UPT, UR5, 0x1, UPT ;  /* 0x000000010500788c */ /* 0x000fd2000bf05070 */
[----:B------:R-:W-:Y:S05]  /*1220*/  BRA.U UP0, `(.L_x_335) ;  /* 0x0000000500c07547 */ /* 0x000fea000b800000 */
[----:B------:R-:W0:Y:S01]  /*1230*/  LDCU UR5, c[0x0][0x434] ;  /* 0x00008680ff0577ac */ /* 0x000e220008000800 */
[----:B------:R-:W1:Y:S01]  /*1240*/  LDC.64 R28, c[0x0][0x428] ;  /* 0x00010a00ff1c7b82 */ /* 0x000e620000000a00 */
[----:B------:R-:W2:Y:S04]  /*1250*/  LDG.E R24, desc[UR10][R6.64] ;  /* 0x0000000a06187981 */ /* 0x000ea8000c1e1900 */
[----:B------:R3:W4:Y:S03]  /*1260*/  LDG.E R30, desc[UR10][R6.64+0x8] ;  /* 0x0000080a061e7981 */ /* 0x000726000c1e1900 */
[----:B------:R-:W3:Y:S01]  /*1270*/  LDC.64 R2, c[0x0][0x460] ;  /* 0x00011800ff027b82 */ /* 0x000ee20000000a00 */
[----:B------:R-:W5:Y:S04]  /*1280*/  LDG.E R5, desc[UR10][R8.64] ;  /* 0x0000000a08057981 */ /* 0x000f68000c1e1900 */
[----:B------:R-:W5:Y:S01]  /*1290*/  LDG.E R15, desc[UR10][R8.64+0x8] ;  /* 0x0000080a080f7981 */ /* 0x000f62000c1e1900 */
[----:B0-----:R-:W-:-:S03]  /*12a0*/  UIMAD UR5, UR4, UR5, URZ ;  /* 0x00000005040572a4 */ /* 0x001fc6000f8e02ff */
[----:B------:R-:W5:Y:S04]  /*12b0*/  LDG.E R0, desc[UR10][R10.64+0x4] ;  /* 0x0000040a0a007981 */ /* 0x000f68000c1e1900 */
[----:B------:R-:W5:Y:S01]  /*12c0*/  LDG.E R12, desc[UR10][R10.64+0x8] ;  /* 0x0000080a0a0c7981 */ /* 0x000f62000c1e1900 */
[----:B-1----:R-:W-:-:S03]  /*12d0*/  IADD3 R28, P0, P1, R28, UR5, R21 ;  /* 0x000000051c1c7c10 */ /* 0x002fc6000f91e015 */
[----:B------:R-:W4:Y:S01]  /*12e0*/  LDG.E R21, desc[UR10][R6.64+0x4] ;  /* 0x0000040a06157981 */ /* 0x000f22000c1e1900 */
[----:B------:R-:W-:Y:S01]  /*12f0*/  IADD3.X R29, PT, PT, RZ, R29, RZ, P0, P1 ;  /* 0x0000001dff1d7210 */ /* 0x000fe200007e24ff */
[----:B------:R-:W0:Y:S04]  /*1300*/  LDCU UR5, c[0x0][0x46c] ;  /* 0x00008d80ff0577ac */ /* 0x000e280008000800 */
[----:B------:R-:W2:Y:S04]  /*1310*/  LDG.E R39, desc[UR10][R28.64] ;  /* 0x0000000a1c277981 */ /* 0x000ea8000c1e1900 */
[----:B------:R-:W4:Y:S04]  /*1320*/  LDG.E R4, desc[UR10][R28.64+0x4] ;  /* 0x0000040a1c047981 */ /* 0x000f28000c1e1900 */
[----:B------:R-:W4:Y:S01]  /*1330*/  LDG.E R17, desc[UR10][R28.64+0x8] ;  /* 0x0000080a1c117981 */ /* 0x000f22000c1e1900 */
[----:B0-----:R-:W-:-:S06]  /*1340*/  UIMAD UR5, UR4, UR5, URZ ;  /* 0x00000005040572a4 */ /* 0x001fcc000f8e02ff */
[----:B---3--:R-:W-:Y:S02]  /*1350*/  IADD3 R18, P0, P1, R2, UR5, R19 ;  /* 0x0000000502127c10 */ /* 0x008fe4000f91e013 */
[----:B------:R0:W5:Y:S02]  /*1360*/  LDG.E R2, desc[UR10][R10.64] ;  /* 0x0000000a0a027981 */ /* 0x000164000c1e1900 */
[----:B------:R-:W-:Y:S02]  /*1370*/  IADD3.X R19, PT, PT, RZ, R3, RZ, P0, P1 ;  /* 0x00000003ff137210 */ /* 0x000fe400007e24ff */
[----:B------:R1:W5:Y:S04]  /*1380*/  LDG.E R3, desc[UR10][R8.64+0x4] ;  /* 0x0000040a08037981 */ /* 0x000368000c1e1900 */
[----:B------:R1:W5:Y:S04]  /*1390*/  LDG.E R16, desc[UR10][R18.64] ;  /* 0x0000000a12107981 */ /* 0x000368000c1e1900 */
[----:B------:R1:W5:Y:S04]  /*13a0*/  LDG.E R13, desc[UR10][R18.64+0x4] ;  /* 0x0000040a120d7981 */ /* 0x000368000c1e1900 */
[----:B------:R1:W5:Y:S01]  /*13b0*/  LDG.E R14, desc[UR10][R18.64+0x8] ;  /* 0x0000080a120e7981 */ /* 0x000362000c1e1900 */
[----:B------:R-:W-:Y:S01]  /*13c0*/  BSSY.RECONVERGENT B0, `(.L_x_360) ;  /* 0x0000013000007945 */ /* 0x000fe20003800200 */
[----:B--2---:R-:W-:Y:S01]  /*13d0*/  FADD R39, R39, -R24 ;  /* 0x8000001827277221 */ /* 0x004fe20000000000 */
[----:B----4-:R-:W-:-:S03]  /*13e0*/  FADD R7, R4, -R21 ;  /* 0x8000001504077221 */ /* 0x010fc60000000000 */
[----:B------:R-:W-:Y:S01]  /*13f0*/  FFMA R4, R39, R39, RZ ;  /* 0x0000002727047223 */ /* 0x000fe200000000ff */
[----:B------:R-:W-:-:S03]  /*1400*/  FADD R6, R17, -R30 ;  /* 0x8000001e11067221 */ /* 0x000fc60000000000 */
[----:B0-----:R-:W-:-:S04]  /*1410*/  FFMA R11, R7, R7, R4 ;  /* 0x00000007070b7223 */ /* 0x001fc80000000004 */
[----:B------:R-:W-:-:S05]  /*1420*/  FFMA R30, R6, R6, R11 ;  /* 0x00000006061e7223 */ /* 0x000fca000000000b */
[----:B------:R-:W-:Y:S01]  /*1430*/  IADD3 R4, PT, PT, R30, -0xd000000, RZ ;  /* 0xf30000001e047810 */ /* 0x000fe20007ffe0ff */
[----:B------:R1:W0:Y:S03]  /*1440*/  MUFU.RSQ R11, R30 ;  /* 0x0000001e000b7308 */ /* 0x0002260000001400 */
[----:B------:R-:W-:-:S13]  /*1450*/  ISETP.GT.U32.AND P0, PT, R4, 0x727fffff, PT ;  /* 0x727fffff0400780c */ /* 0x000fda0003f04070 */
[----:B-1----:R-:W-:Y:S05]  /*1460*/  @!P0 BRA `(.L_x_361) ;  /* 0x0000000000108947 */ /* 0x002fea0003800000 */
[----:B------:R-:W-:-:S07]  /*1470*/  MOV R4, 0x1490 ;  /* 0x0000149000047802 */ /* 0x000fce0000000f00 */
[----:B0----5:R-:W-:Y:S05]  /*1480*/  CALL.REL.NOINC `($__internal_9_$__cuda_sm20_sqrt_rn_f32_slowpath) ;  /* 0x0000000400607944 */ /* 0x021fea0003c00000 */
[----:B------:R-:W-:Y:S01]  /*1490*/  MOV R9, R38 ;  /* 0x0000002600097202 */ /* 0x000fe20000000f00 */
[----:B------:R-:W-:Y:S06]  /*14a0*/  BRA `(.L_x_362) ;  /* 0x0000000000107947 */ /* 0x000fec0003800000 */
.L_x_361:
[----:B0-----:R-:W-:Y:S01]  /*14b0*/  FMUL.FTZ R9, R30, R11 ;  /* 0x0000000b1e097220 */ /* 0x001fe20000410000 */
[----:B------:R-:W-:-:S03]  /*14c0*/  FMUL.FTZ R8, R11, 0.5 ;  /* 0x3f0000000b087820 */ /* 0x000fc60000410000 */
[----:B------:R-:W-:-:S04]  /*14d0*/  FFMA R4, -R9, R9, R30 ;  /* 0x0000000909047223 */ /* 0x000fc8000000011e */
[----:B------:R-:W-:-:S07]  /*14e0*/  FFMA R9, R4, R8, R9 ;  /* 0x0000000804097223 */ /* 0x000fce0000000009 */
.L_x_362:
[----:B------:R-:W-:Y:S05]  /*14f0*/  BSYNC.RECONVERGENT B0 ;  /* 0x0000000000007941 */ /* 0x000fea0003800200 */
.L_x_360:
        /* <DEDUP_REMOVED lines=13> */
.L_x_364:
[----:B------:R-:W-:Y:S05]  /*15d0*/  BSYNC.RECONVERGENT B2 ;  /* 0x0000000000027941 */ /* 0x000fea0003800200 */
.L_x_363:
        /* <DEDUP_REMOVED lines=13> */
[----:B------:R-:W-:-:S07]  /*16b0*/  MOV R8, R4 ;  /* 0x0000000400087202 */ /* 0x000fce0000000f00 */
.L_x_366:
[----:B------:R-:W-:Y:S05]  /*16c0*/  BSYNC.RECONVERGENT B2 ;  /* 0x0000000000027941 */ /* 0x000fea0003800200 */
.L_x_365:
        /* <DEDUP_REMOVED lines=10> */
[----:B------:R-:W-:Y:S02]  /*1770*/  MOV R38, R9 ;  /* 0x0000000900267202 */ /* 0x000fe40000000f00 */
[----:B------:R-:W-:-:S07]  /*1780*/  MOV R30, 0x17a0 ;  /* 0x000017a0001e7802 */ /* 0x000fce0000000f00 */
[----:B-----5:R-:W-:Y:S05]  /*1790*/  CALL.REL.NOINC `($__internal_10_$__cuda_sm3x_div_rn_noftz_f32_slowpath) ;  /* 0x0000000000f47944 */ /* 0x020fea0003c00000 */
.L_x_368:
[----:B------:R-:W-:Y:S05]  /*17a0*/  BSYNC.RECONVERGENT B2 ;  /* 0x0000000000027941 */ /* 0x000fea0003800200 */
.L_x_367:
[----:B-----5:R-:W-:Y:S01]  /*17b0*/  FFMA R10, R5, R10, RZ ;  /* 0x0000000a050a7223 */ /* 0x020fe200000000ff */
        /* <DEDUP_REMOVED lines=15> */
.L_x_370:
[----:B------:R-:W-:Y:S05]  /*18b0*/  BSYNC.RECONVERGENT B2 ;  /* 0x0000000000027941 */ /* 0x000fea0003800200 */
.L_x_369:
[----:B------:R-:W-:-:S05]  /*18c0*/  FMNMX R3, RZ, R4, !PT ;  /* 0x00000004ff037209 */ /* 0x000fca0007800000 */
[-C--:B------:R-:W-:Y:S01]  /*18d0*/  FMUL R2, R2, R3.reuse ;  /* 0x0000000302027220 */ /* 0x080fe20000400000 */
[-C--:B------:R-:W-:Y:S01]  /*18e0*/  FMUL R0, R0, R3.reuse ;  /* 0x0000000300007220 */ /* 0x080fe20000400000 */
[----:B------:R-:W-:Y:S02]  /*18f0*/  FMUL R12, R12, R3 ;  /* 0x000000030c0c7220 */ /* 0x000fe40000400000 */
[----:B------:R-:W-:Y:S01]  /*1900*/  FFMA R27, R16, R2, R27 ;  /* 0x00000002101b7223 */ /* 0x000fe2000000001b */
[----:B------:R-:W-:Y:S01]  /*1910*/  FFMA R26, R13, R0, R26 ;  /* 0x000000000d1a7223 */ /* 0x000fe2000000001a */
[----:B------:R-:W-:-:S07]  /*1920*/  FFMA R25, R14, R12, R25 ;  /* 0x0000000c0e197223 */ /* 0x000fce0000000019 */
.L_x_335:
[----:B------:R-:W0:Y:S01]  /*1930*/  LDCU.64 UR6, c[0x0][0x4a0] ;  /* 0x00009400ff0677ac */ /* 0x000e220008000a00 */
[----:B------:R-:W1:Y:S01]  /*1940*/  LDCU UR5, c[0x0][0x4a8] ;  /* 0x00009500ff0577ac */ /* 0x000e620008000800 */
[----:B------:R-:W2:Y:S01]  /*1950*/  LDCU.64 UR8, c[0x0][0x498] ;  /* 0x00009300ff0877ac */ /* 0x000ea20008000a00 */
[----:B0-----:R-:W-:Y:S02]  /*1960*/  IMAD R20, R20, UR6, RZ ;  /* 0x0000000614147c24 */ /* 0x001fe4000f8e02ff */
[----:B------:R-:W-:Y:S02]  /*1970*/  IMAD R23, R23, UR7, RZ ;  /* 0x0000000717177c24 */ /* 0x000fe4000f8e02ff */
[----:B-1----:R-:W-:-:S05]  /*1980*/  IMAD R22, R22, UR5, RZ ;  /* 0x0000000516167c24 */ /* 0x002fca000f8e02ff */
[----:B------:R-:W-:-:S04]  /*1990*/  IADD3 R20, P0, P1, R20, R23, R22 ;  /* 0x0000001714147210 */ /* 0x000fc8000791e016 */
[----:B--2---:R-:W-:Y:S02]  /*19a0*/  IADD3 R2, P2, PT, R20, UR8, RZ ;  /* 0x0000000814027c10 */ /* 0x004fe4000ff5e0ff */
[----:B------:R-:W-:-:S04]  /*19b0*/  IADD3.X R0, PT, PT, RZ, RZ, RZ, P0, P1 ;  /* 0x000000ffff007210 */ /* 0x000fc800007e24ff */
[----:B------:R-:W-:-:S05]  /*19c0*/  IADD3.X R3, PT, PT, R0, UR9, RZ, P2, !PT ;  /* 0x0000000900037c10 */ /* 0x000fca00097fe4ff */
[----:B------:R-:W-:Y:S04]  /*19d0*/  STG.E desc[UR10][R2.64], R27 ;  /* 0x0000001b02007986 */ /* 0x000fe8000c10190a */
[----:B------:R-:W-:Y:S04]  /*19e0*/  STG.E desc[UR10][R2.64+0x4], R26 ;  /* 0x0000041a02007986 */ /* 0x000fe8000c10190a */
[----:B------:R-:W-:Y:S01]  /*19f0*/  STG.E desc[UR10][R2.64+0x8], R25 ;  /* 0x0000081902007986 */ /* 0x000fe2000c10190a */
[----:B------:R-:W-:Y:S05]  /*1a00*/  EXIT ;  /* 0x000000000000794d */ /* 0x000fea0003800000 */
        .weak           $__internal_9_$__cuda_sm20_sqrt_rn_f32_slowpath
        .type           $__internal_9_$__cuda_sm20_sqrt_rn_f32_slowpath,@function
        .size           $__internal_9_$__cuda_sm20_sqrt_rn_f32_slowpath,($__internal_10_$__cuda_sm3x_div_rn_noftz_f32_slowpath - $__internal_9_$__cuda_sm20_sqrt_rn_f32_slowpath)
$__internal_9_$__cuda_sm20_sqrt_rn_f32_slowpath:
        /* <DEDUP_REMOVED lines=19> */
.L_x_371:
[----:B------:R-:W-:Y:S01]  /*1b40*/  MOV R34, R4 ;  /* 0x0000000400227202 */ /* 0x000fe20000000f00 */
[----:B------:R-:W-:-:S04]  /*1b50*/  IMAD.MOV.U32 R35, RZ, RZ, 0x0 ;  /* 0x00000000ff237424 */ /* 0x000fc800078e00ff */
[----:B------:R-:W-:Y:S05]  /*1b60*/  RET.REL.NODEC R34 `(_Z23lambert_nhwc_fwd_kernel10TensorViewS_S_S_S_S_) ;  /* 0xffffffe422247950 */ /* 0x000fea0003c3ffff */
        .weak           $__internal_10_$__cuda_sm3x_div_rn_noftz_f32_slowpath
        .type           $__internal_10_$__cuda_sm3x_div_rn_noftz_f32_slowpath,@function
        .size           $__internal_10_$__cuda_sm3x_div_rn_noftz_f32_slowpath,(.L_x_1056 - $__internal_10_$__cuda_sm3x_div_rn_noftz_f32_slowpath)
$__internal_10_$__cuda_sm3x_div_rn_noftz_f32_slowpath:
        /* <DEDUP_REMOVED lines=34> */
.L_x_373:
[----:B------:R-:W-:Y:S01]  /*1d90*/  LEA R37, R35, 0xc0800000, 0x17 ;  /* 0xc080000023257811 */ /* 0x000fe200078eb8ff */
[----:B------:R-:W-:Y:S01]  /*1da0*/  BSSY.RECONVERGENT B1, `(.L_x_378) ;  /* 0x0000036000017945 */ /* 0x000fe20003800200 */
[----:B------:R-:W-:Y:S02]  /*1db0*/  IADD3 R34, PT, PT, R34, -0x7f, RZ ;  /* 0xffffff8122227810 */ /* 0x000fe40007ffe0ff */
[----:B------:R-:W-:Y:S02]  /*1dc0*/  IADD3 R42, PT, PT, -R37, R38, RZ ;  /* 0x00000026252a7210 */ /* 0x000fe40007ffe1ff */
[C---:B------:R-:W-:Y:S01]  /*1dd0*/  IADD3 R35, PT, PT, R34.reuse, 0x7f, -R35 ;  /* 0x0000007f22237810 */ /* 0x040fe20007ffe823 */
[----:B------:R-:W-:Y:S01]  /*1de0*/  IMAD R4, R34, -0x800000, R39 ;  /* 0xff80000022047824 */ /* 0x000fe200078e0227 */
[----:B------:R-:W0:Y:S01]  /*1df0*/  MUFU.RCP R38, R42 ;  /* 0x0000002a00267308 */ /* 0x000e220000001000 */
[----:B------:R-:W-:Y:S02]  /*1e00*/  FADD.FTZ R37, -R42, -RZ ;  /* 0x800000ff2a257221 */ /* 0x000fe40000010100 */
[----:B------:R-:W-:-:S02]  /*1e10*/  IMAD.IADD R35, R35, 0x1, R36 ;  /* 0x0000000123237824 */ /* 0x000fc400078e0224 */
        /* <DEDUP_REMOVED lines=42> */
.L_x_380:
[----:B------:R-:W-:-:S04]  /*20c0*/  LOP3.LUT R4, R4, 0x80000000, RZ, 0xc0, !PT ;  /* 0x8000000004047812 */ /* 0x000fc800078ec0ff */
[----:B------:R-:W-:Y:S01]  /*20d0*/  LOP3.LUT R4, R4, 0x7f800000, RZ, 0xfc, !PT ;  /* 0x7f80000004047812 */ /* 0x000fe200078efcff */
[----:B------:R-:W-:Y:S06]  /*20e0*/  BRA `(.L_x_381) ;  /* 0x0000000000047947 */ /* 0x000fec0003800000 */
.L_x_379:
[----:B------:R-:W-:-:S07]  /*20f0*/  LEA R4, R35, R4, 0x17 ;  /* 0x0000000423047211 */ /* 0x000fce00078eb8ff */
.L_x_381:
[----:B------:R-:W-:Y:S05]  /*2100*/  BSYNC.RECONVERGENT B1 ;  /* 0x0000000000017941 */ /* 0x000fea0003800200 */
.L_x_378:
[----:B------:R-:W-:Y:S05]  /*2110*/  BRA `(.L_x_382) ;  /* 0x0000000000207947 */ /* 0x000fea0003800000 */
.L_x_377:
[----:B------:R-:W-:-:S04]  /*2120*/  LOP3.LUT R38, R38, 0x80000000, R39, 0x48, !PT ;  /* 0x8000000026267812 */ /* 0x000fc800078e4827 */
[----:B------:R-:W-:Y:S01]  /*2130*/  LOP3.LUT R4, R38, 0x7f800000, RZ, 0xfc, !PT ;  /* 0x7f80000026047812 */ /* 0x000fe200078efcff */
[----:B------:R-:W-:Y:S06]  /*2140*/  BRA `(.L_x_382) ;  /* 0x0000000000147947 */ /* 0x000fec0003800000 */
.L_x_376:
[----:B------:R-:W-:Y:S01]  /*2150*/  LOP3.LUT R4, R38, 0x80000000, R39, 0x48, !PT ;  /* 0x8000000026047812 */ /* 0x000fe200078e4827 */
[----:B------:R-:W-:Y:S06]  /*2160*/  BRA `(.L_x_382) ;  /* 0x00000000000c7947 */ /* 0x000fec0003800000 */
.L_x_375:
[----:B------:R-:W0:Y:S01]  /*2170*/  MUFU.RSQ R4, -QNAN ;  /* 0xffc0000000047908 */ /* 0x000e220000001400 */
[----:B------:R-:W-:Y:S05]  /*2180*/  BRA `(.L_x_382) ;  /* 0x0000000000047947 */ /* 0x000fea0003800000 */
.L_x_374:
[----:B------:R-:W-:-:S07]  /*2190*/  FADD.FTZ R4, R39, R38 ;  /* 0x0000002627047221 */ /* 0x000fce0000010000 */
.L_x_382:
[----:B------:R-:W-:Y:S05]  /*21a0*/  BSYNC.RECONVERGENT B0 ;  /* 0x0000000000007941 */ /* 0x000fea0003800200 */
.L_x_372:
[----:B------:R-:W-:Y:S01]  /*21b0*/  HFMA2 R35, -RZ, RZ, 0, 0 ;  /* 0x00000000ff237431 */ /* 0x000fe200000001ff */
[----:B------:R-:W-:-:S04]  /*21c0*/  MOV R34, R30 ;  /* 0x0000001e00227202 */ /* 0x000fc80000000f00 */
[----:B0-----:R-:W-:Y:S05]  /*21d0*/  RET.REL.NODEC R34 `(_Z23lambert_nhwc_fwd_kernel10TensorViewS_S_S_S_S_) ;  /* 0xffffffdc22887950 */ /* 0x001fea0003c3ffff */
.L_x_383:
        /* <DEDUP_REMOVED lines=10> */
.L_x_1056:


//--------------------- .text._Z21lambert_bn_bwd_kernel10TensorViewS_S_S_S_S_S_S_S_S_ --------------------------
	.section	.text._Z21lambert_bn_bwd_kernel10TensorViewS_S_S_S_S_S_S_S_S_,"ax",@progbits
	.align	128
        .global         _Z21lambert_bn_bwd_kernel10TensorViewS_S_S_S_S_S_S_S_S_
        .type           _Z21lambert_bn_bwd_kernel10TensorViewS_S_S_S_S_S_S_S_S_,@function
        .size           _Z21lambert_bn_bwd_kernel10TensorViewS_S_S_S_S_S_S_S_S_,(.L_x_1059 - _Z21lambert_bn_bwd_kernel10TensorViewS_S_S_S_S_S_S_S_S_)
        .other          _Z21lambert_bn_bwd_kernel10TensorViewS_S_S_S_S_S_S_S_S_,@"STO_CUDA_ENTRY STV_DEFAULT"
_Z21lambert_bn_bwd_kernel10TensorViewS_S_S_S_S_S_S_S_S_:
.text._Z21lambert_bn_bwd_kernel10TensorViewS_S_S_S_S_S_S_S_S_:
        /* <DEDUP_REMOVED lines=14> */
[----:B------:R-:W0:Y:S01]  /*00e0*/  LDCU.128 UR4, c[0x0][0x380] ;  /* 0x00007000ff0477ac */ /* 0x000e220008000c00 */
[----:B------:R-:W-:Y:S01]  /*00f0*/  IMAD.MOV.U32 R9, RZ, RZ, RZ ;  /* 0x000000ffff097224 */ /* 0x000fe200078e00ff */
[----:B------:R-:W-:Y:S02]  /*0100*/  CS2R R10, SRZ ;  /* 0x00000000000a7805 */ /* 0x000fe4000001ff00 */
[----:B------:R-:W-:Y:S01]  /*0110*/  CS2R R12, SRZ ;  /* 0x00000000000c7805 */ /* 0x000fe2000001ff00 */
[----:B------:R-:W1:Y:S01]  /*0120*/  LDCU.64 UR8, c[0x0][0x3c0] ;  /* 0x00007800ff0877ac */ /* 0x000e620008000a00 */
[----:B------:R-:W-:Y:S02]  /*0130*/  CS2R R14, SRZ ;  /* 0x00000000000e7805 */ /* 0x000fe4000001ff00 */
[----:B------:R-:W-:Y:S01]  /*0140*/  CS2R R16, SRZ ;  /* 0x0000000000107805 */ /* 0x000fe2000001ff00 */
[----:B------:R-:W2:Y:S01]  /*0150*/  LDCU.128 UR12, c[0x0][0x3f0] ;  /* 0x00007e00ff0c77ac */ /* 0x000ea20008000c00 */
[----:B------:R-:W3:Y:S01]  /*0160*/  LDCU.64 UR16, c[0x0][0x580] ;  /* 0x0000b000ff1077ac */ /* 0x000ee20008000a00 */
[----:B------:R-:W4:Y:S01]  /*0170*/  LDCU.64 UR10, c[0x0][0x3b8] ;  /* 0x00007700ff0a77ac */ /* 0x000f220008000a00 */
[----:B0-----:R-:W-:Y:S01]  /*0180*/  IMAD R2, R7, UR6, RZ ;  /* 0x0000000607027c24 */ /* 0x001fe2000f8e02ff */
[----:B------:R-:W0:Y:S01]  /*0190*/  LDCU UR6, c[0x0][0x448] ;  /* 0x00008900ff0677ac */ /* 0x000e220008000800 */
[----:B------:R-:W-:-:S02]  /*01a0*/  IMAD R3, R8, UR7, RZ ;  /* 0x0000000708037c24 */ /* 0x000fc4000f8e02ff */
[C---:B-1----:R-:W-:Y:S01]  /*01b0*/  IMAD R4, R7.reuse, UR8, RZ ;  /* 0x0000000807047c24 */ /* 0x042fe2000f8e02ff */
[----:B------:R-:W1:Y:S01]  /*01c0*/  LDCU.64 UR18, c[0x0][0x578] ;  /* 0x0000af00ff1277ac */ /* 0x000e620008000a00 */
[----:B------:R-:W-:Y:S01]  /*01d0*/  IMAD R5, R8, UR9, RZ ;  /* 0x0000000908057c24 */ /* 0x000fe2000f8e02ff */
[----:B------:R-:W-:Y:S01]  /*01e0*/  IADD3 R2, P4, P5, R2, UR4, R3 ;  /* 0x0000000402027c10 */ /* 0x000fe2000fd9e003 */
[C---:B--2---:R-:W-:Y:S01]  /*01f0*/  IMAD R30, R7.reuse, UR14, RZ ;  /* 0x0000000e071e7c24 */ /* 0x044fe2000f8e02ff */
[----:B------:R-:W2:Y:S01]  /*0200*/  LDCU.64 UR8, c[0x0][0x358] ;  /* 0x00006b00ff0877ac */ /* 0x000ea20008000a00 */
[C---:B------:R-:W-:Y:S01]  /*0210*/  IMAD R31, R8.reuse, UR15, RZ ;  /* 0x0000000f081f7c24 */ /* 0x040fe2000f8e02ff */
[----:B------:R-:W-:Y:S01]  /*0220*/  IADD3.X R3, PT, PT, RZ, UR5, RZ, P4, P5 ;  /* 0x00000005ff037c10 */ /* 0x000fe2000a7ea4ff */
[----:B---3--:R-:W-:Y:S02]  /*0230*/  IMAD R32, R7, UR16, RZ ;  /* 0x0000001007207c24 */ /* 0x008fe4000f8e02ff */
[----:B------:R-:W-:Y:S01]  /*0240*/  IMAD R33, R8, UR17, RZ ;  /* 0x0000001108217c24 */ /* 0x000fe2000f8e02ff */
[----:B----4-:R-:W-:-:S02]  /*0250*/  IADD3 R4, P1, P2, R4, UR10, R5 ;  /* 0x0000000a04047c10 */ /* 0x010fc4000fa3e005 */
[----:B------:R-:W-:Y:S01]  /*0260*/  IADD3 R30, P3, P0, R30, UR12, R31 ;  /* 0x0000000c1e1e7c10 */ /* 0x000fe2000f87e01f */
[----:B0-----:R-:W-:Y:S01]  /*0270*/  UISETP.NE.AND UP0, UPT, UR6, URZ, UPT ;  /* 0x000000ff0600728c */ /* 0x001fe2000bf05270 */
[----:B------:R-:W-:Y:S02]  /*0280*/  IADD3.X R5, PT, PT, RZ, UR11, RZ, P1, P2 ;  /* 0x0000000bff057c10 */ /* 0x000fe40008fe44ff */
[----:B------:R-:W-:Y:S02]  /*0290*/  IADD3.X R31, PT, PT, RZ, UR13, RZ, P3, P0 ;  /* 0x0000000dff1f7c10 */ /* 0x000fe40009fe04ff */
[----:B-1----:R-:W-:-:S04]  /*02a0*/  IADD3 R32, P4, P5, R32, UR18, R33 ;  /* 0x0000001220207c10 */ /* 0x002fc8000fd9e021 */
[----:B------:R-:W-:Y:S01]  /*02b0*/  IADD3.X R33, PT, PT, RZ, UR19, RZ, P4, P5 ;  /* 0x00000013ff217c10 */ /* 0x000fe2000a7ea4ff */
[----:B--2---:R-:W-:Y:S08]  /*02c0*/  BRA.U !UP0, `(.L_x_384) ;  /* 0x0000000d08e07547 */ /* 0x004ff0000b800000 */
[----:B------:R-:W5:Y:S01]  /*02d0*/  LDG.E R18, desc[UR8][R2.64] ;  /* 0x0000000802127981 */ /* 0x000f62000c1e1900 */
        /* <DEDUP_REMOVED lines=25> */
.L_x_412:
[----:B------:R-:W1:Y:S02]  /*0470*/  LDC.64 R2, c[0x0][0x460] ;  /* 0x00011800ff027b82 */ /* 0x000e640000000a00 */
[----:B-1----:R-:W-:-:S04]  /*0480*/  IADD3 R2, P0, P1, R2, UR5, R31 ;  /* 0x0000000502027c10 */ /* 0x002fc8000f91e01f */
[----:B------:R-:W-:-:S05]  /*0490*/  IADD3.X R3, PT, PT, RZ, R3, RZ, P0, P1 ;  /* 0x00000003ff037210 */ /* 0x000fca00007e24ff */
[----:B------:R-:W3:Y:S04]  /*04a0*/  LDG.E R37, desc[UR8][R2.64] ;  /* 0x0000000802257981 */ /* 0x000ee8000c1e1900 */
[----:B------:R-:W4:Y:S04]  /*04b0*/  LDG.E R36, desc[UR8][R2.64+0x4] ;  /* 0x0000040802247981 */ /* 0x000f28000c1e1900 */
[----:B------:R-:W2:Y:S01]  /*04c0*/  LDG.E R39, desc[UR8][R2.64+0x8] ;  /* 0x0000080802277981 */ /* 0x000ea2000c1e1900 */
[----:B------:R-:W-:Y:S01]  /*04d0*/  UIADD3 UR6, UPT, UPT, UR6, 0x1, URZ ;  /* 0x0000000106067890 */ /* 0x000fe2000fffe0ff */
[----:B------:R-:W-:Y:S03]  /*04e0*/  BSSY.RECONVERGENT B0, `(.L_x_385) ;  /* 0x0000014000007945 */ /* 0x000fe60003800200 */
[----:B------:R-:W-:Y:S01]  /*04f0*/  UISETP.NE.AND UP0, UPT, UR6, URZ, UPT ;  /* 0x000000ff0600728c */ /* 0x000fe2000bf05270 */
[----:B---3--:R-:W-:-:S04]  /*0500*/  FFMA R5, R37, R37, RZ ;  /* 0x0000002525057223 */ /* 0x008fc800000000ff */
[----:B----4-:R-:W-:-:S04]  /*0510*/  FFMA R4, R36, R36, R5 ;  /* 0x0000002424047223 */ /* 0x010fc80000000005 */
[----:B--2---:R-:W-:-:S04]  /*0520*/  FFMA R5, R39, R39, R4 ;  /* 0x0000002727057223 */ /* 0x004fc80000000004 */
[----:B------:R1:W2:Y:S01]  /*0530*/  MUFU.RSQ R6, R5 ;  /* 0x0000000500067308 */ /* 0x0002a20000001400 */
[----:B------:R-:W-:-:S04]  /*0540*/  IADD3 R4, PT, PT, R5, -0xd000000, RZ ;  /* 0xf300000005047810 */ /* 0x000fc80007ffe0ff */
[----:B------:R-:W-:-:S13]  /*0550*/  ISETP.GT.U32.AND P0, PT, R4, 0x727fffff, PT ;  /* 0x727fffff0400780c */ /* 0x000fda0003f04070 */
[----:B-12---:R-:W-:Y:S05]  /*0560*/  @!P0 BRA `(.L_x_386) ;  /* 0x0000000000188947 */ /* 0x006fea0003800000 */
[----:B------:R-:W-:Y:S01]  /*0570*/  BSSY.RECONVERGENT B1, `(.L_x_387) ;  /* 0x0000003000017945 */ /* 0x000fe20003800200 */
[----:B------:R-:W-:-:S07]  /*0580*/  MOV R48, 0x5a0 ;  /* 0x000005a000307802 */ /* 0x000fce0000000f00 */
[----:B0----5:R-:W-:Y:S05]  /*0590*/  CALL.REL.NOINC `($__internal_12_$__cuda_sm20_sqrt_rn_f32_slowpath) ;  /* 0x0000001000f87944 */ /* 0x021fea0003c00000 */
[----:B------:R-:W-:Y:S05]  /*05a0*/  BSYNC.RECONVERGENT B1 ;  /* 0x0000000000017941 */ /* 0x000fea0003800200 */
.L_x_387:
[----:B------:R-:W-:Y:S01]  /*05b0*/  FSETP.GT.AND P0, PT, R30, RZ, PT ;  /* 0x000000ff1e00720b */ /* 0x000fe20003f04000 */
[----:B------:R-:W-:-:S12]  /*05c0*/  BRA `(.L_x_388) ;  /* 0x0000000000147947 */ /* 0x000fd80003800000 */
.L_x_386:
[----:B------:R-:W-:Y:S01]  /*05d0*/  FMUL.FTZ R2, R5, R6 ;  /* 0x0000000605027220 */ /* 0x000fe20000410000 */
[----:B------:R-:W-:-:S03]  /*05e0*/  FMUL.FTZ R4, R6, 0.5 ;  /* 0x3f00000006047820 */ /* 0x000fc60000410000 */
[----:B------:R-:W-:-:S04]  /*05f0*/  FFMA R3, -R2, R2, R5 ;  /* 0x0000000202037223 */ /* 0x000fc80000000105 */
[----:B------:R-:W-:-:S05]  /*0600*/  FFMA R3, R3, R4, R2 ;  /* 0x0000000403037223 */ /* 0x000fca0000000002 */
[----:B------:R-:W-:-:S13]  /*0610*/  FSETP.GT.AND P0, PT, R3, RZ, PT ;  /* 0x000000ff0300720b */ /* 0x000fda0003f04000 */
.L_x_388:
[----:B0-----:R-:W-:Y:S05]  /*0620*/  BSYNC.RECONVERGENT B0 ;  /* 0x0000000000007941 */ /* 0x001fea0003800200 */
.L_x_385:
[----:B------:R-:W-:Y:S04]  /*0630*/  BSSY.RECONVERGENT B0, `(.L_x_389) ;  /* 0x00000be000007945 */ /* 0x000fe80003800200 */
[----:B------:R-:W-:Y:S05]  /*0640*/  @!P0 BRA `(.L_x_390) ;  /* 0x0000000800f08947 */ /* 0x000fea0003800000 */
[----:B------:R-:W0:Y:S02]  /*0650*/  LDC.64 R2, c[0x0][0x428] ;  /* 0x00010a00ff027b82 */ /* 0x000e240000000a00 */
[----:B0-----:R-:W-:-:S04]  /*0660*/  IADD3 R34, P0, P1, R2, UR4, R29 ;  /* 0x0000000402227c10 */ /* 0x001fc8000f91e01d */
[----:B------:R-:W-:-:S05]  /*0670*/  IADD3.X R35, PT, PT, RZ, R3, RZ, P0, P1 ;  /* 0x00000003ff237210 */ /* 0x000fca00007e24ff */
[----:B------:R-:W2:Y:S04]  /*0680*/  LDG.E R2, desc[UR8][R34.64] ;  /* 0x0000000822027981 */ /* 0x000ea8000c1e1900 */
[----:B------:R-:W3:Y:S04]  /*0690*/  LDG.E R3, desc[UR8][R34.64+0x4] ;  /* 0x0000040822037981 */ /* 0x000ee8000c1e1900 */
[----:B------:R-:W4:Y:S01]  /*06a0*/  LDG.E R4, desc[UR8][R34.64+0x8] ;  /* 0x0000080822047981 */ /* 0x000f22000c1e1900 */
[----:B------:R-:W-:Y:S01]  /*06b0*/  BSSY.RECONVERGENT B1, `(.L_x_391) ;  /* 0x0000015000017945 */ /* 0x000fe20003800200 */
[----:B--2--5:R-:W-:Y:S01]  /*06c0*/  FADD R2, -R21, R2 ;  /* 0x0000000215027221 */ /* 0x024fe20000000100 */
[----:B---3--:R-:W-:-:S03]  /*06d0*/  FADD R3, -R22, R3 ;  /* 0x0000000316037221 */ /* 0x008fc60000000100 */
[----:B------:R-:W-:Y:S01]  /*06e0*/  FFMA R6, R2, R2, RZ ;  /* 0x0000000202067223 */ /* 0x000fe200000000ff */
[----:B------:R-:W-:Y:S01]  /*06f0*/  FMUL R33, R3, R3 ;  /* 0x0000000303217220 */ /* 0x000fe20000400000 */
[----:B----4-:R-:W-:-:S03]  /*0700*/  FADD R4, -R23, R4 ;  /* 0x0000000417047221 */ /* 0x010fc60000000100 */
[----:B------:R-:W-:-:S04]  /*0710*/  FADD R5, R6, R33 ;  /* 0x0000002106057221 */ /* 0x000fc80000000000 */
[----:B------:R-:W-:-:S04]  /*0720*/  FFMA R6, R4, R4, R5 ;  /* 0x0000000404067223 */ /* 0x000fc80000000005 */
[----:B------:R-:W-:Y:S01]  /*0730*/  VIADD R5, R6, 0xf3000000 ;  /* 0xf300000006057836 */ /* 0x000fe20000000000 */
[----:B------:R0:W1:Y:S04]  /*0740*/  MUFU.RSQ R41, R6 ;  /* 0x0000000600297308 */ /* 0x0000680000001400 */
[----:B------:R-:W-:-:S13]  /*0750*/  ISETP.GT.U32.AND P0, PT, R5, 0x727fffff, PT ;  /* 0x727fffff0500780c */ /* 0x000fda0003f04070 */
[----:B01----:R-:W-:Y:S05]  /*0760*/  @!P0 BRA `(.L_x_392) ;  /* 0x0000000000148947 */ /* 0x003fea0003800000 */
[----:B------:R-:W-:Y:S01]  /*0770*/  IMAD.MOV.U32 R5, RZ, RZ, R6 ;  /* 0x000000ffff057224 */ /* 0x000fe200078e0006 */
[----:B------:R-:W-:-:S07]  /*0780*/  MOV R48, 0x7a0 ;  /* 0x000007a000307802 */ /* 0x000fce0000000f00 */
[----:B------:R-:W-:Y:S05]  /*0790*/  CALL.REL.NOINC `($__internal_12_$__cuda_sm20_sqrt_rn_f32_slowpath) ;  /* 0x0000001000787944 */ /* 0x000fea0003c00000 */
[----:B------:R-:W-:Y:S01]  /*07a0*/  MOV R47, R30 ;  /* 0x0000001e002f7202 */ /* 0x000fe20000000f00 */
[----:B------:R-:W-:Y:S06]  /*07b0*/  BRA `(.L_x_393) ;  /* 0x0000000000107947 */ /* 0x000fec0003800000 */
.L_x_392:
[----:B------:R-:W-:Y:S01]  /*07c0*/  FMUL.FTZ R47, R6, R41 ;  /* 0x00000029062f7220 */ /* 0x000fe20000410000 */
[----:B------:R-:W-:-:S03]  /*07d0*/  FMUL.FTZ R5, R41, 0.5 ;  /* 0x3f00000029057820 */ /* 0x000fc60000410000 */
[----:B------:R-:W-:-:S04]  /*07e0*/  FFMA R6, -R47, R47, R6 ;  /* 0x0000002f2f067223 */ /* 0x000fc80000000106 */
[----:B------:R-:W-:-:S07]  /*07f0*/  FFMA R47, R6, R5, R47 ;  /* 0x00000005062f7223 */ /* 0x000fce000000002f */
.L_x_393:
[----:B------:R-:W-:Y:S05]  /*0800*/  BSYNC.RECONVERGENT B1 ;  /* 0x0000000000017941 */ /* 0x000fea0003800200 */
.L_x_391:
        /* <DEDUP_REMOVED lines=12> */
[----:B------:R-:W-:Y:S05]  /*08d0*/  CALL.REL.NOINC `($__internal_13_$__cuda_sm3x_div_rn_noftz_f32_slowpath) ;  /* 0x00000010007c7944 */ /* 0x000fea0003c00000 */
[----:B------:R-:W-:-:S07]  /*08e0*/  MOV R32, R5 ;  /* 0x0000000500207202 */ /* 0x000fce0000000f00 */
.L_x_395:
[----:B------:R-:W-:Y:S05]  /*08f0*/  BSYNC.RECONVERGENT B1 ;  /* 0x0000000000017941 */ /* 0x000fea0003800200 */
.L_x_394:
        /* <DEDUP_REMOVED lines=14> */
.L_x_397:
[----:B------:R-:W-:Y:S05]  /*09e0*/  BSYNC.RECONVERGENT B1 ;  /* 0x0000000000017941 */ /* 0x000fea0003800200 */
.L_x_396:
        /* <DEDUP_REMOVED lines=14> */
.L_x_399:
[----:B------:R-:W-:Y:S05]  /*0ad0*/  BSYNC.RECONVERGENT B1 ;  /* 0x0000000000017941 */ /* 0x000fea0003800200 */
.L_x_398:
[----:B------:R-:W-:Y:S01]  /*0ae0*/  FFMA R5, R0, R32, RZ ;  /* 0x0000002000057223 */ /* 0x000fe200000000ff */
[----:B------:R-:W-:Y:S01]  /*0af0*/  IMAD.MOV.U32 R30, RZ, RZ, 0x3ea2f983 ;  /* 0x3ea2f983ff1e7424 */ /* 0x000fe200078e00ff */
[----:B------:R-:W-:Y:S01]  /*0b00*/  BSSY.RECONVERGENT B1, `(.L_x_400) ;  /* 0x000000e000017945 */ /* 0x000fe20003800200 */
[----:B------:R-:W-:Y:S02]  /*0b10*/  IMAD.MOV.U32 R41, RZ, RZ, 0x40490fdb ;  /* 0x40490fdbff297424 */ /* 0x000fe400078e00ff */
[----:B------:R-:W-:Y:S02]  /*0b20*/  FFMA R6, R24, R35, R5 ;  /* 0x0000002318067223 */ /* 0x000fe40000000005 */
[----:B------:R-:W-:Y:S02]  /*0b30*/  FFMA R5, R30, -R41, 1 ;  /* 0x3f8000001e057423 */ /* 0x000fe40000000829 */
[----:B------:R-:W-:Y:S02]  /*0b40*/  FFMA R6, R25, R34, R6 ;  /* 0x0000002219067223 */ /* 0x000fe40000000006 */
[----:B------:R-:W-:-:S02]  /*0b50*/  FFMA R5, R5, R30, 0.31830987334251403809 ;  /* 0x3ea2f98305057423 */ /* 0x000fc4000000001e */
[----:B------:R-:W0:Y:S02]  /*0b60*/  FCHK P0, R6, 3.1415927410125732422 ;  /* 0x40490fdb06007902 */ /* 0x000e240000000000 */
[----:B------:R-:W-:-:S04]  /*0b70*/  FFMA R30, R6, R5, RZ ;  /* 0x00000005061e7223 */ /* 0x000fc800000000ff */
[----:B------:R-:W-:-:S04]  /*0b80*/  FFMA R38, R30, -3.1415927410125732422, R6 ;  /* 0xc0490fdb1e267823 */ /* 0x000fc80000000006 */
[----:B------:R-:W-:Y:S01]  /*0b90*/  FFMA R5, R5, R38, R30 ;  /* 0x0000002605057223 */ /* 0x000fe2000000001e */
[----:B0-----:R-:W-:Y:S06]  /*0ba0*/  @!P0 BRA `(.L_x_401) ;  /* 0x00000000000c8947 */ /* 0x001fec0003800000 */
[----:B------:R-:W-:Y:S01]  /*0bb0*/  HFMA2 R5, -RZ, RZ, 2.142578125, 0.0004794597625732421875 ;  /* 0x40490fdbff057431 */ /* 0x000fe200000001ff */
[----:B------:R-:W-:-:S07]  /*0bc0*/  MOV R30, 0xbe0 ;  /* 0x00000be0001e7802 */ /* 0x000fce0000000f00 */
[----:B------:R-:W-:Y:S05]  /*0bd0*/  CALL.REL.NOINC `($__internal_13_$__cuda_sm3x_div_rn_noftz_f32_slowpath) ;  /* 0x0000000c00bc7944 */ /* 0x000fea0003c00000 */
.L_x_401:
[----:B------:R-:W-:Y:S05]  /*0be0*/  BSYNC.RECONVERGENT B1 ;  /* 0x0000000000017941 */ /* 0x000fea0003800200 */
.L_x_400:
[----:B------:R-:W-:Y:S01]  /*0bf0*/  FMUL R36, R27, R36 ;  /* 0x000000241b247220 */ /* 0x000fe20000400000 */
        /* <DEDUP_REMOVED lines=19> */
[----:B------:R-:W-:Y:S05]  /*0d30*/  CALL.REL.NOINC `($__internal_11_$__cuda_sm20_rcp_rn_f32_slowpath) ;  /* 0x0000000800407944 */ /* 0x000fea0003c00000 */
[----:B------:R-:W-:Y:S01]  /*0d40*/  IMAD.MOV.U32 R46, RZ, RZ, R6 ;  /* 0x000000ffff2e7224 */ /* 0x000fe200078e0006 */
[----:B------:R-:W-:Y:S06]  /*0d50*/  BRA `(.L_x_404) ;  /* 0x0000000000107947 */ /* 0x000fec0003800000 */
.L_x_403:
[----:B------:R-:W0:Y:S02]  /*0d60*/  MUFU.RCP R46, R47 ;  /* 0x0000002f002e7308 */ /* 0x000e240000001000 */
[----:B0-----:R-:W-:-:S04]  /*0d70*/  FFMA R5, R46, R47, -1 ;  /* 0xbf8000002e057423 */ /* 0x001fc8000000002f */
[----:B------:R-:W-:-:S04]  /*0d80*/  FADD.FTZ R5, -R5, -RZ ;  /* 0x800000ff05057221 */ /* 0x000fc80000010100 */
[----:B------:R-:W-:-:S07]  /*0d90*/  FFMA R46, R46, R5, R46 ;  /* 0x000000052e2e7223 */ /* 0x000fce000000002e */
.L_x_404:
[----:B------:R-:W-:Y:S05]  /*0da0*/  BSYNC.RECONVERGENT B1 ;  /* 0x0000000000017941 */ /* 0x000fea0003800200 */
.L_x_402:
        /* <DEDUP_REMOVED lines=14> */
[----:B------:R-:W-:Y:S05]  /*0e90*/  CALL.REL.NOINC `($__internal_13_$__cuda_sm3x_div_rn_noftz_f32_slowpath) ;  /* 0x0000000c000c7944 */ /* 0x000fea0003c00000 */
[----:B------:R-:W-:-:S07]  /*0ea0*/  IMAD.MOV.U32 R47, RZ, RZ, R5 ;  /* 0x000000ffff2f7224 */ /* 0x000fce00078e0005 */
.L_x_406:
[----:B------:R-:W-:Y:S05]  /*0eb0*/  BSYNC.RECONVERGENT B1 ;  /* 0x0000000000017941 */ /* 0x000fea0003800200 */
.L_x_405:
[----:B------:R-:W-:Y:S01]  /*0ec0*/  FFMA R33, R2, R2, R33 ;  /* 0x0000000202217223 */ /* 0x000fe20000000021 */
[----:B------:R-:W-:Y:S03]  /*0ed0*/  BSSY.RECONVERGENT B1, `(.L_x_407) ;  /* 0x000000f000017945 */ /* 0x000fe60003800200 */
[----:B------:R-:W-:-:S05]  /*0ee0*/  FFMA R33, R4, R4, R33 ;  /* 0x0000000404217223 */ /* 0x000fca0000000021 */
[----:B------:R-:W-:-:S04]  /*0ef0*/  FMNMX R5, R33, 1.0000000116860974231e-07, !PT ;  /* 0x33d6bf9521057809 */ /* 0x000fc80007800000 */
[----:B------:R0:W1:Y:S01]  /*0f00*/  MUFU.RSQ R30, R5 ;  /* 0x00000005001e7308 */ /* 0x0000620000001400 */
[----:B------:R-:W-:-:S05]  /*0f10*/  VIADD R6, R5, 0xf3000000 ;  /* 0xf300000005067836 */ /* 0x000fca0000000000 */
[----:B------:R-:W-:-:S13]  /*0f20*/  ISETP.GT.U32.AND P0, PT, R6, 0x727fffff, PT ;  /* 0x727fffff0600780c */ /* 0x000fda0003f04070 */
[----:B01----:R-:W-:Y:S05]  /*0f30*/  @!P0 BRA `(.L_x_408) ;  /* 0x0000000000108947 */ /* 0x003fea0003800000 */
[----:B------:R-:W-:-:S07]  /*0f40*/  MOV R48, 0xf60 ;  /* 0x00000f6000307802 */ /* 0x000fce0000000f00 */
[----:B------:R-:W-:Y:S05]  /*0f50*/  CALL.REL.NOINC `($__internal_12_$__cuda_sm20_sqrt_rn_f32_slowpath) ;  /* 0x0000000800887944 */ /* 0x000fea0003c00000 */
[----:B------:R-:W-:Y:S01]  /*0f60*/  MOV R6, R30 ;  /* 0x0000001e00067202 */ /* 0x000fe20000000f00 */
[----:B------:R-:W-:Y:S06]  /*0f70*/  BRA `(.L_x_409) ;  /* 0x0000000000107947 */ /* 0x000fec0003800000 */
.L_x_408:
[----:B------:R-:W-:Y:S01]  /*0f80*/  FMUL.FTZ R6, R5, R30 ;  /* 0x0000001e05067220 */ /* 0x000fe20000410000 */
[----:B------:R-:W-:-:S03]  /*0f90*/  FMUL.FTZ R30, R30, 0.5 ;  /* 0x3f0000001e1e7820 */ /* 0x000fc60000410000 */
[----:B------:R-:W-:-:S04]  /*0fa0*/  FFMA R5, -R6, R6, R5 ;  /* 0x0000000606057223 */ /* 0x000fc80000000105 */
[----:B------:R-:W-:-:S07]  /*0fb0*/  FFMA R6, R5, R30, R6 ;  /* 0x0000001e05067223 */ /* 0x000fce0000000006 */
.L_x_409:
[----:B------:R-:W-:Y:S05]  /*0fc0*/  BSYNC.RECONVERGENT B1 ;  /* 0x0000000000017941 */ /* 0x000fea0003800200 */
.L_x_407:
        /* <DEDUP_REMOVED lines=11> */
[----:B------:R-:W-:Y:S02]  /*1080*/  IMAD.MOV.U32 R5, RZ, RZ, R6 ;  /* 0x000000ffff057224 */ /* 0x000fe400078e0006 */
[----:B------:R-:W-:Y:S01]  /*1090*/  HFMA2 R6, -RZ, RZ, -1.75, 0 ;  /* 0xbf000000ff067431 */ /* 0x000fe200000001ff */
[----:B------:R-:W-:-:S07]  /*10a0*/  MOV R30, 0x10c0 ;  /* 0x000010c0001e7802 */ /* 0x000fce0000000f00 */
[----:B------:R-:W-:Y:S05]  /*10b0*/  CALL.REL.NOINC `($__internal_13_$__cuda_sm3x_div_rn_noftz_f32_slowpath) ;  /* 0x0000000800847944 */ /* 0x000fea0003c00000 */
[----:B------:R-:W-:-:S07]  /*10c0*/  IMAD.MOV.U32 R30, RZ, RZ, R5 ;  /* 0x000000ffff1e7224 */ /* 0x000fce00078e0005 */
.L_x_411:
[----:B------:R-:W-:Y:S05]  /*10d0*/  BSYNC.RECONVERGENT B1 ;  /* 0x0000000000017941 */ /* 0x000fea0003800200 */
.L_x_410:
[----:B------:R-:W-:Y:S01]  /*10e0*/  FMUL R47, R30, R47 ;  /* 0x0000002f1e2f7220 */ /* 0x000fe20000400000 */
[C---:B------:R-:W-:Y:S01]  /*10f0*/  FFMA R17, R40.reuse, R32, R17 ;  /* 0x0000002028117223 */ /* 0x040fe20000000011 */
[C---:B------:R-:W-:Y:S01]  /*1100*/  FFMA R16, R40.reuse, R35, R16 ;  /* 0x0000002328107223 */ /* 0x040fe20000000010 */
[----:B------:R-:W-:Y:S01]  /*1110*/  FFMA R15, R40, R34, R15 ;  /* 0x00000022280f7223 */ /* 0x000fe2000000000f */
[-C--:B------:R-:W-:Y:S01]  /*1120*/  FMUL R33, R2, R47.reuse ;  /* 0x0000002f02217220 */ /* 0x080fe20000400000 */
[CC--:B------:R-:W-:Y:S01]  /*1130*/  FMUL R6, R3.reuse, R47.reuse ;  /* 0x0000002f03067220 */ /* 0x0c0fe20000400000 */
[----:B------:R-:W-:Y:S01]  /*1140*/  FMUL R5, R4, R47 ;  /* 0x0000002f04057220 */ /* 0x000fe20000400000 */
[----:B------:R-:W-:Y:S01]  /*1150*/  FFMA R11, R44, R37, R11 ;  /* 0x000000252c0b7223 */ /* 0x000fe2000000000b */
[-C--:B------:R-:W-:Y:S01]  /*1160*/  FFMA R2, R2, R47.reuse, R33 ;  /* 0x0000002f02027223 */ /* 0x080fe20000000021 */
[-C--:B------:R-:W-:Y:S01]  /*1170*/  FFMA R3, R3, R47.reuse, R6 ;  /* 0x0000002f03037223 */ /* 0x080fe20000000006 */
[----:B------:R-:W-:Y:S01]  /*1180*/  FFMA R4, R4, R47, R5 ;  /* 0x0000002f04047223 */ /* 0x000fe20000000005 */
[----:B------:R-:W-:Y:S01]  /*1190*/  FFMA R10, R44, R36, R10 ;  /* 0x000000242c0a7223 */ /* 0x000fe2000000000a */
[-C--:B------:R-:W-:Y:S01]  /*11a0*/  FFMA R39, R39, R46.reuse, R2 ;  /* 0x0000002e27277223 */ /* 0x080fe20000000002 */
[-C--:B------:R-:W-:Y:S01]  /*11b0*/  FFMA R42, R42, R46.reuse, R3 ;  /* 0x0000002e2a2a7223 */ /* 0x080fe20000000003 */
[----:B------:R-:W-:Y:S01]  /*11c0*/  FFMA R41, R41, R46, R4 ;  /* 0x0000002e29297223 */ /* 0x000fe20000000004 */
[----:B------:R-:W-:Y:S01]  /*11d0*/  FFMA R9, R44, R38, R9 ;  /* 0x000000262c097223 */ /* 0x000fe20000000009 */
[----:B------:R-:W-:Y:S01]  /*11e0*/  FADD R14, R14, -R39 ;  /* 0x800000270e0e7221 */ /* 0x000fe20000000000 */
[----:B------:R-:W-:Y:S01]  /*11f0*/  FADD R13, R13, -R42 ;  /* 0x8000002a0d0d7221 */ /* 0x000fe20000000000 */
[----:B------:R-:W-:-:S07]  /*1200*/  FADD R12, R12, -R41 ;  /* 0x800000290c0c7221 */ /* 0x000fce0000000000 */
.L_x_390:
[----:B------:R-:W-:Y:S05]  /*1210*/  BSYNC.RECONVERGENT B0 ;  /* 0x0000000000007941 */ /* 0x000fea0003800200 */
.L_x_389:
[----:B------:R-:W-:Y:S02]  /*1220*/  UIADD3 UR5, UPT, UPT, UR5, UR10, URZ ;  /* 0x0000000a05057290 */ /* 0x000fe4000fffe0ff */
[----:B------:R-:W-:Y:S01]  /*1230*/  UIADD3 UR4, UPT, UPT, UR4, UR11, URZ ;  /* 0x0000000b04047290 */ /* 0x000fe2000fffe0ff */
[----:B------:R-:W-:Y:S11]  /*1240*/  BRA.U UP0, `(.L_x_412) ;  /* 0xfffffff100887547 */ /* 0x000ff6000b83ffff */
.L_x_384:
[----:B------:R-:W0:Y:S01]  /*1250*/  LDCU.64 UR12, c[0x0][0x4a0] ;  /* 0x00009400ff0c77ac */ /* 0x000e220008000a00 */
[C---:B------:R-:W-:Y:S02]  /*1260*/  FSETP.NE.AND P6, PT, |R13|.reuse, +INF , PT ;  /* 0x7f8000000d00780b */ /* 0x040fe40003fc5200 */
[----:B------:R-:W-:Y:S01]  /*1270*/  FMNMX R13, R13, -1, !PT ;  /* 0xbf8000000d0d7809 */ /* 0x000fe20007800000 */
[----:B------:R-:W1:Y:S03]  /*1280*/  LDCU.128 UR16, c[0x0][0x4d0] ;  /* 0x00009a00ff1077ac */ /* 0x000e660008000c00 */
[----:B-----5:R-:W-:Y:S01]  /*1290*/  FMNMX R0, R13, 1, PT ;  /* 0x3f8000000d007809 */ /* 0x020fe20003800000 */
[----:B------:R-:W2:Y:S03]  /*12a0*/  LDCU.64 UR20, c[0x0][0x510] ;  /* 0x0000a200ff1477ac */ /* 0x000ea60008000a00 */
[----:B------:R-:W-:Y:S01]  /*12b0*/  FSEL R19, R0, RZ, P6 ;  /* 0x000000ff00137208 */ /* 0x000fe20003000000 */
[----:B------:R-:W3:Y:S01]  /*12c0*/  LDCU.64 UR14, c[0x0][0x498] ;  /* 0x00009300ff0e77ac */ /* 0x000ee20008000a00 */
[----:B------:R-:W4:Y:S01]  /*12d0*/  LDCU.64 UR22, c[0x0][0x508] ;  /* 0x0000a100ff1677ac */ /* 0x000f220008000a00 */
[----:B0-----:R-:W-:-:S02]  /*12e0*/  IMAD R6, R7, UR12, RZ ;  /* 0x0000000c07067c24 */ /* 0x001fc4000f8e02ff */
[C---:B------:R-:W-:Y:S02]  /*12f0*/  IMAD R3, R8.reuse, UR13, RZ ;  /* 0x0000000d08037c24 */ /* 0x040fe4000f8e02ff */
[C---:B-1----:R-:W-:Y:S02]  /*1300*/  IMAD R2, R7.reuse, UR18, RZ ;  /* 0x0000001207027c24 */ /* 0x042fe4000f8e02ff */
[C---:B------:R-:W-:Y:S02]  /*1310*/  IMAD R5, R8.reuse, UR19, RZ ;  /* 0x0000001308057c24 */ /* 0x040fe4000f8e02ff */
[----:B--2---:R-:W-:Y:S02]  /*1320*/  IMAD R4, R7, UR20, RZ ;  /* 0x0000001407047c24 */ /* 0x004fe4000f8e02ff */
[----:B------:R-:W-:Y:S01]  /*1330*/  IMAD R7, R8, UR21, RZ ;  /* 0x0000001508077c24 */ /* 0x000fe2000f8e02ff */
[----:B------:R-:W-:Y:S02]  /*1340*/  IADD3 R2, P4, P5, R2, UR16, R5 ;  /* 0x0000001002027c10 */ /* 0x000fe4000fd9e005 */
[----:B---3--:R-:W-:-:S02]  /*1350*/  IADD3 R6, P2, P3, R6, UR14, R3 ;  /* 0x0000000e06067c10 */ /* 0x008fc4000fb5e003 */
[----:B------:R-:W-:Y:S02]  /*1360*/  IADD3.X R3, PT, PT, RZ, UR17, RZ, P4, P5 ;  /* 0x00000011ff037c10 */ /* 0x000fe4000a7ea4ff */
[----:B----4-:R-:W-:Y:S02]  /*1370*/  IADD3 R4, P1, P0, R4, UR22, R7 ;  /* 0x0000001604047c10 */ /* 0x010fe4000f83e007 */
[----:B------:R-:W-:Y:S02]  /*1380*/  IADD3.X R7, PT, PT, RZ, UR15, RZ, P2, P3 ;  /* 0x0000000fff077c10 */ /* 0x000fe400097e64ff */
[C---:B------:R-:W-:Y:S02]  /*1390*/  FSETP.NE.AND P2, PT, |R11|.reuse, +INF , PT ;  /* 0x7f8000000b00780b */ /* 0x040fe40003f45200 */
[----:B------:R-:W-:Y:S02]  /*13a0*/  FMNMX R11, R11, -1, !PT ;  /* 0xbf8000000b0b7809 */ /* 0x000fe40007800000 */
        /* <DEDUP_REMOVED lines=11> */
[----:B------:R-:W-:Y:S02]  /*1460*/  FSEL R5, R10, RZ, P3 ;  /* 0x000000ff0a057208 */ /* 0x000fe40001800000 */
[----:B------:R-:W-:Y:S01]  /*1470*/  FSEL R9, R9, RZ, P4 ;  /* 0x000000ff09097208 */ /* 0x000fe20002000000 */
[----:B------:R-:W-:Y:S01]  /*1480*/  STG.E desc[UR8][R6.64], R11 ;  /* 0x0000000b06007986 */ /* 0x000fe2000c101908 */
[----:B------:R-:W-:-:S02]  /*1490*/  FSEL R13, R14, RZ, P5 ;  /* 0x000000ff0e0d7208 */ /* 0x000fc40002800000 */
[C---:B------:R-:W-:Y:S01]  /*14a0*/  FSETP.NE.AND P2, PT, |R12|.reuse, +INF , PT ;  /* 0x7f8000000c00780b */ /* 0x040fe20003f45200 */
[----:B------:R-:W-:Y:S01]  /*14b0*/  STG.E desc[UR8][R6.64+0x4], R5 ;  /* 0x0000040506007986 */ /* 0x000fe2000c101908 */
[----:B------:R-:W-:Y:S02]  /*14c0*/  FMNMX R12, R12, -1, !PT ;  /* 0xbf8000000c0c7809 */ /* 0x000fe40007800000 */
[----:B------:R-:W-:Y:S01]  /*14d0*/  FSETP.NE.AND P3, PT, |R17|, +INF , PT ;  /* 0x7f8000001100780b */ /* 0x000fe20003f65200 */
[----:B------:R0:W-:Y:S01]  /*14e0*/  STG.E desc[UR8][R6.64+0x8], R9 ;  /* 0x0000080906007986 */ /* 0x0001e2000c101908 */
[----:B------:R-:W-:Y:S02]  /*14f0*/  FSETP.NE.AND P4, PT, |R16|, +INF , PT ;  /* 0x7f8000001000780b */ /* 0x000fe40003f85200 */
[----:B------:R-:W-:Y:S01]  /*1500*/  FSETP.NE.AND P5, PT, |R15|, +INF , PT ;  /* 0x7f8000000f00780b */ /* 0x000fe20003fa5200 */
[----:B------:R-:W-:Y:S01]  /*1510*/  STG.E desc[UR8][R2.64], R13 ;  /* 0x0000000d02007986 */ /* 0x000fe2000c101908 */
[----:B------:R-:W-:-:S02]  /*1520*/  FMNMX R17, R17, -1, !PT ;  /* 0xbf80000011117809 */ /* 0x000fc40007800000 */
[----:B------:R-:W-:Y:S01]  /*1530*/  FMNMX R16, R16, -1, !PT ;  /* 0xbf80000010107809 */ /* 0x000fe20007800000 */
[----:B------:R-:W-:Y:S01]  /*1540*/  STG.E desc[UR8][R2.64+0x4], R19 ;  /* 0x0000041302007986 */ /* 0x000fe2000c101908 */
[----:B------:R-:W-:Y:S02]  /*1550*/  FMNMX R15, R15, -1, !PT ;  /* 0xbf8000000f0f7809 */ /* 0x000fe40007800000 */
[----:B------:R-:W-:Y:S02]  /*1560*/  FMNMX R12, R12, 1, PT ;  /* 0x3f8000000c0c7809 */ /* 0x000fe40003800000 */
[----:B------:R-:W-:Y:S02]  /*1570*/  FMNMX R17, R17, 1, PT ;  /* 0x3f80000011117809 */ /* 0x000fe40003800000 */
[----:B------:R-:W-:Y:S02]  /*1580*/  FMNMX R16, R16, 1, PT ;  /* 0x3f80000010107809 */ /* 0x000fe40003800000 */
[----:B------:R-:W-:-:S02]  /*1590*/  FMNMX R15, R15, 1, PT ;  /* 0x3f8000000f0f7809 */ /* 0x000fc40003800000 */
[----:B0-----:R-:W-:Y:S02]  /*15a0*/  FSEL R7, R12, RZ, P2 ;  /* 0x000000ff0c077208 */ /* 0x001fe40001000000 */
[----:B------:R-:W-:Y:S02]  /*15b0*/  IADD3.X R5, PT, PT, RZ, UR23, RZ, P1, P0 ;  /* 0x00000017ff057c10 */ /* 0x000fe40008fe04ff */
[----:B------:R-:W-:Y:S01]  /*15c0*/  FSEL R17, R17, RZ, P3 ;  /* 0x000000ff11117208 */ /* 0x000fe20001800000 */
[----:B------:R-:W-:Y:S01]  /*15d0*/  STG.E desc[UR8][R2.64+0x8], R7 ;  /* 0x0000080702007986 */ /* 0x000fe2000c101908 */
[----:B------:R-:W-:Y:S02]  /*15e0*/  FSEL R9, R16, RZ, P4 ;  /* 0x000000ff10097208 */ /* 0x000fe40002000000 */
[----:B------:R-:W-:Y:S01]  /*15f0*/  FSEL R15, R15, RZ, P5 ;  /* 0x000000ff0f0f7208 */ /* 0x000fe20002800000 */
[----:B------:R-:W-:Y:S04]  /*1600*/  STG.E desc[UR8][R4.64], R17 ;  /* 0x0000001104007986 */ /* 0x000fe8000c101908 */
[----:B------:R-:W-:Y:S04]  /*1610*/  STG.E desc[UR8][R4.64+0x4], R9 ;  /* 0x0000040904007986 */ /* 0x000fe8000c101908 */
[----:B------:R-:W-:Y:S01]  /*1620*/  STG.E desc[UR8][R4.64+0x8], R15 ;  /* 0x0000080f04007986 */ /* 0x000fe2000c101908 */
[----:B------:R-:W-:Y:S05]  /*1630*/  EXIT ;  /* 0x000000000000794d */ /* 0x000fea0003800000 */
        .weak           $__internal_11_$__cuda_sm20_rcp_rn_f32_slowpath
        .type           $__internal_11_$__cuda_sm20_rcp_rn_f32_slowpath,@function
        .size           $__internal_11_$__cuda_sm20_rcp_rn_f32_slowpath,($__internal_12_$__cuda_sm20_sqrt_rn_f32_slowpath - $__internal_11_$__cuda_sm20_rcp_rn_f32_slowpath)
$__internal_11_$__cuda_sm20_rcp_rn_f32_slowpath:
[----:B------:R-:W-:Y:S01]  /*1640*/  IMAD.SHL.U32 R5, R47, 0x2, RZ ;  /* 0x000000022f057824 */ /* 0x000fe200078e00ff */
[----:B------:R-:W-:Y:S04]  /*1650*/  BSSY.RECONVERGENT B2, `(.L_x_413) ;  /* 0x0000030000027945 */ /* 0x000fe80003800200 */
        /* <DEDUP_REMOVED lines=13> */
.L_x_414:
[----:B------:R-:W-:-:S05]  /*1730*/  VIADD R6, R5, 0xffffff03 ;  /* 0xffffff0305067836 */ /* 0x000fca0000000000 */
[----:B------:R-:W-:-:S13]  /*1740*/  ISETP.GT.U32.AND P0, PT, R6, 0x1, PT ;  /* 0x000000010600780c */ /* 0x000fda0003f04070 */
[----:B------:R-:W-:Y:S05]  /*1750*/  @P0 BRA `(.L_x_416) ;  /* 0x0000000000780947 */ /* 0x000fea0003800000 */
[----:B------:R-:W-:Y:S01]  /*1760*/  LOP3.LUT R30, R47, 0x7fffff, RZ, 0xc0, !PT ;  /* 0x007fffff2f1e7812 */ /* 0x000fe200078ec0ff */
[----:B------:R-:W-:-:S03]  /*1770*/  IMAD.MOV.U32 R51, RZ, RZ, 0x3 ;  /* 0x00000003ff337424 */ /* 0x000fc600078e00ff */
[----:B------:R-:W-:-:S04]  /*1780*/  LOP3.LUT R30, R30, 0x3f800000, RZ, 0xfc, !PT ;  /* 0x3f8000001e1e7812 */ /* 0x000fc800078efcff */
[----:B------:R-:W0:Y:S02]  /*1790*/  MUFU.RCP R45, R30 ;  /* 0x0000001e002d7308 */ /* 0x000e240000001000 */
[----:B0-----:R-:W-:-:S04]  /*17a0*/  FFMA R46, R30, R45, -1 ;  /* 0xbf8000001e2e7423 */ /* 0x001fc8000000002d */
[----:B------:R-:W-:-:S04]  /*17b0*/  FADD.FTZ R46, -R46, -RZ ;  /* 0x800000ff2e2e7221 */ /* 0x000fc80000010100 */
[CCC-:B------:R-:W-:Y:S01]  /*17c0*/  FFMA.RM R49, R45.reuse, R46.reuse, R45.reuse ;  /* 0x0000002e2d317223 */ /* 0x1c0fe2000000402d */
[----:B------:R-:W-:-:S04]  /*17d0*/  FFMA.RP R46, R45, R46, R45 ;  /* 0x0000002e2d2e7223 */ /* 0x000fc8000000802d */
[C---:B------:R-:W-:Y:S02]  /*17e0*/  LOP3.LUT R45, R49.reuse, 0x7fffff, RZ, 0xc0, !PT ;  /* 0x007fffff312d7812 */ /* 0x040fe400078ec0ff */
[----:B------:R-:W-:Y:S02]  /*17f0*/  FSETP.NEU.FTZ.AND P0, PT, R49, R46, PT ;  /* 0x0000002e3100720b */ /* 0x000fe40003f1d000 */
[----:B------:R-:W-:Y:S02]  /*1800*/  SHF.L.U32 R46, R51, R6, RZ ;  /* 0x00000006332e7219 */ /* 0x000fe400000006ff */
[----:B------:R-:W-:Y:S02]  /*1810*/  LOP3.LUT R45, R45, 0x800000, RZ, 0xfc, !PT ;  /* 0x008000002d2d7812 */ /* 0x000fe400078efcff */
[----:B------:R-:W-:Y:S02]  /*1820*/  SEL R30, RZ, 0xffffffff, !P0 ;  /* 0xffffffffff1e7807 */ /* 0x000fe40004000000 */
[----:B------:R-:W-:-:S02]  /*1830*/  LOP3.LUT R49, R46, R45, RZ, 0xc0, !PT ;  /* 0x0000002d2e317212 */ /* 0x000fc400078ec0ff */
[----:B------:R-:W-:Y:S02]  /*1840*/  IADD3 R30, PT, PT, -R30, RZ, RZ ;  /* 0x000000ff1e1e7210 */ /* 0x000fe40007ffe1ff */
[-C--:B------:R-:W-:Y:S02]  /*1850*/  SHF.R.U32.HI R49, RZ, R6.reuse, R49 ;  /* 0x00000006ff317219 */ /* 0x080fe40000011631 */
[----:B------:R-:W-:Y:S02]  /*1860*/  LOP3.LUT P1, RZ, R30, R6, R45, 0xf8, !PT ;  /* 0x000000061eff7212 */ /* 0x000fe4000782f82d */
[C---:B------:R-:W-:Y:S02]  /*1870*/  LOP3.LUT P0, RZ, R49.reuse, 0x1, RZ, 0xc0, !PT ;  /* 0x0000000131ff7812 */ /* 0x040fe4000780c0ff */
[----:B------:R-:W-:-:S04]  /*1880*/  LOP3.LUT P2, RZ, R49, 0x2, RZ, 0xc0, !PT ;  /* 0x0000000231ff7812 */ /* 0x000fc8000784c0ff */
[----:B------:R-:W-:Y:S02]  /*1890*/  PLOP3.LUT P0, PT, P0, P1, P2, 0xe0, 0x0 ;  /* 0x000000000000781c */ /* 0x000fe40000703c20 */
[----:B------:R-:W-:Y:S02]  /*18a0*/  LOP3.LUT P1, RZ, R47, 0x7fffff, RZ, 0xc0, !PT ;  /* 0x007fffff2fff7812 */ /* 0x000fe4000782c0ff */
[----:B------:R-:W-:-:S05]  /*18b0*/  SEL R6, RZ, 0x1, !P0 ;  /* 0x00000001ff067807 */ /* 0x000fca0004000000 */
[----:B------:R-:W-:-:S05]  /*18c0*/  IMAD.MOV R6, RZ, RZ, -R6 ;  /* 0x000000ffff067224 */ /* 0x000fca00078e0a06 */
[----:B------:R-:W-:Y:S01]  /*18d0*/  ISETP.GE.AND P0, PT, R6, RZ, PT ;  /* 0x000000ff0600720c */ /* 0x000fe20003f06270 */
[----:B------:R-:W-:-:S05]  /*18e0*/  VIADD R6, R5, 0xffffff04 ;  /* 0xffffff0405067836 */ /* 0x000fca0000000000 */
[----:B------:R-:W-:-:S07]  /*18f0*/  SHF.R.U32.HI R6, RZ, R6, R45 ;  /* 0x00000006ff067219 */ /* 0x000fce000001162d */
[----:B------:R-:W-:-:S05]  /*1900*/  @!P0 IADD3 R6, PT, PT, R6, 0x1, RZ ;  /* 0x0000000106068810 */ /* 0x000fca0007ffe0ff */
[----:B------:R-:W-:-:S05]  /*1910*/  @!P1 IMAD.SHL.U32 R6, R6, 0x2, RZ ;  /* 0x0000000206069824 */ /* 0x000fca00078e00ff */
[----:B------:R-:W-:Y:S01]  /*1920*/  LOP3.LUT R6, R6, 0x80000000, R47, 0xf8, !PT ;  /* 0x8000000006067812 */ /* 0x000fe200078ef82f */
[----:B------:R-:W-:Y:S06]  /*1930*/  BRA `(.L_x_415) ;  /* 0x0000000000047947 */ /* 0x000fec0003800000 */
.L_x_416:
[----:B------:R0:W1:Y:S02]  /*1940*/  MUFU.RCP R6, R47 ;  /* 0x0000002f00067308 */ /* 0x0000640000001000 */
.L_x_415:
[----:B------:R-:W-:Y:S05]  /*1950*/  BSYNC.RECONVERGENT B2 ;  /* 0x0000000000027941 */ /* 0x000fea0003800200 */
.L_x_413:
[----:B------:R-:W-:-:S04]  /*1960*/  IMAD.MOV.U32 R49, RZ, RZ, 0x0 ;  /* 0x00000000ff317424 */ /* 0x000fc800078e00ff */
[----:B01----:R-:W-:Y:S05]  /*1970*/  RET.REL.NODEC R48 `(_Z21lambert_bn_bwd_kernel10TensorViewS_S_S_S_S_S_S_S_S_) ;  /* 0xffffffe430a07950 */ /* 0x003fea0003c3ffff */
        .weak           $__internal_12_$__cuda_sm20_sqrt_rn_f32_slowpath
        .type           $__internal_12_$__cuda_sm20_sqrt_rn_f32_slowpath,@function
        .size           $__internal_12_$__cuda_sm20_sqrt_rn_f32_slowpath,($__internal_13_$__cuda_sm3x_div_rn_noftz_f32_slowpath - $__internal_12_$__cuda_sm20_sqrt_rn_f32_slowpath)
$__internal_12_$__cuda_sm20_sqrt_rn_f32_slowpath:
[----:B------:R-:W-:-:S13]  /*1980*/  LOP3.LUT P0, RZ, R5, 0x7fffffff, RZ, 0xc0, !PT ;  /* 0x7fffffff05ff7812 */ /* 0x000fda000780c0ff */
[----:B------:R-:W-:Y:S01]  /*1990*/  @!P0 MOV R30, R5 ;  /* 0x00000005001e8202 */ /* 0x000fe20000000f00 */
[----:B------:R-:W-:Y:S06]  /*19a0*/  @!P0 BRA `(.L_x_417) ;  /* 0x0000000000408947 */ /* 0x000fec0003800000 */
[----:B------:R-:W-:-:S13]  /*19b0*/  FSETP.GEU.FTZ.AND P0, PT, R5, RZ, PT ;  /* 0x000000ff0500720b */ /* 0x000fda0003f1e000 */
[----:B------:R-:W-:Y:S01]  /*19c0*/  @!P0 IMAD.MOV.U32 R30, RZ, RZ, 0x7fffffff ;  /* 0x7fffffffff1e8424 */ /* 0x000fe200078e00ff */
[----:B------:R-:W-:Y:S06]  /*19d0*/  @!P0 BRA `(.L_x_417) ;  /* 0x0000000000348947 */ /* 0x000fec0003800000 */
[----:B------:R-:W-:-:S13]  /*19e0*/  FSETP.GTU.FTZ.AND P0, PT, |R5|, +INF , PT ;  /* 0x7f8000000500780b */ /* 0x000fda0003f1c200 */
[----:B------:R-:W-:Y:S01]  /*19f0*/  @P0 FADD.FTZ R30, R5, 1 ;  /* 0x3f800000051e0421 */ /* 0x000fe20000010000 */
[----:B------:R-:W-:Y:S06]  /*1a00*/  @P0 BRA `(.L_x_417) ;  /* 0x0000000000280947 */ /* 0x000fec0003800000 */
[----:B------:R-:W-:-:S13]  /*1a10*/  FSETP.NEU.FTZ.AND P0, PT, |R5|, +INF , PT ;  /* 0x7f8000000500780b */ /* 0x000fda0003f1d200 */
[----:B------:R-:W-:-:S04]  /*1a20*/  @P0 FFMA R43, R5, 1.84467440737095516160e+19, RZ ;  /* 0x5f800000052b0823 */ /* 0x000fc800000000ff */
[----:B------:R-:W0:Y:S02]  /*1a30*/  @P0 MUFU.RSQ R30, R43 ;  /* 0x0000002b001e0308 */ /* 0x000e240000001400 */
[----:B0-----:R-:W-:Y:S01]  /*1a40*/  @P0 FMUL.FTZ R6, R43, R30 ;  /* 0x0000001e2b060220 */ /* 0x001fe20000410000 */
[----:B------:R-:W-:Y:S01]  /*1a50*/  @P0 FMUL.FTZ R49, R30, 0.5 ;  /* 0x3f0000001e310820 */ /* 0x000fe20000410000 */
[----:B------:R-:W-:Y:S02]  /*1a60*/  @!P0 MOV R30, R5 ;  /* 0x00000005001e8202 */ /* 0x000fe40000000f00 */
[----:B------:R-:W-:-:S04]  /*1a70*/  @P0 FADD.FTZ R45, -R6, -RZ ;  /* 0x800000ff062d0221 */ /* 0x000fc80000010100 */
[----:B------:R-:W-:-:S04]  /*1a80*/  @P0 FFMA R45, R6, R45, R43 ;  /* 0x0000002d062d0223 */ /* 0x000fc8000000002b */
[----:B------:R-:W-:-:S04]  /*1a90*/  @P0 FFMA R45, R45, R49, R6 ;  /* 0x000000312d2d0223 */ /* 0x000fc80000000006 */
[----:B------:R-:W-:-:S07]  /*1aa0*/  @P0 FMUL.FTZ R30, R45, 2.3283064365386962891e-10 ;  /* 0x2f8000002d1e0820 */ /* 0x000fce0000410000 */
.L_x_417:
[----:B------:R-:W-:-:S04]  /*1ab0*/  IMAD.MOV.U32 R49, RZ, RZ, 0x0 ;  /* 0x00000000ff317424 */ /* 0x000fc800078e00ff */
[----:B------:R-:W-:Y:S05]  /*1ac0*/  RET.REL.NODEC R48 `(_Z21lambert_bn_bwd_kernel10TensorViewS_S_S_S_S_S_S_S_S_) ;  /* 0xffffffe4304c7950 */ /* 0x000fea0003c3ffff */
        .weak           $__internal_13_$__cuda_sm3x_div_rn_noftz_f32_slowpath
        .type           $__internal_13_$__cuda_sm3x_div_rn_noftz_f32_slowpath,@function
        .size           $__internal_13_$__cuda_sm3x_div_rn_noftz_f32_slowpath,(.L_x_1059 - $__internal_13_$__cuda_sm3x_div_rn_noftz_f32_slowpath)
$__internal_13_$__cuda_sm3x_div_rn_noftz_f32_slowpath:
        /* <DEDUP_REMOVED lines=29> */
[----:B------:R-:W-:Y:S01]  /*1ca0*/  @P0 IMAD.MOV.U32 R45, RZ, RZ, RZ ;  /* 0x000000ffff2d0224 */ /* 0x000fe200078e00ff */
[----:B------:R-:W-:Y:S01]  /*1cb0*/  @!P0 MOV R45, 0xffffffc0 ;  /* 0xffffffc0002d8802 */ /* 0x000fe20000000f00 */
[----:B------:R-:W-:Y:S01]  /*1cc0*/  @!P0 FFMA R6, R6, 1.84467440737095516160e+19, RZ ;  /* 0x5f80000006068823 */ /* 0x000fe200000000ff */
[----:B------:R-:W-:-:S03]  /*1cd0*/  @!P1 FFMA R5, R5, 1.84467440737095516160e+19, RZ ;  /* 0x5f80000005059823 */ /* 0x000fc600000000ff */
[----:B------:R-:W-:-:S07]  /*1ce0*/  @!P1 VIADD R45, R45, 0x40 ;  /* 0x000000402d2d9836 */ /* 0x000fce0000000000 */
.L_x_419:
[----:B------:R-:W-:Y:S01]  /*1cf0*/  LEA R50, R43, 0xc0800000, 0x17 ;  /* 0xc08000002b327811 */ /* 0x000fe200078eb8ff */
[----:B------:R-:W-:Y:S01]  /*1d00*/  VIADD R49, R48, 0xffffff81 ;  /* 0xffffff8130317836 */ /* 0x000fe20000000000 */
[----:B------:R-:W-:Y:S02]  /*1d10*/  BSSY.RECONVERGENT B3, `(.L_x_424) ;  /* 0x0000035000037945 */ /* 0x000fe40003800200 */
[----:B------:R-:W-:-:S04]  /*1d20*/  IADD3 R52, PT, PT, -R50, R5, RZ ;  /* 0x0000000532347210 */ /* 0x000fc80007ffe1ff */
[----:B------:R-:W0:Y:S01]  /*1d30*/  MUFU.RCP R5, R52 ;  /* 0x0000003400057308 */ /* 0x000e220000001000 */
[----:B------:R-:W-:-:S04]  /*1d40*/  FADD.FTZ R50, -R52, -RZ ;  /* 0x800000ff34327221 */ /* 0x000fc80000010100 */
[----:B0-----:R-:W-:-:S04]  /*1d50*/  FFMA R48, R5, R50, 1 ;  /* 0x3f80000005307423 */ /* 0x001fc80000000032 */
[----:B------:R-:W-:Y:S01]  /*1d60*/  FFMA R48, R5, R48, R5 ;  /* 0x0000003005307223 */ /* 0x000fe20000000005 */
[----:B------:R-:W-:-:S04]  /*1d70*/  IMAD R5, R49, -0x800000, R6 ;  /* 0xff80000031057824 */ /* 0x000fc800078e0206 */
        /* <DEDUP_REMOVED lines=8> */
[----:B------:R-:W-:-:S05]  /*1e00*/  LOP3.LUT R43, R43, 0xff, RZ, 0xc0, !PT ;  /* 0x000000ff2b2b7812 */ /* 0x000fca00078ec0ff */
[----:B------:R-:W-:-:S05]  /*1e10*/  IMAD.IADD R43, R43, 0x1, R6 ;  /* 0x000000012b2b7824 */ /* 0x000fca00078e0206 */
        /* <DEDUP_REMOVED lines=11> */
[C---:B------:R-:W-:Y:S02]  /*1ed0*/  VIADD R49, R43.reuse, 0x20 ;  /* 0x000000202b317836 */ /* 0x040fe40000000000 */
[CCC-:B------:R-:W-:Y:S01]  /*1ee0*/  FFMA.RP R45, R48.reuse, R50.reuse, R51.reuse ;  /* 0x00000032302d7223 */ /* 0x1c0fe20000008033 */
[----:B------:R-:W-:Y:S01]  /*1ef0*/  FFMA.RM R48, R48, R50, R51 ;  /* 0x0000003230307223 */ /* 0x000fe20000004033 */
[C---:B------:R-:W-:Y:S02]  /*1f00*/  ISETP.NE.AND P2, PT, R43.reuse, RZ, PT ;  /* 0x000000ff2b00720c */ /* 0x040fe40003f45270 */
[----:B------:R-:W-:Y:S02]  /*1f10*/  LOP3.LUT R6, R6, 0x7fffff, RZ, 0xc0, !PT ;  /* 0x007fffff06067812 */ /* 0x000fe400078ec0ff */
[----:B------:R-:W-:Y:S02]  /*1f20*/  ISETP.NE.AND P1, PT, R43, RZ, PT ;  /* 0x000000ff2b00720c */ /* 0x000fe40003f25270 */
[----:B------:R-:W-:-:S02]  /*1f30*/  LOP3.LUT R6, R6, 0x800000, RZ, 0xfc, !PT ;  /* 0x0080000006067812 */ /* 0x000fc400078efcff */
        /* <DEDUP_REMOVED lines=10> */
[----:B------:R-:W-:-:S05]  /*1fe0*/  LOP3.LUT R6, R6, R43, RZ, 0xc0, !PT ;  /* 0x0000002b06067212 */ /* 0x000fca00078ec0ff */
[----:B------:R-:W-:-:S05]  /*1ff0*/  IMAD.IADD R6, R45, 0x1, R6 ;  /* 0x000000012d067824 */ /* 0x000fca00078e0206 */
[----:B------:R-:W-:Y:S01]  /*2000*/  LOP3.LUT R5, R6, R5, RZ, 0xfc, !PT ;  /* 0x0000000506057212 */ /* 0x000fe200078efcff */
[----:B------:R-:W-:Y:S06]  /*2010*/  BRA `(.L_x_427) ;  /* 0x0000000000107947 */ /* 0x000fec0003800000 */
.L_x_426:
[----:B------:R-:W-:-:S04]  /*2020*/  LOP3.LUT R5, R5, 0x80000000, RZ, 0xc0, !PT ;  /* 0x8000000005057812 */ /* 0x000fc800078ec0ff */
[----:B------:R-:W-:Y:S01]  /*2030*/  LOP3.LUT R5, R5, 0x7f800000, RZ, 0xfc, !PT ;  /* 0x7f80000005057812 */ /* 0x000fe200078efcff */
[----:B------:R-:W-:Y:S06]  /*2040*/  BRA `(.L_x_427) ;  /* 0x0000000000047947 */ /* 0x000fec0003800000 */
.L_x_425:
[----:B------:R-:W-:-:S07]  /*2050*/  LEA R5, R6, R5, 0x17 ;  /* 0x0000000506057211 */ /* 0x000fce00078eb8ff */
.L_x_427:
[----:B------:R-:W-:Y:S05]  /*2060*/  BSYNC.RECONVERGENT B3 ;  /* 0x0000000000037941 */ /* 0x000fea0003800200 */
.L_x_424:
[----:B------:R-:W-:Y:S05]  /*2070*/  BRA `(.L_x_428) ;  /* 0x0000000000207947 */ /* 0x000fea0003800000 */
.L_x_423:
[----:B------:R-:W-:-:S04]  /*2080*/  LOP3.LUT R5, R5, 0x80000000, R6, 0x48, !PT ;  /* 0x8000000005057812 */ /* 0x000fc800078e4806 */
[----:B------:R-:W-:Y:S01]  /*2090*/  LOP3.LUT R5, R5, 0x7f800000, RZ, 0xfc, !PT ;  /* 0x7f80000005057812 */ /* 0x000fe200078efcff */
[----:B------:R-:W-:Y:S06]  /*20a0*/  BRA `(.L_x_428) ;  /* 0x0000000000147947 */ /* 0x000fec0003800000 */
.L_x_422:
[----:B------:R-:W-:Y:S01]  /*20b0*/  LOP3.LUT R5, R5, 0x80000000, R6, 0x48, !PT ;  /* 0x8000000005057812 */ /* 0x000fe200078e4806 */
[----:B------:R-:W-:Y:S06]  /*20c0*/  BRA `(.L_x_428) ;  /* 0x00000000000c7947 */ /* 0x000fec0003800000 */
.L_x_421:
[----:B------:R-:W0:Y:S01]  /*20d0*/  MUFU.RSQ R5, -QNAN ;  /* 0xffc0000000057908 */ /* 0x000e220000001400 */
[----:B------:R-:W-:Y:S05]  /*20e0*/  BRA `(.L_x_428) ;  /* 0x0000000000047947 */ /* 0x000fea0003800000 */
.L_x_420:
[----:B------:R-:W-:-:S07]  /*20f0*/  FADD.FTZ R5, R6, R5 ;  /* 0x0000000506057221 */ /* 0x000fce0000010000 */
.L_x_428:
[----:B------:R-:W-:Y:S05]  /*2100*/  BSYNC.RECONVERGENT B2 ;  /* 0x0000000000027941 */ /* 0x000fea0003800200 */
.L_x_418:
[----:B------:R-:W-:Y:S02]  /*2110*/  HFMA2 R49, -RZ, RZ, 0, 0 ;  /* 0x00000000ff317431 */ /* 0x000fe400000001ff */
[----:B------:R-:W-:-:S04]  /*2120*/  IMAD.MOV.U32 R48, RZ, RZ, R30 ;  /* 0x000000ffff307224 */ /* 0x000fc800078e001e */
[----:B0-----:R-:W-:Y:S05]  /*2130*/  RET.REL.NODEC R48 `(_Z21lambert_bn_bwd_kernel10TensorViewS_S_S_S_S_S_S_S_S_) ;  /* 0xffffffdc30b07950 */ /* 0x001fea0003c3ffff */
.L_x_429:
        /* <DEDUP_REMOVED lines=12> */
.L_x_1059:


//--------------------- .text._Z21lambert_bn_fwd_kernel10TensorViewS_S_S_S_S_ --------------------------
	.section	.text._Z21lambert_bn_fwd_kernel10TensorViewS_S_S_S_S_,"ax",@progbits
	.align	128
        .global         _Z21lambert_bn_fwd_kernel10TensorViewS_S_S_S_S_
        .type           _Z21lambert_bn_fwd_kernel10TensorViewS_S_S_S_S_,@function
        .size           _Z21lambert_bn_fwd_kernel10TensorViewS_S_S_S_S_,(.L_x_1061 - _Z21lambert_bn_fwd_kernel10TensorViewS_S_S_S_S_)
        .other          _Z21lambert_bn_fwd_kernel10TensorViewS_S_S_S_S_,@"STO_CUDA_ENTRY STV_DEFAULT"
_Z21lambert_bn_fwd_kernel10TensorViewS_S_S_S_S_:
.text._Z21lambert_bn_fwd_kernel10TensorViewS_S_S_S_S_:
        /* <DEDUP_REMOVED lines=20> */
[----:B------:R-:W0:Y:S01]  /*0140*/  LDCU.128 UR12, c[0x0][0x380] ;  /* 0x00007000ff0c77ac */ /* 0x000e220008000c00 */
[----:B------:R-:W-:Y:S02]  /*0150*/  MOV R15, RZ ;  /* 0x000000ff000f7202 */ /* 0x000fe40000000f00 */
[----:B------:R-:W-:Y:S01]  /*0160*/  CS2R R16, SRZ ;  /* 0x0000000000107805 */ /* 0x000fe2000001ff00 */
[----:B------:R-:W1:Y:S01]  /*0170*/  LDCU.128 UR20, c[0x0][0x3f0] ;  /* 0x00007e00ff1477ac */ /* 0x000e620008000c00 */
[----:B------:R-:W2:Y:S01]  /*0180*/  LDCU.64 UR8, c[0x0][0x3c0] ;  /* 0x00007800ff0877ac */ /* 0x000ea20008000a00 */
[----:B------:R-:W3:Y:S01]  /*0190*/  LDCU.64 UR16, c[0x0][0x3b8] ;  /* 0x00007700ff1077ac */ /* 0x000ee20008000a00 */
[----:B------:R-:W4:Y:S01]  /*01a0*/  LDCU UR6, c[0x0][0x430] ;  /* 0x00008600ff0677ac */ /* 0x000f220008000800 */
[----:B0-----:R-:W-:Y:S01]  /*01b0*/  IMAD R10, R13, UR14, RZ ;  /* 0x0000000e0d0a7c24 */ /* 0x001fe2000f8e02ff */
[----:B------:R-:W0:Y:S01]  /*01c0*/  LDCU UR7, c[0x0][0x468] ;  /* 0x00008d00ff0777ac */ /* 0x000e220008000800 */
[----:B------:R-:W-:-:S02]  /*01d0*/  IMAD R11, R14, UR15, RZ ;  /* 0x0000000f0e0b7c24 */ /* 0x000fc4000f8e02ff */
[C---:B-1----:R-:W-:Y:S01]  /*01e0*/  IMAD R8, R13.reuse, UR22, RZ ;  /* 0x000000160d087c24 */ /* 0x042fe2000f8e02ff */
[----:B------:R-:W-:Y:S01]  /*01f0*/  UISETP.NE.AND UP0, UPT, UR5, 0x1, UPT ;  /* 0x000000010500788c */ /* 0x000fe2000bf05270 */
[----:B------:R-:W-:Y:S01]  /*0200*/  IMAD R9, R14, UR23, RZ ;  /* 0x000000170e097c24 */ /* 0x000fe2000f8e02ff */
[----:B------:R-:W-:Y:S01]  /*0210*/  IADD3 R10, P0, P1, R10, UR12, R11 ;  /* 0x0000000c0a0a7c10 */ /* 0x000fe2000f91e00b */
[C---:B--2---:R-:W-:Y:S01]  /*0220*/  IMAD R6, R13.reuse, UR8, RZ ;  /* 0x000000080d067c24 */ /* 0x044fe2000f8e02ff */
[----:B------:R-:W-:Y:S01]  /*0230*/  UMOV UR4, URZ ;  /* 0x000000ff00047c82 */ /* 0x000fe20008000000 */
[----:B------:R-:W-:Y:S01]  /*0240*/  IMAD R7, R14, UR9, RZ ;  /* 0x000000090e077c24 */ /* 0x000fe2000f8e02ff */
[----:B------:R-:W-:Y:S02]  /*0250*/  IADD3 R8, P4, P5, R8, UR20, R9 ;  /* 0x0000001408087c10 */ /* 0x000fe4000fd9e009 */
[----:B------:R-:W-:Y:S02]  /*0260*/  IADD3.X R11, PT, PT, RZ, UR13, RZ, P0, P1 ;  /* 0x0000000dff0b7c10 */ /* 0x000fe400087e24ff */
[----:B---3--:R-:W-:Y:S01]  /*0270*/  IADD3 R6, P2, P3, R6, UR16, R7 ;  /* 0x0000001006067c10 */ /* 0x008fe2000fb5e007 */
[----:B----4-:R-:W-:Y:S01]  /*0280*/  IMAD R19, R13, UR6, RZ ;  /* 0x000000060d137c24 */ /* 0x010fe2000f8e02ff */
[----:B------:R-:W-:-:S02]  /*0290*/  IADD3.X R9, PT, PT, RZ, UR21, RZ, P4, P5 ;  /* 0x00000015ff097c10 */ /* 0x000fc4000a7ea4ff */
[----:B------:R-:W-:Y:S01]  /*02a0*/  IADD3.X R7, PT, PT, RZ, UR17, RZ, P2, P3 ;  /* 0x00000011ff077c10 */ /* 0x000fe200097e64ff */
[----:B0-----:R-:W-:Y:S01]  /*02b0*/  IMAD R21, R13, UR7, RZ ;  /* 0x000000070d157c24 */ /* 0x001fe2000f8e02ff */
[----:B------:R-:W-:Y:S07]  /*02c0*/  BRA.U !UP0, `(.L_x_431) ;  /* 0x0000001108707547 */ /* 0x000fee000b800000 */
[----:B------:R-:W-:Y:S01]  /*02d0*/  HFMA2 R15, -RZ, RZ, 0, 0 ;  /* 0x00000000ff0f7431 */ /* 0x000fe200000001ff */
[----:B------:R-:W-:Y:S01]  /*02e0*/  ULOP3.LUT UR4, UR5, 0xfffffffe, URZ, 0xc0, !UPT ;  /* 0xfffffffe05047892 */ /* 0x000fe2000f8ec0ff */
[----:B------:R-:W0:Y:S01]  /*02f0*/  LDCU UR8, c[0x0][0x434] ;  /* 0x00008680ff0877ac */ /* 0x000e220008000800 */
[----:B------:R-:W1:Y:S01]  /*0300*/  LDCU UR9, c[0x0][0x46c] ;  /* 0x00008d80ff0977ac */ /* 0x000e620008000800 */
[----:B------:R-:W2:Y:S01]  /*0310*/  LDCU UR12, c[0x0][0x46c] ;  /* 0x00008d80ff0c77ac */ /* 0x000ea20008000800 */
[----:B------:R-:W3:Y:S01]  /*0320*/  LDCU UR13, c[0x0][0x434] ;  /* 0x00008680ff0d77ac */ /* 0x000ee20008000800 */
[----:B------:R-:W-:Y:S01]  /*0330*/  UIADD3 UR7, UPT, UPT, -UR4, URZ, URZ ;  /* 0x000000ff04077290 */ /* 0x000fe2000fffe1ff */
[----:B------:R-:W-:Y:S01]  /*0340*/  UMOV UR5, URZ ;  /* 0x000000ff00057c82 */ /* 0x000fe20008000000 */
[----:B------:R-:W-:-:S10]  /*0350*/  UMOV UR6, URZ ;  /* 0x000000ff00067c82 */ /* 0x000fd40008000000 */
.L_x_466:
[----:B------:R-:W4:Y:S02]  /*0360*/  LDC.64 R24, c[0x0][0x460] ;  /* 0x00011800ff187b82 */ /* 0x000f240000000a00 */
[----:B----4-:R-:W-:-:S04]  /*0370*/  IADD3 R24, P0, P1, R24, UR6, R21 ;  /* 0x0000000618187c10 */ /* 0x010fc8000f91e015 */
[----:B------:R-:W-:-:S05]  /*0380*/  IADD3.X R25, PT, PT, RZ, R25, RZ, P0, P1 ;  /* 0x00000019ff197210 */ /* 0x000fca00007e24ff */
[----:B------:R-:W4:Y:S04]  /*0390*/  LDG.E R22, desc[UR10][R24.64] ;  /* 0x0000000a18167981 */ /* 0x000f28000c1e1900 */
[----:B------:R-:W5:Y:S04]  /*03a0*/  LDG.E R3, desc[UR10][R24.64+0x4] ;  /* 0x0000040a18037981 */ /* 0x000f68000c1e1900 */
[----:B------:R-:W2:Y:S01]  /*03b0*/  LDG.E R4, desc[UR10][R24.64+0x8] ;  /* 0x0000080a18047981 */ /* 0x000ea2000c1e1900 */
[----:B------:R-:W-:Y:S01]  /*03c0*/  UIADD3 UR7, UPT, UPT, UR7, 0x2, URZ ;  /* 0x0000000207077890 */ /* 0x000fe2000fffe0ff */
[----:B------:R-:W-:Y:S03]  /*03d0*/  BSSY.RECONVERGENT B0, `(.L_x_432) ;  /* 0x0000014000007945 */ /* 0x000fe60003800200 */
[----:B------:R-:W-:Y:S01]  /*03e0*/  UISETP.NE.AND UP0, UPT, UR7, URZ, UPT ;  /* 0x000000ff0700728c */ /* 0x000fe2000bf05270 */
[----:B----4-:R-:W-:-:S04]  /*03f0*/  FFMA R0, R22, R22, RZ ;  /* 0x0000001616007223 */ /* 0x010fc800000000ff */
[----:B-----5:R-:W-:-:S04]  /*0400*/  FFMA R5, R3, R3, R0 ;  /* 0x0000000303057223 */ /* 0x020fc80000000000 */
[----:B--2---:R-:W-:-:S04]  /*0410*/  FFMA R5, R4, R4, R5 ;  /* 0x0000000404057223 */ /* 0x004fc80000000005 */
[----:B------:R2:W4:Y:S01]  /*0420*/  MUFU.RSQ R2, R5 ;  /* 0x0000000500027308 */ /* 0x0005220000001400 */
[----:B------:R-:W-:-:S04]  /*0430*/  IADD3 R0, PT, PT, R5, -0xd000000, RZ ;  /* 0xf300000005007810 */ /* 0x000fc80007ffe0ff */
[----:B------:R-:W-:-:S13]  /*0440*/  ISETP.GT.U32.AND P0, PT, R0, 0x727fffff, PT ;  /* 0x727fffff0000780c */ /* 0x000fda0003f04070 */
[----:B--2-4-:R-:W-:Y:S05]  /*0450*/  @!P0 BRA `(.L_x_433) ;  /* 0x0000000000188947 */ /* 0x014fea0003800000 */
[----:B------:R-:W-:Y:S01]  /*0460*/  BSSY.RECONVERGENT B1, `(.L_x_434) ;  /* 0x0000003000017945 */ /* 0x000fe20003800200 */
[----:B------:R-:W-:-:S07]  /*0470*/  MOV R12, 0x490 ;  /* 0x00000490000c7802 */ /* 0x000fce0000000f00 */
[----:B01-3--:R-:W-:Y:S05]  /*0480*/  CALL.REL.NOINC `($__internal_14_$__cuda_sm20_sqrt_rn_f32_slowpath) ;  /* 0x0000001800647944 */ /* 0x00bfea0003c00000 */
[----:B------:R-:W-:Y:S05]  /*0490*/  BSYNC.RECONVERGENT B1 ;  /* 0x0000000000017941 */ /* 0x000fea0003800200 */
.L_x_434:
[----:B------:R-:W-:Y:S01]  /*04a0*/  FSETP.GT.AND P0, PT, R34, RZ, PT ;  /* 0x000000ff2200720b */ /* 0x000fe20003f04000 */
[----:B------:R-:W-:-:S12]  /*04b0*/  BRA `(.L_x_435) ;  /* 0x0000000000147947 */ /* 0x000fd80003800000 */
.L_x_433:
[----:B------:R-:W-:Y:S01]  /*04c0*/  FMUL.FTZ R0, R5, R2 ;  /* 0x0000000205007220 */ /* 0x000fe20000410000 */
[----:B------:R-:W-:-:S03]  /*04d0*/  FMUL.FTZ R2, R2, 0.5 ;  /* 0x3f00000002027820 */ /* 0x000fc60000410000 */
[----:B------:R-:W-:-:S04]  /*04e0*/  FFMA R5, -R0, R0, R5 ;  /* 0x0000000000057223 */ /* 0x000fc80000000105 */
[----:B------:R-:W-:-:S05]  /*04f0*/  FFMA R2, R5, R2, R0 ;  /* 0x0000000205027223 */ /* 0x000fca0000000000 */
[----:B------:R-:W-:-:S13]  /*0500*/  FSETP.GT.AND P0, PT, R2, RZ, PT ;  /* 0x000000ff0200720b */ /* 0x000fda0003f04000 */
.L_x_435:
[----:B01-3--:R-:W-:Y:S05]  /*0510*/  BSYNC.RECONVERGENT B0 ;  /* 0x0000000000007941 */ /* 0x00bfea0003800200 */
.L_x_432:
[----:B------:R-:W-:Y:S04]  /*0520*/  BSSY.RECONVERGENT B2, `(.L_x_436) ;  /* 0x000006b000027945 */ /* 0x000fe80003800200 */
[----:B------:R-:W-:Y:S05]  /*0530*/  @!P0 BRA `(.L_x_437) ;  /* 0x0000000400a48947 */ /* 0x000fea0003800000 */
[----:B------:R-:W0:Y:S01]  /*0540*/  LDC.64 R24, c[0x0][0x428] ;  /* 0x00010a00ff187b82 */ /* 0x000e220000000a00 */
[----:B------:R-:W2:Y:S04]  /*0550*/  LDG.E R5, desc[UR10][R6.64] ;  /* 0x0000000a06057981 */ /* 0x000ea8000c1e1900 */
[----:B------:R-:W3:Y:S04]  /*0560*/  LDG.E R23, desc[UR10][R6.64+0x4] ;  /* 0x0000040a06177981 */ /* 0x000ee8000c1e1900 */
[----:B------:R-:W4:Y:S04]  /*0570*/  LDG.E R33, desc[UR10][R6.64+0x8] ;  /* 0x0000080a06217981 */ /* 0x000f28000c1e1900 */
[----:B------:R1:W5:Y:S04]  /*0580*/  LDG.E R31, desc[UR10][R10.64] ;  /* 0x0000000a0a1f7981 */ /* 0x000368000c1e1900 */
[----:B------:R1:W5:Y:S04]  /*0590*/  LDG.E R30, desc[UR10][R10.64+0x4] ;  /* 0x0000040a0a1e7981 */ /* 0x000368000c1e1900 */
[----:B------:R1:W5:Y:S01]  /*05a0*/  LDG.E R29, desc[UR10][R10.64+0x8] ;  /* 0x0000080a0a1d7981 */ /* 0x000362000c1e1900 */
[----:B0-----:R-:W-:-:S03]  /*05b0*/  IADD3 R24, P0, P1, R24, UR5, R19 ;  /* 0x0000000518187c10 */ /* 0x001fc6000f91e013 */
[----:B------:R1:W5:Y:S01]  /*05c0*/  LDG.E R27, desc[UR10][R8.64] ;  /* 0x0000000a081b7981 */ /* 0x000362000c1e1900 */
[----:B------:R-:W-:-:S03]  /*05d0*/  IADD3.X R25, PT, PT, RZ, R25, RZ, P0, P1 ;  /* 0x00000019ff197210 */ /* 0x000fc600007e24ff */
[----:B------:R1:W5:Y:S04]  /*05e0*/  LDG.E R28, desc[UR10][R8.64+0x4] ;  /* 0x0000040a081c7981 */ /* 0x000368000c1e1900 */
[----:B------:R-:W2:Y:S04]  /*05f0*/  LDG.E R36, desc[UR10][R24.64] ;  /* 0x0000000a18247981 */ /* 0x000ea8000c1e1900 */
[----:B------:R-:W3:Y:S04]  /*0600*/  LDG.E R0, desc[UR10][R24.64+0x4] ;  /* 0x0000040a18007981 */ /* 0x000ee8000c1e1900 */
[----:B------:R-:W4:Y:S04]  /*0610*/  LDG.E R2, desc[UR10][R24.64+0x8] ;  /* 0x0000080a18027981 */ /* 0x000f28000c1e1900 */
[----:B------:R1:W5:Y:S01]  /*0620*/  LDG.E R26, desc[UR10][R8.64+0x8] ;  /* 0x0000080a081a7981 */ /* 0x000362000c1e1900 */
[----:B------:R-:W-:Y:S01]  /*0630*/  BSSY.RECONVERGENT B0, `(.L_x_438) ;  /* 0x0000014000007945 */ /* 0x000fe20003800200 */
[----:B--2---:R-:W-:Y:S01]  /*0640*/  FADD R36, R36, -R5 ;  /* 0x8000000524247221 */ /* 0x004fe20000000000 */
[----:B---3--:R-:W-:-:S03]  /*0650*/  FADD R0, R0, -R23 ;  /* 0x8000001700007221 */ /* 0x008fc60000000000 */
[----:B------:R-:W-:Y:S01]  /*0660*/  FFMA R5, R36, R36, RZ ;  /* 0x0000002424057223 */ /* 0x000fe200000000ff */
[----:B----4-:R-:W-:-:S03]  /*0670*/  FADD R2, R2, -R33 ;  /* 0x8000002102027221 */ /* 0x010fc60000000000 */
[----:B------:R-:W-:-:S04]  /*0680*/  FFMA R5, R0, R0, R5 ;  /* 0x0000000000057223 */ /* 0x000fc80000000005 */
[----:B------:R-:W-:-:S05]  /*0690*/  FFMA R12, R2, R2, R5 ;  /* 0x00000002020c7223 */ /* 0x000fca0000000005 */
[----:B------:R-:W-:Y:S01]  /*06a0*/  IADD3 R5, PT, PT, R12, -0xd000000, RZ ;  /* 0xf30000000c057810 */ /* 0x000fe20007ffe0ff */
[----:B------:R1:W0:Y:S03]  /*06b0*/  MUFU.RSQ R23, R12 ;  /* 0x0000000c00177308 */ /* 0x0002260000001400 */
[----:B------:R-:W-:-:S13]  /*06c0*/  ISETP.GT.U32.AND P0, PT, R5, 0x727fffff, PT ;  /* 0x727fffff0500780c */ /* 0x000fda0003f04070 */
[----:B-1----:R-:W-:Y:S05]  /*06d0*/  @!P0 BRA `(.L_x_439) ;  /* 0x0000000000148947 */ /* 0x002fea0003800000 */
[----:B------:R-:W-:Y:S02]  /*06e0*/  MOV R5, R12 ;  /* 0x0000000c00057202 */ /* 0x000fe40000000f00 */
[----:B------:R-:W-:-:S07]  /*06f0*/  MOV R12, 0x710 ;  /* 0x00000710000c7802 */ /* 0x000fce0000000f00 */
[----:B0----5:R-:W-:Y:S05]  /*0700*/  CALL.REL.NOINC `($__internal_14_$__cuda_sm20_sqrt_rn_f32_slowpath) ;  /* 0x0000001400c47944 */ /* 0x021fea0003c00000 */
[----:B------:R-:W-:Y:S01]  /*0710*/  MOV R25, R34 ;  /* 0x0000002200197202 */ /* 0x000fe20000000f00 */
[----:B------:R-:W-:Y:S06]  /*0720*/  BRA `(.L_x_440) ;  /* 0x0000000000107947 */ /* 0x000fec0003800000 */
.L_x_439:
[----:B0-----:R-:W-:Y:S01]  /*0730*/  FMUL.FTZ R25, R12, R23 ;  /* 0x000000170c197220 */ /* 0x001fe20000410000 */
[----:B------:R-:W-:-:S03]  /*0740*/  FMUL.FTZ R5, R23, 0.5 ;  /* 0x3f00000017057820 */ /* 0x000fc60000410000 */
[----:B------:R-:W-:-:S04]  /*0750*/  FFMA R12, -R25, R25, R12 ;  /* 0x00000019190c7223 */ /* 0x000fc8000000010c */
[----:B------:R-:W-:-:S07]  /*0760*/  FFMA R25, R12, R5, R25 ;  /* 0x000000050c197223 */ /* 0x000fce0000000019 */
.L_x_440:
[----:B------:R-:W-:Y:S05]  /*0770*/  BSYNC.RECONVERGENT B0 ;  /* 0x0000000000007941 */ /* 0x000fea0003800200 */
.L_x_438:
        /* <DEDUP_REMOVED lines=12> */
[----:B-----5:R-:W-:Y:S05]  /*0840*/  CALL.REL.NOINC `($__internal_15_$__cuda_sm3x_div_rn_noftz_f32_slowpath) ;  /* 0x0000001400cc7944 */ /* 0x020fea0003c00000 */
[----:B------:R-:W-:-:S07]  /*0850*/  MOV R24, R5 ;  /* 0x0000000500187202 */ /* 0x000fce0000000f00 */
.L_x_442:
[----:B------:R-:W-:Y:S05]  /*0860*/  BSYNC.RECONVERGENT B3 ;  /* 0x0000000000037941 */ /* 0x000fea0003800200 */
.L_x_441:
        /* <DEDUP_REMOVED lines=14> */
.L_x_444:
[----:B------:R-:W-:Y:S05]  /*0950*/  BSYNC.RECONVERGENT B3 ;  /* 0x0000000000037941 */ /* 0x000fea0003800200 */
.L_x_443:
        /* <DEDUP_REMOVED lines=12> */
[----:B-----5:R-:W-:Y:S05]  /*0a20*/  CALL.REL.NOINC `($__internal_15_$__cuda_sm3x_div_rn_noftz_f32_slowpath) ;  /* 0x0000001400547944 */ /* 0x020fea0003c00000 */
.L_x_446:
[----:B------:R-:W-:Y:S05]  /*0a30*/  BSYNC.RECONVERGENT B3 ;  /* 0x0000000000037941 */ /* 0x000fea0003800200 */
.L_x_445:
        /* <DEDUP_REMOVED lines=15> */
[----:B------:R-:W-:Y:S05]  /*0b30*/  CALL.REL.NOINC `($__internal_15_$__cuda_sm3x_div_rn_noftz_f32_slowpath) ;  /* 0x0000001400107944 */ /* 0x000fea0003c00000 */
[----:B------:R-:W-:-:S07]  /*0b40*/  MOV R0, R5 ;  /* 0x0000000500007202 */ /* 0x000fce0000000f00 */
.L_x_448:
[----:B------:R-:W-:Y:S05]  /*0b50*/  BSYNC.RECONVERGENT B3 ;  /* 0x0000000000037941 */ /* 0x000fea0003800200 */
.L_x_447:
[----:B------:R-:W-:-:S05]  /*0b60*/  FMNMX R0, RZ, R0, !PT ;  /* 0x00000000ff007209 */ /* 0x000fca0007800000 */
[-C--:B------:R-:W-:Y:S01]  /*0b70*/  FMUL R31, R31, R0.reuse ;  /* 0x000000001f1f7220 */ /* 0x080fe20000400000 */
[-C--:B------:R-:W-:Y:S01]  /*0b80*/  FMUL R30, R30, R0.reuse ;  /* 0x000000001e1e7220 */ /* 0x080fe20000400000 */
[----:B------:R-:W-:Y:S02]  /*0b90*/  FMUL R29, R29, R0 ;  /* 0x000000001d1d7220 */ /* 0x000fe40000400000 */
[----:B------:R-:W-:Y:S01]  /*0ba0*/  FFMA R17, R22, R31, R17 ;  /* 0x0000001f16117223 */ /* 0x000fe20000000011 */
[----:B------:R-:W-:Y:S01]  /*0bb0*/  FFMA R16, R3, R30, R16 ;  /* 0x0000001e03107223 */ /* 0x000fe20000000010 */
[----:B------:R-:W-:-:S07]  /*0bc0*/  FFMA R15, R4, R29, R15 ;  /* 0x0000001d040f7223 */ /* 0x000fce000000000f */
.L_x_437:
[----:B------:R-:W-:Y:S05]  /*0bd0*/  BSYNC.RECONVERGENT B2 ;  /* 0x0000000000027941 */ /* 0x000fea0003800200 */
.L_x_436:
[----:B------:R-:W0:Y:S02]  /*0be0*/  LDC.64 R2, c[0x0][0x460] ;  /* 0x00011800ff027b82 */ /* 0x000e240000000a00 */
[----:B0-----:R-:W-:-:S04]  /*0bf0*/  IADD3 R2, P0, P1, R2, UR9, R21 ;  /* 0x0000000902027c10 */ /* 0x001fc8000f91e015 */
[----:B------:R-:W-:-:S05]  /*0c00*/  IADD3.X R3, PT, PT, RZ, R3, RZ, P0, P1 ;  /* 0x00000003ff037210 */ /* 0x000fca00007e24ff */
[----:B------:R-:W2:Y:S04]  /*0c10*/  LDG.E R4, desc[UR10][R2.64] ;  /* 0x0000000a02047981 */ /* 0x000ea8000c1e1900 */
[----:B------:R-:W3:Y:S04]  /*0c20*/  LDG.E R31, desc[UR10][R2.64+0x4] ;  /* 0x0000040a021f7981 */ /* 0x000ee8000c1e1900 */
[----:B------:R-:W4:Y:S01]  /*0c30*/  LDG.E R30, desc[UR10][R2.64+0x8] ;  /* 0x0000080a021e7981 */ /* 0x000f22000c1e1900 */
[----:B------:R-:W-:Y:S01]  /*0c40*/  BSSY.RECONVERGENT B0, `(.L_x_449) ;  /* 0x0000013000007945 */ /* 0x000fe20003800200 */
        /* <DEDUP_REMOVED lines=9> */
[----:B------:R-:W-:Y:S05]  /*0ce0*/  CALL.REL.NOINC `($__internal_14_$__cuda_sm20_sqrt_rn_f32_slowpath) ;  /* 0x00000010004c7944 */ /* 0x000fea0003c00000 */
[----:B------:R-:W-:Y:S05]  /*0cf0*/  BSYNC.RECONVERGENT B1 ;  /* 0x0000000000017941 */ /* 0x000fea0003800200 */
.L_x_451:
[----:B------:R-:W-:Y:S01]  /*0d00*/  FSETP.GT.AND P0, PT, R34, RZ, PT ;  /* 0x000000ff2200720b */ /* 0x000fe20003f04000 */
[----:B------:R-:W-:-:S12]  /*0d10*/  BRA `(.L_x_452) ;  /* 0x0000000000147947 */ /* 0x000fd80003800000 */
.L_x_450:
[----:B------:R-:W-:Y:S01]  /*0d20*/  FMUL.FTZ R0, R5, R12 ;  /* 0x0000000c05007220 */ /* 0x000fe20000410000 */
[----:B------:R-:W-:-:S03]  /*0d30*/  FMUL.FTZ R2, R12, 0.5 ;  /* 0x3f0000000c027820 */ /* 0x000fc60000410000 */
[----:B------:R-:W-:-:S04]  /*0d40*/  FFMA R3, -R0, R0, R5 ;  /* 0x0000000000037223 */ /* 0x000fc80000000105 */
[----:B------:R-:W-:-:S05]  /*0d50*/  FFMA R2, R3, R2, R0 ;  /* 0x0000000203027223 */ /* 0x000fca0000000000 */
[----:B------:R-:W-:-:S13]  /*0d60*/  FSETP.GT.AND P0, PT, R2, RZ, PT ;  /* 0x000000ff0200720b */ /* 0x000fda0003f04000 */
.L_x_452:
[----:B------:R-:W-:Y:S05]  /*0d70*/  BSYNC.RECONVERGENT B0 ;  /* 0x0000000000007941 */ /* 0x000fea0003800200 */
.L_x_449:
        /* <DEDUP_REMOVED lines=33> */
.L_x_456:
[----:B0-----:R-:W-:Y:S01]  /*0f90*/  FMUL.FTZ R23, R12, R33 ;  /* 0x000000210c177220 */ /* 0x001fe20000410000 */
[----:B------:R-:W-:-:S03]  /*0fa0*/  FMUL.FTZ R5, R33, 0.5 ;  /* 0x3f00000021057820 */ /* 0x000fc60000410000 */
[----:B------:R-:W-:-:S04]  /*0fb0*/  FFMA R12, -R23, R23, R12 ;  /* 0x00000017170c7223 */ /* 0x000fc8000000010c */
[----:B------:R-:W-:-:S07]  /*0fc0*/  FFMA R23, R12, R5, R23 ;  /* 0x000000050c177223 */ /* 0x000fce0000000017 */
.L_x_457:
[----:B------:R-:W-:Y:S05]  /*0fd0*/  BSYNC.RECONVERGENT B0 ;  /* 0x0000000000007941 */ /* 0x000fea0003800200 */
.L_x_455:
        /* <DEDUP_REMOVED lines=13> */
[----:B------:R-:W-:-:S07]  /*10b0*/  IMAD.MOV.U32 R24, RZ, RZ, R5 ;  /* 0x000000ffff187224 */ /* 0x000fce00078e0005 */
.L_x_459:
[----:B------:R-:W-:Y:S05]  /*10c0*/  BSYNC.RECONVERGENT B3 ;  /* 0x0000000000037941 */ /* 0x000fea0003800200 */
.L_x_458:
        /* <DEDUP_REMOVED lines=14> */
.L_x_461:
[----:B------:R-:W-:Y:S05]  /*11b0*/  BSYNC.RECONVERGENT B3 ;  /* 0x0000000000037941 */ /* 0x000fea0003800200 */
.L_x_460:
        /* <DEDUP_REMOVED lines=13> */
.L_x_463:
[----:B------:R-:W-:Y:S05]  /*1290*/  BSYNC.RECONVERGENT B3 ;  /* 0x0000000000037941 */ /* 0x000fea0003800200 */
.L_x_462:
        /* <DEDUP_REMOVED lines=13> */
[----:B------:R-:W-:Y:S02]  /*1370*/  MOV R5, R22 ;  /* 0x0000001600057202 */ /* 0x000fe40000000f00 */
[----:B------:R-:W-:Y:S02]  /*1380*/  MOV R36, 0x40490fdb ;  /* 0x40490fdb00247802 */ /* 0x000fe40000000f00 */
[----:B------:R-:W-:-:S07]  /*1390*/  MOV R12, 0x13b0 ;  /* 0x000013b0000c7802 */ /* 0x000fce0000000f00 */
[----:B------:R-:W-:Y:S05]  /*13a0*/  CALL.REL.NOINC `($__internal_15_$__cuda_sm3x_div_rn_noftz_f32_slowpath) ;  /* 0x0000000800f47944 */ /* 0x000fea0003c00000 */
.L_x_465:
[----:B------:R-:W-:Y:S05]  /*13b0*/  BSYNC.RECONVERGENT B3 ;  /* 0x0000000000037941 */ /* 0x000fea0003800200 */
.L_x_464:
[----:B------:R-:W-:-:S05]  /*13c0*/  FMNMX R5, RZ, R5, !PT ;  /* 0x00000005ff057209 */ /* 0x000fca0007800000 */
[-C--:B------:R-:W-:Y:S01]  /*13d0*/  FMUL R29, R29, R5.reuse ;  /* 0x000000051d1d7220 */ /* 0x080fe20000400000 */
[-C--:B------:R-:W-:Y:S01]  /*13e0*/  FMUL R28, R28, R5.reuse ;  /* 0x000000051c1c7220 */ /* 0x080fe20000400000 */
[----:B------:R-:W-:Y:S02]  /*13f0*/  FMUL R26, R26, R5 ;  /* 0x000000051a1a7220 */ /* 0x000fe40000400000 */
[----:B------:R-:W-:Y:S01]  /*1400*/  FFMA R17, R4, R29, R17 ;  /* 0x0000001d04117223 */ /* 0x000fe20000000011 */
[----:B------:R-:W-:Y:S01]  /*1410*/  FFMA R16, R31, R28, R16 ;  /* 0x0000001c1f107223 */ /* 0x000fe20000000010 */
[----:B------:R-:W-:-:S07]  /*1420*/  FFMA R15, R30, R26, R15 ;  /* 0x0000001a1e0f7223 */ /* 0x000fce000000000f */
.L_x_454:
[----:B------:R-:W-:Y:S05]  /*1430*/  BSYNC.RECONVERGENT B2 ;  /* 0x0000000000027941 */ /* 0x000fea0003800200 */
.L_x_453:
[----:B------:R-:W-:Y:S02]  /*1440*/  ULEA UR9, UR12, UR9, 0x1 ;  /* 0x000000090c097291 */ /* 0x000fe4000f8e08ff */
[----:B------:R-:W-:Y:S02]  /*1450*/  ULEA UR6, UR12, UR6, 0x1 ;  /* 0x000000060c067291 */ /* 0x000fe4000f8e08ff */
[----:B------:R-:W-:Y:S02]  /*1460*/  ULEA UR8, UR13, UR8, 0x1 ;  /* 0x000000080d087291 */ /* 0x000fe4000f8e08ff */
[----:B------:R-:W-:Y:S01]  /*1470*/  ULEA UR5, UR13, UR5, 0x1 ;  /* 0x000000050d057291 */ /* 0x000fe2000f8e08ff */
[----:B------:R-:W-:Y:S11]  /*1480*/  BRA.U UP0, `(.L_x_466) ;  /* 0xffffffed00b47547 */ /* 0x000ff6000b83ffff */
.L_x_431:
[----:B------:R-:W0:Y:S02]  /*1490*/  LDCU UR5, c[0x0][0x448] ;  /* 0x00008900ff0577ac */ /* 0x000e240008000800 */
[----:B0-----:R-:W-:-:S04]  /*14a0*/  ULOP3.LUT UR5, UR5, 0x1, URZ, 0xc0, !UPT ;  /* 0x0000000105057892 */ /* 0x001fc8000f8ec0ff */
[----:B------:R-:W-:-:S09]  /*14b0*/  UISETP.NE.U32.AND UP0, UPT, UR5, 0x1, UPT ;  /* 0x000000010500788c */ /* 0x000fd2000bf05070 */
[----:B------:R-:W-:Y:S05]  /*14c0*/  BRA.U UP0, `(.L_x_430) ;  /* 0x00000009002c7547 */ /* 0x000fea000b800000 */
[----:B------:R-:W0:Y:S01]  /*14d0*/  LDCU UR5, c[0x0][0x46c] ;  /* 0x00008d80ff0577ac */ /* 0x000e220008000800 */
[----:B------:R-:W1:Y:S08]  /*14e0*/  LDC.64 R4, c[0x0][0x460] ;  /* 0x00011800ff047b82 */ /* 0x000e700000000a00 */
[----:B------:R-:W2:Y:S01]  /*14f0*/  LDC.64 R28, c[0x0][0x428] ;  /* 0x00010a00ff1c7b82 */ /* 0x000ea20000000a00 */
[----:B0-----:R-:W-:-:S06]  /*1500*/  UIMAD UR5, UR4, UR5, URZ ;  /* 0x00000005040572a4 */ /* 0x001fcc000f8e02ff */
[----:B-1----:R-:W-:-:S04]  /*1510*/  IADD3 R4, P0, P1, R4, UR5, R21 ;  /* 0x0000000504047c10 */ /* 0x002fc8000f91e015 */
[----:B------:R-:W-:Y:S01]  /*1520*/  IADD3.X R5, PT, PT, RZ, R5, RZ, P0, P1 ;  /* 0x00000005ff057210 */ /* 0x000fe200007e24ff */
[----:B------:R-:W0:Y:S04]  /*1530*/  LDCU UR5, c[0x0][0x434] ;  /* 0x00008680ff0577ac */ /* 0x000e280008000800 */
[----:B------:R-:W3:Y:S04]  /*1540*/  LDG.E R2, desc[UR10][R4.64] ;  /* 0x0000000a04027981 */ /* 0x000ee8000c1e1900 */
[----:B------:R-:W4:Y:S04]  /*1550*/  LDG.E R3, desc[UR10][R4.64+0x4] ;  /* 0x0000040a04037981 */ /* 0x000f28000c1e1900 */
[----:B------:R-:W5:Y:S01]  /*1560*/  LDG.E R0, desc[UR10][R4.64+0x8] ;  /* 0x0000080a04007981 */ /* 0x000f62000c1e1900 */
[----:B------:R-:W-:Y:S01]  /*1570*/  BSSY.RECONVERGENT B0, `(.L_x_467) ;  /* 0x0000017000007945 */ /* 0x000fe20003800200 */
[----:B0-----:R-:W-:-:S06]  /*1580*/  UIMAD UR5, UR4, UR5, URZ ;  /* 0x00000005040572a4 */ /* 0x001fcc000f8e02ff */
[----:B--2---:R-:W-:-:S04]  /*1590*/  IADD3 R28, P1, P2, R28, UR5, R19 ;  /* 0x000000051c1c7c10 */ /* 0x004fc8000fa3e013 */
[----:B------:R-:W-:Y:S01]  /*15a0*/  IADD3.X R29, PT, PT, RZ, R29, RZ, P1, P2 ;  /* 0x0000001dff1d7210 */ /* 0x000fe20000fe44ff */
[----:B---3--:R-:W-:-:S04]  /*15b0*/  FFMA R12, R2, R2, RZ ;  /* 0x00000002020c7223 */ /* 0x008fc800000000ff */
[----:B----4-:R-:W-:-:S04]  /*15c0*/  FFMA R21, R3, R3, R12 ;  /* 0x0000000303157223 */ /* 0x010fc8000000000c */
[----:B-----5:R-:W-:-:S04]  /*15d0*/  FFMA R21, R0, R0, R21 ;  /* 0x0000000000157223 */ /* 0x020fc80000000015 */
[----:B------:R0:W1:Y:S01]  /*15e0*/  MUFU.RSQ R18, R21 ;  /* 0x0000001500127308 */ /* 0x0000620000001400 */
[----:B------:R-:W-:-:S04]  /*15f0*/  IADD3 R12, PT, PT, R21, -0xd000000, RZ ;  /* 0xf3000000150c7810 */ /* 0x000fc80007ffe0ff */
[----:B------:R-:W-:-:S13]  /*1600*/  ISETP.GT.U32.AND P0, PT, R12, 0x727fffff, PT ;  /* 0x727fffff0c00780c */ /* 0x000fda0003f04070 */
[----:B01----:R-:W-:Y:S05]  /*1610*/  @!P0 BRA `(.L_x_468) ;  /* 0x00000000001c8947 */ /* 0x003fea0003800000 */
[----:B------:R-:W-:Y:S01]  /*1620*/  BSSY.RECONVERGENT B1, `(.L_x_469) ;  /* 0x0000004000017945 */ /* 0x000fe20003800200 */
[----:B------:R-:W-:Y:S02]  /*1630*/  MOV R5, R21 ;  /* 0x0000001500057202 */ /* 0x000fe40000000f00 */
[----:B------:R-:W-:-:S07]  /*1640*/  MOV R12, 0x1660 ;  /* 0x00001660000c7802 */ /* 0x000fce0000000f00 */
[----:B------:R-:W-:Y:S05]  /*1650*/  CALL.REL.NOINC `($__internal_14_$__cuda_sm20_sqrt_rn_f32_slowpath) ;  /* 0x0000000400f07944 */ /* 0x000fea0003c00000 */
[----:B------:R-:W-:Y:S05]  /*1660*/  BSYNC.RECONVERGENT B1 ;  /* 0x0000000000017941 */ /* 0x000fea0003800200 */
.L_x_469:
[----:B------:R-:W-:Y:S01]  /*1670*/  FSETP.GT.AND P0, PT, R34, RZ, PT ;  /* 0x000000ff2200720b */ /* 0x000fe20003f04000 */
[----:B------:R-:W-:-:S12]  /*1680*/  BRA `(.L_x_470) ;  /* 0x0000000000147947 */ /* 0x000fd80003800000 */
.L_x_468:
[----:B------:R-:W-:Y:S01]  /*1690*/  FMUL.FTZ R4, R21, R18 ;  /* 0x0000001215047220 */ /* 0x000fe20000410000 */
[----:B------:R-:W-:-:S03]  /*16a0*/  FMUL.FTZ R12, R18, 0.5 ;  /* 0x3f000000120c7820 */ /* 0x000fc60000410000 */
[----:B------:R-:W-:-:S04]  /*16b0*/  FFMA R5, -R4, R4, R21 ;  /* 0x0000000404057223 */ /* 0x000fc80000000115 */
[----:B------:R-:W-:-:S05]  /*16c0*/  FFMA R5, R5, R12, R4 ;  /* 0x0000000c05057223 */ /* 0x000fca0000000004 */
[----:B------:R-:W-:-:S13]  /*16d0*/  FSETP.GT.AND P0, PT, R5, RZ, PT ;  /* 0x000000ff0500720b */ /* 0x000fda0003f04000 */
.L_x_470:
[----:B------:R-:W-:Y:S05]  /*16e0*/  BSYNC.RECONVERGENT B0 ;  /* 0x0000000000007941 */ /* 0x000fea0003800200 */
.L_x_467:
[----:B------:R-:W-:Y:S04]  /*16f0*/  BSSY.RECONVERGENT B2, `(.L_x_430) ;  /* 0x0000068000027945 */ /* 0x000fe80003800200 */
[----:B------:R-:W-:Y:S05]  /*1700*/  @!P0 BRA `(.L_x_471) ;  /* 0x0000000400988947 */ /* 0x000fea0003800000 */
[----:B------:R-:W2:Y:S04]  /*1710*/  LDG.E R27, desc[UR10][R28.64] ;  /* 0x0000000a1c1b7981 */ /* 0x000ea8000c1e1900 */
[----:B------:R-:W2:Y:S04]  /*1720*/  LDG.E R12, desc[UR10][R6.64] ;  /* 0x0000000a060c7981 */ /* 0x000ea8000c1e1900 */
[----:B------:R-:W3:Y:S04]  /*1730*/  LDG.E R25, desc[UR10][R28.64+0x4] ;  /* 0x0000040a1c197981 */ /* 0x000ee8000c1e1900 */
[----:B------:R-:W3:Y:S04]  /*1740*/  LDG.E R18, desc[UR10][R6.64+0x4] ;  /* 0x0000040a06127981 */ /* 0x000ee8000c1e1900 */
[----:B------:R-:W4:Y:S04]  /*1750*/  LDG.E R24, desc[UR10][R28.64+0x8] ;  /* 0x0000080a1c187981 */ /* 0x000f28000c1e1900 */
[----:B------:R-:W4:Y:S04]  /*1760*/  LDG.E R5, desc[UR10][R6.64+0x8] ;  /* 0x0000080a06057981 */ /* 0x000f28000c1e1900 */
[----:B------:R0:W5:Y:S04]  /*1770*/  LDG.E R19, desc[UR10][R10.64] ;  /* 0x0000000a0a137981 */ /* 0x000168000c1e1900 */
[----:B------:R0:W5:Y:S04]  /*1780*/  LDG.E R4, desc[UR10][R10.64+0x4] ;  /* 0x0000040a0a047981 */ /* 0x000168000c1e1900 */
[----:B------:R0:W5:Y:S04]  /*1790*/  LDG.E R23, desc[UR10][R10.64+0x8] ;  /* 0x0000080a0a177981 */ /* 0x000168000c1e1900 */
[----:B------:R0:W5:Y:S04]  /*17a0*/  LDG.E R22, desc[UR10][R8.64] ;  /* 0x0000000a08167981 */ /* 0x000168000c1e1900 */
[----:B------:R0:W5:Y:S04]  /*17b0*/  LDG.E R21, desc[UR10][R8.64+0x4] ;  /* 0x0000040a08157981 */ /* 0x000168000c1e1900 */
[----:B------:R0:W5:Y:S01]  /*17c0*/  LDG.E R26, desc[UR10][R8.64+0x8] ;  /* 0x0000080a081a7981 */ /* 0x000162000c1e1900 */
[----:B------:R-:W-:Y:S01]  /*17d0*/  BSSY.RECONVERGENT B0, `(.L_x_472) ;  /* 0x0000014000007945 */ /* 0x000fe20003800200 */
[----:B--2---:R-:W-:-:S04]  /*17e0*/  FADD R27, R27, -R12 ;  /* 0x8000000c1b1b7221 */ /* 0x004fc80000000000 */
[----:B------:R-:W-:Y:S01]  /*17f0*/  FFMA R12, R27, R27, RZ ;  /* 0x0000001b1b0c7223 */ /* 0x000fe200000000ff */
[----:B---3--:R-:W-:Y:S01]  /*1800*/  FADD R25, R25, -R18 ;  /* 0x8000001219197221 */ /* 0x008fe20000000000 */
[----:B----4-:R-:W-:-:S03]  /*1810*/  FADD R24, R24, -R5 ;  /* 0x8000000518187221 */ /* 0x010fc60000000000 */
[----:B------:R-:W-:-:S04]  /*1820*/  FFMA R5, R25, R25, R12 ;  /* 0x0000001919057223 */ /* 0x000fc8000000000c */
[----:B------:R-:W-:-:S04]  /*1830*/  FFMA R7, R24, R24, R5 ;  /* 0x0000001818077223 */ /* 0x000fc80000000005 */
[----:B------:R-:W-:Y:S01]  /*1840*/  VIADD R5, R7, 0xf3000000 ;  /* 0xf300000007057836 */ /* 0x000fe20000000000 */
[----:B------:R0:W1:Y:S04]  /*1850*/  MUFU.RSQ R6, R7 ;  /* 0x0000000700067308 */ /* 0x0000680000001400 */
[----:B------:R-:W-:-:S13]  /*1860*/  ISETP.GT.U32.AND P0, PT, R5, 0x727fffff, PT ;  /* 0x727fffff0500780c */ /* 0x000fda0003f04070 */
[----:B01----:R-:W-:Y:S05]  /*1870*/  @!P0 BRA `(.L_x_473) ;  /* 0x0000000000148947 */ /* 0x003fea0003800000 */
[----:B------:R-:W-:Y:S02]  /*1880*/  MOV R5, R7 ;  /* 0x0000000700057202 */ /* 0x000fe40000000f00 */
[----:B------:R-:W-:-:S07]  /*1890*/  MOV R12, 0x18b0 ;  /* 0x000018b0000c7802 */ /* 0x000fce0000000f00 */
[----:B-----5:R-:W-:Y:S05]  /*18a0*/  CALL.REL.NOINC `($__internal_14_$__cuda_sm20_sqrt_rn_f32_slowpath) ;  /* 0x00000004005c7944 */ /* 0x020fea0003c00000 */
[----:B------:R-:W-:Y:S01]  /*18b0*/  MOV R8, R34 ;  /* 0x0000002200087202 */ /* 0x000fe20000000f00 */
[----:B------:R-:W-:Y:S06]  /*18c0*/  BRA `(.L_x_474) ;  /* 0x0000000000107947 */ /* 0x000fec0003800000 */
.L_x_473:
[----:B------:R-:W-:Y:S01]  /*18d0*/  FMUL.FTZ R8, R7, R6 ;  /* 0x0000000607087220 */ /* 0x000fe20000410000 */
[----:B------:R-:W-:-:S03]  /*18e0*/  FMUL.FTZ R6, R6, 0.5 ;  /* 0x3f00000006067820 */ /* 0x000fc60000410000 */
[----:B------:R-:W-:-:S04]  /*18f0*/  FFMA R5, -R8, R8, R7 ;  /* 0x0000000808057223 */ /* 0x000fc80000000107 */
[----:B------:R-:W-:-:S07]  /*1900*/  FFMA R8, R5, R6, R8 ;  /* 0x0000000605087223 */ /* 0x000fce0000000008 */
.L_x_474:
[----:B------:R-:W-:Y:S05]  /*1910*/  BSYNC.RECONVERGENT B0 ;  /* 0x0000000000007941 */ /* 0x000fea0003800200 */
.L_x_472:
        /* <DEDUP_REMOVED lines=14> */
.L_x_476:
[----:B------:R-:W-:Y:S05]  /*1a00*/  BSYNC.RECONVERGENT B3 ;  /* 0x0000000000037941 */ /* 0x000fea0003800200 */
.L_x_475:
        /* <DEDUP_REMOVED lines=14> */
.L_x_478:
[----:B------:R-:W-:Y:S05]  /*1af0*/  BSYNC.RECONVERGENT B3 ;  /* 0x0000000000037941 */ /* 0x000fea0003800200 */
.L_x_477:
        /* <DEDUP_REMOVED lines=13> */
.L_x_480:
[----:B------:R-:W-:Y:S05]  /*1bd0*/  BSYNC.RECONVERGENT B3 ;  /* 0x0000000000037941 */ /* 0x000fea0003800200 */
.L_x_479:
[----:B-----5:R-:W-:Y:S01]  /*1be0*/  FFMA R22, R22, R7, RZ ;  /* 0x0000000716167223 */ /* 0x020fe200000000ff */
        /* <DEDUP_REMOVED lines=16> */
.L_x_482:
[----:B------:R-:W-:Y:S05]  /*1cf0*/  BSYNC.RECONVERGENT B3 ;  /* 0x0000000000037941 */ /* 0x000fea0003800200 */
.L_x_481:
[----:B------:R-:W-:-:S05]  /*1d00*/  FMNMX R6, RZ, R5, !PT ;  /* 0x00000005ff067209 */ /* 0x000fca0007800000 */
[-C--:B------:R-:W-:Y:S01]  /*1d10*/  FMUL R19, R19, R6.reuse ;  /* 0x0000000613137220 */ /* 0x080fe20000400000 */
[-C--:B------:R-:W-:Y:S01]  /*1d20*/  FMUL R4, R4, R6.reuse ;  /* 0x0000000604047220 */ /* 0x080fe20000400000 */
[----:B------:R-:W-:Y:S02]  /*1d30*/  FMUL R23, R23, R6 ;  /* 0x0000000617177220 */ /* 0x000fe40000400000 */
[----:B------:R-:W-:Y:S01]  /*1d40*/  FFMA R17, R2, R19, R17 ;  /* 0x0000001302117223 */ /* 0x000fe20000000011 */
[----:B------:R-:W-:Y:S01]  /*1d50*/  FFMA R16, R3, R4, R16 ;  /* 0x0000000403107223 */ /* 0x000fe20000000010 */
[----:B------:R-:W-:-:S07]  /*1d60*/  FFMA R15, R0, R23, R15 ;  /* 0x00000017000f7223 */ /* 0x000fce000000000f */
.L_x_471:
[----:B------:R-:W-:Y:S05]  /*1d70*/  BSYNC.RECONVERGENT B2 ;  /* 0x0000000000027941 */ /* 0x000fea0003800200 */
.L_x_430:
[----:B------:R-:W0:Y:S01]  /*1d80*/  LDCU.64 UR6, c[0x0][0x4a0] ;  /* 0x00009400ff0677ac */ /* 0x000e220008000a00 */
[----:B------:R-:W1:Y:S01]  /*1d90*/  LDCU.64 UR8, c[0x0][0x498] ;  /* 0x00009300ff0877ac */ /* 0x000e620008000a00 */
[----:B0-----:R-:W-:Y:S02]  /*1da0*/  IMAD R2, R13, UR6, RZ ;  /* 0x000000060d027c24 */ /* 0x001fe4000f8e02ff */
[----:B------:R-:W-:-:S05]  /*1db0*/  IMAD R3, R14, UR7, RZ ;  /* 0x000000070e037c24 */ /* 0x000fca000f8e02ff */
[----:B-1----:R-:W-:-:S04]  /*1dc0*/  IADD3 R2, P0, P1, R2, UR8, R3 ;  /* 0x0000000802027c10 */ /* 0x002fc8000f91e003 */
[----:B------:R-:W-:-:S05]  /*1dd0*/  IADD3.X R3, PT, PT, RZ, UR9, RZ, P0, P1 ;  /* 0x00000009ff037c10 */ /* 0x000fca00087e24ff */
[----:B------:R-:W-:Y:S04]  /*1de0*/  STG.E desc[UR10][R2.64], R17 ;  /* 0x0000001102007986 */ /* 0x000fe8000c10190a */
[----:B------:R-:W-:Y:S04]  /*1df0*/  STG.E desc[UR10][R2.64+0x4], R16 ;  /* 0x0000041002007986 */ /* 0x000fe8000c10190a */
[----:B------:R-:W-:Y:S01]  /*1e00*/  STG.E desc[UR10][R2.64+0x8], R15 ;  /* 0x0000080f02007986 */ /* 0x000fe2000c10190a */
[----:B------:R-:W-:Y:S05]  /*1e10*/  EXIT ;  /* 0x000000000000794d */ /* 0x000fea0003800000 */
        .weak           $__internal_14_$__cuda_sm20_sqrt_rn_f32_slowpath
        .type           $__internal_14_$__cuda_sm20_sqrt_rn_f32_slowpath,@function
        .size           $__internal_14_$__cuda_sm20_sqrt_rn_f32_slowpath,($__internal_15_$__cuda_sm3x_div_rn_noftz_f32_slowpath - $__internal_14_$__cuda_sm20_sqrt_rn_f32_slowpath)
$__internal_14_$__cuda_sm20_sqrt_rn_f32_slowpath:
        /* <DEDUP_REMOVED lines=19> */
.L_x_483:
[----:B------:R-:W-:Y:S01]  /*1f50*/  HFMA2 R33, -RZ, RZ, 0, 0 ;  /* 0x00000000ff217431 */ /* 0x000fe200000001ff */
[----:B------:R-:W-:-:S04]  /*1f60*/  MOV R32, R12 ;  /* 0x0000000c00207202 */ /* 0x000fc80000000f00 */
[----:B------:R-:W-:Y:S05]  /*1f70*/  RET.REL.NODEC R32 `(_Z21lambert_bn_fwd_kernel10TensorViewS_S_S_S_S_) ;  /* 0xffffffe020207950 */ /* 0x000fea0003c3ffff */
        .weak           $__internal_15_$__cuda_sm3x_div_rn_noftz_f32_slowpath
        .type           $__internal_15_$__cuda_sm3x_div_rn_noftz_f32_slowpath,@function
        .size           $__internal_15_$__cuda_sm3x_div_rn_noftz_f32_slowpath,(.L_x_1061 - $__internal_15_$__cuda_sm3x_div_rn_noftz_f32_slowpath)
$__internal_15_$__cuda_sm3x_div_rn_noftz_f32_slowpath:
        /* <DEDUP_REMOVED lines=32> */
[----:B------:R-:W-:Y:S02]  /*2180*/  @!P1 FFMA R36, R36, 1.84467440737095516160e+19, RZ ;  /* 0x5f80000024249823 */ /* 0x000fe400000000ff */
[----:B------:R-:W-:-:S07]  /*2190*/  @!P1 IADD3 R20, PT, PT, R20, 0x40, RZ ;  /* 0x0000004014149810 */ /* 0x000fce0007ffe0ff */
.L_x_485:
[----:B------:R-:W-:Y:S01]  /*21a0*/  LEA R37, R18, 0xc0800000, 0x17 ;  /* 0xc080000012257811 */ /* 0x000fe200078eb8ff */
[----:B------:R-:W-:Y:S01]  /*21b0*/  BSSY.RECONVERGENT B1, `(.L_x_490) ;  /* 0x0000036000017945 */ /* 0x000fe20003800200 */
[----:B------:R-:W-:Y:S02]  /*21c0*/  IADD3 R33, PT, PT, R32, -0x7f, RZ ;  /* 0xffffff8120217810 */ /* 0x000fe40007ffe0ff */
[----:B------:R-:W-:-:S03]  /*21d0*/  IADD3 R37, PT, PT, -R37, R36, RZ ;  /* 0x0000002425257210 */ /* 0x000fc60007ffe1ff */
[----:B------:R-:W-:Y:S01]  /*21e0*/  IMAD R5, R33, -0x800000, R5 ;  /* 0xff80000021057824 */ /* 0x000fe200078e0205 */
[----:B------:R-:W0:Y:S01]  /*21f0*/  MUFU.RCP R35, R37 ;  /* 0x0000002500237308 */ /* 0x000e220000001000 */
[----:B------:R-:W-:Y:S01]  /*2200*/  FADD.FTZ R34, -R37, -RZ ;  /* 0x800000ff25227221 */ /* 0x000fe20000010100 */
[----:B------:R-:W-:-:S04]  /*2210*/  IADD3 R33, PT, PT, R33, 0x7f, -R18 ;  /* 0x0000007f21217810 */ /* 0x000fc80007ffe812 */
[----:B------:R-:W-:Y:S01]  /*2220*/  IADD3 R20, PT, PT, R33, R20, RZ ;  /* 0x0000001421147210 */ /* 0x000fe20007ffe0ff */
        /* <DEDUP_REMOVED lines=23> */
[----:B------:R-:W-:Y:S02]  /*23a0*/  IADD3 R32, PT, PT, R18, 0x20, RZ ;  /* 0x0000002012207810 */ /* 0x000fe40007ffe0ff */
[----:B------:R-:W-:Y:S02]  /*23b0*/  LOP3.LUT R20, R20, 0x7fffff, RZ, 0xc0, !PT ;  /* 0x007fffff14147812 */ /* 0x000fe400078ec0ff */
[----:B------:R-:W-:Y:S02]  /*23c0*/  ISETP.NE.AND P2, PT, R18, RZ, PT ;  /* 0x000000ff1200720c */ /* 0x000fe40003f45270 */
        /* <DEDUP_REMOVED lines=16> */
.L_x_492:
[----:B------:R-:W-:-:S04]  /*24d0*/  LOP3.LUT R5, R5, 0x80000000, RZ, 0xc0, !PT ;  /* 0x8000000005057812 */ /* 0x000fc800078ec0ff */
[----:B------:R-:W-:Y:S01]  /*24e0*/  LOP3.LUT R5, R5, 0x7f800000, RZ, 0xfc, !PT ;  /* 0x7f80000005057812 */ /* 0x000fe200078efcff */
[----:B------:R-:W-:Y:S06]  /*24f0*/  BRA `(.L_x_493) ;  /* 0x0000000000047947 */ /* 0x000fec0003800000 */
.L_x_491:
[----:B------:R-:W-:-:S07]  /*2500*/  LEA R5, R20, R5, 0x17 ;  /* 0x0000000514057211 */ /* 0x000fce00078eb8ff */
.L_x_493:
[----:B------:R-:W-:Y:S05]  /*2510*/  BSYNC.RECONVERGENT B1 ;  /* 0x0000000000017941 */ /* 0x000fea0003800200 */
.L_x_490:
[----:B------:R-:W-:Y:S05]  /*2520*/  BRA `(.L_x_494) ;  /* 0x0000000000207947 */ /* 0x000fea0003800000 */
.L_x_489:
[----:B------:R-:W-:-:S04]  /*2530*/  LOP3.LUT R5, R36, 0x80000000, R5, 0x48, !PT ;  /* 0x8000000024057812 */ /* 0x000fc800078e4805 */
[----:B------:R-:W-:Y:S01]  /*2540*/  LOP3.LUT R5, R5, 0x7f800000, RZ, 0xfc, !PT ;  /* 0x7f80000005057812 */ /* 0x000fe200078efcff */
[----:B------:R-:W-:Y:S06]  /*2550*/  BRA `(.L_x_494) ;  /* 0x0000000000147947 */ /* 0x000fec0003800000 */
.L_x_488:
[----:B------:R-:W-:Y:S01]  /*2560*/  LOP3.LUT R5, R36, 0x80000000, R5, 0x48, !PT ;  /* 0x8000000024057812 */ /* 0x000fe200078e4805 */
[----:B------:R-:W-:Y:S06]  /*2570*/  BRA `(.L_x_494) ;  /* 0x00000000000c7947 */ /* 0x000fec0003800000 */
.L_x_487:
[----:B------:R-:W0:Y:S01]  /*2580*/  MUFU.RSQ R5, -QNAN ;  /* 0xffc0000000057908 */ /* 0x000e220000001400 */
[----:B------:R-:W-:Y:S05]  /*2590*/  BRA `(.L_x_494) ;  /* 0x0000000000047947 */ /* 0x000fea0003800000 */
.L_x_486:
[----:B------:R-:W-:-:S07]  /*25a0*/  FADD.FTZ R5, R5, R36 ;  /* 0x0000002405057221 */ /* 0x000fce0000010000 */
.L_x_494:
[----:B------:R-:W-:Y:S05]  /*25b0*/  BSYNC.RECONVERGENT B0 ;  /* 0x0000000000007941 */ /* 0x000fea0003800200 */
.L_x_484:
[----:B------:R-:W-:Y:S01]  /*25c0*/  HFMA2 R33, -RZ, RZ, 0, 0 ;  /* 0x00000000ff217431 */ /* 0x000fe200000001ff */
[----:B------:R-:W-:-:S04]  /*25d0*/  MOV R32, R12 ;  /* 0x0000000c00207202 */ /* 0x000fc80000000f00 */
[----:B0-----:R-:W-:Y:S05]  /*25e0*/  RET.REL.NODEC R32 `(_Z21lambert_bn_fwd_kernel10TensorViewS_S_S_S_S_) ;  /* 0xffffffd820847950 */ /* 0x001fea0003c3ffff */
.L_x_495:
        /* <DEDUP_REMOVED lines=9> */
.L_x_1061:


//--------------------- .text._Z19pbr_nhwc_bwd_kernel10TensorViewS_S_S_S_S_S_fS_S_S_S_S_S_ --------------------------
	.section	.text._Z19pbr_nhwc_bwd_kernel10TensorViewS_S_S_S_S_S_fS_S_S_S_S_S_,"ax",@progbits
	.align	128
        .global         _Z19pbr_nhwc_bwd_kernel10TensorViewS_S_S_S_S_S_fS_S_S_S_S_S_
        .type           _Z19pbr_nhwc_bwd_kernel10TensorViewS_S_S_S_S_S_fS_S_S_S_S_S_,@function
        .size           _Z19pbr_nhwc_bwd_kernel10TensorViewS_S_S_S_S_S_fS_S_S_S_S_S_,(.L_x_1064 - _Z19pbr_nhwc_bwd_kernel10TensorViewS_S_S_S_S_S_fS_S_S_S_S_S_)
        .other          _Z19pbr_nhwc_bwd_kernel10TensorViewS_S_S_S_S_S_fS_S_S_S_S_S_,@"STO_CUDA_ENTRY STV_DEFAULT"
_Z19pbr_nhwc_bwd_kernel10TensorViewS_S_S_S_S_S_fS_S_S_S_S_S_:
.text._Z19pbr_nhwc_bwd_kernel10TensorViewS_S_S_S_S_S_fS_S_S_S_S_S_:
        /* <DEDUP_REMOVED lines=19> */
[----:B------:R-:W0:Y:S01]  /*0130*/  LDCU.64 UR6, c[0x0][0x3c0] ;  /* 0x00007800ff0677ac */ /* 0x000e220008000a00 */
[----:B------:R-:W1:Y:S01]  /*0140*/  LDC.64 R12, c[0x0][0x460] ;  /* 0x00011800ff0c7b82 */ /* 0x000e620000000a00 */
[----:B------:R-:W-:Y:S02]  /*0150*/  CS2R R100, SRZ ;  /* 0x0000000000647805 */ /* 0x000fe4000001ff00 */
[----:B------:R-:W-:Y:S01]  /*0160*/  CS2R R98, SRZ ;  /* 0x0000000000627805 */ /* 0x000fe2000001ff00 */
[----:B------:R-:W2:Y:S01]  /*0170*/  LDCU UR5, c[0x0][0x390] ;  /* 0x00007200ff0577ac */ /* 0x000ea20008000800 */
[----:B------:R-:W-:Y:S02]  /*0180*/  CS2R R96, SRZ ;  /* 0x0000000000607805 */ /* 0x000fe4000001ff00 */
[----:B------:R-:W-:Y:S02]  /*0190*/  CS2R R94, SRZ ;  /* 0x00000000005e7805 */ /* 0x000fe4000001ff00 */
[----:B------:R-:W-:Y:S01]  /*01a0*/  CS2R R92, SRZ ;  /* 0x00000000005c7805 */ /* 0x000fe2000001ff00 */
[----:B------:R-:W3:Y:S01]  /*01b0*/  LDCU.128 UR8, c[0x0][0x380] ;  /* 0x00007000ff0877ac */ /* 0x000ee20008000c00 */
[----:B------:R-:W-:Y:S01]  /*01c0*/  CS2R R90, SRZ ;  /* 0x00000000005a7805 */ /* 0x000fe2000001ff00 */
[----:B------:R-:W4:Y:S01]  /*01d0*/  LDCU.128 UR16, c[0x0][0x3f0] ;  /* 0x00007e00ff1077ac */ /* 0x000f220008000c00 */
[----:B------:R-:W5:Y:S01]  /*01e0*/  LDCU UR13, c[0x0][0x400] ;  /* 0x00008000ff0d77ac */ /* 0x000f620008000800 */
[----:B0-----:R-:W-:Y:S01]  /*01f0*/  IMAD R4, R102, UR6, RZ ;  /* 0x0000000666047c24 */ /* 0x001fe2000f8e02ff */
[----:B------:R-:W0:Y:S01]  /*0200*/  LDCU UR12, c[0x0][0x3c8] ;  /* 0x00007900ff0c77ac */ /* 0x000e220008000800 */
[----:B------:R-:W-:-:S02]  /*0210*/  IMAD R5, R104, UR7, RZ ;  /* 0x0000000768057c24 */ /* 0x000fc4000f8e02ff */
[C---:B--2---:R-:W-:Y:S01]  /*0220*/  IMAD R2, R103.reuse, UR5, RZ ;  /* 0x0000000567027c24 */ /* 0x044fe2000f8e02ff */
[----:B------:R-:W2:Y:S01]  /*0230*/  LDCU UR21, c[0x0][0x638] ;  /* 0x0000c700ff1577ac */ /* 0x000ea20008000800 */
[----:B---3--:R-:W-:Y:S01]  /*0240*/  IMAD R0, R102, UR10, RZ ;  /* 0x0000000a66007c24 */ /* 0x008fe2000f8e02ff */
[----:B------:R-:W3:Y:S01]  /*0250*/  LDCU.64 UR22, c[0x0][0x630] ;  /* 0x0000c600ff1677ac */ /* 0x000ee20008000a00 */
[----:B------:R-:W-:Y:S02]  /*0260*/  IMAD R3, R104, UR11, RZ ;  /* 0x0000000b68037c24 */ /* 0x000fe4000f8e02ff */
[----:B----4-:R-:W-:Y:S01]  /*0270*/  IMAD R7, R102, UR18, RZ ;  /* 0x0000001266077c24 */ /* 0x010fe2000f8e02ff */
[----:B------:R-:W4:Y:S01]  /*0280*/  LDCU.64 UR6, c[0x0][0x3b8] ;  /* 0x00007700ff0677ac */ /* 0x000f220008000a00 */
[----:B------:R-:W-:Y:S01]  /*0290*/  IMAD R8, R104, UR19, RZ ;  /* 0x0000001368087c24 */ /* 0x000fe2000f8e02ff */
[----:B------:R-:W-:Y:S01]  /*02a0*/  IADD3 R11, P2, P6, R0, R3, R2 ;  /* 0x00000003000b7210 */ /* 0x000fe20007e5e002 */
[C---:B-----5:R-:W-:Y:S01]  /*02b0*/  IMAD R9, R103.reuse, UR13, RZ ;  /* 0x0000000d67097c24 */ /* 0x060fe2000f8e02ff */
[----:B------:R-:W5:Y:S01]  /*02c0*/  LDCU UR20, c[0x0][0x438] ;  /* 0x00008700ff1477ac */ /* 0x000f620008000800 */
[----:B0-----:R-:W-:-:S03]  /*02d0*/  IMAD R6, R103, UR12, RZ ;  /* 0x0000000c67067c24 */ /* 0x001fc6000f8e02ff */
[----:B------:R-:W-:Y:S01]  /*02e0*/  IADD3 R8, P3, P4, R7, R8, R9 ;  /* 0x0000000807087210 */ /* 0x000fe20007c7e009 */
[----:B------:R-:W0:Y:S01]  /*02f0*/  LDCU.64 UR14, c[0x0][0x430] ;  /* 0x00008600ff0e77ac */ /* 0x000e220008000a00 */
[----:B--2---:R-:W-:Y:S01]  /*0300*/  IMAD R9, R103, UR21, RZ ;  /* 0x0000001567097c24 */ /* 0x004fe2000f8e02ff */
[----:B------:R-:W-:Y:S02]  /*0310*/  IADD3 R10, P1, P0, R4, R5, R6 ;  /* 0x00000005040a7210 */ /* 0x000fe4000783e006 */
[----:B------:R-:W-:Y:S01]  /*0320*/  IADD3 R4, P5, PT, R11, UR8, RZ ;  /* 0x000000080b047c10 */ /* 0x000fe2000ffbe0ff */
[----:B---3--:R-:W-:Y:S01]  /*0330*/  IMAD R6, R102, UR22, RZ ;  /* 0x0000001666067c24 */ /* 0x008fe2000f8e02ff */
[----:B------:R-:W-:Y:S01]  /*0340*/  IADD3.X R5, PT, PT, RZ, RZ, RZ, P2, P6 ;  /* 0x000000ffff057210 */ /* 0x000fe200017ec4ff */
[----:B------:R-:W-:Y:S01]  /*0350*/  IMAD R7, R104, UR23, RZ ;  /* 0x0000001768077c24 */ /* 0x000fe2000f8e02ff */
[----:B------:R-:W-:Y:S01]  /*0360*/  IADD3 R8, P2, PT, R8, UR16, RZ ;  /* 0x0000001008087c10 */ /* 0x000fe2000ff5e0ff */
[----:B------:R-:W2:Y:S01]  /*0370*/  LDCU UR4, c[0x0][0x468] ;  /* 0x00008d00ff0477ac */ /* 0x000ea20008000800 */
[----:B------:R-:W-:-:S02]  /*0380*/  IADD3.X R11, PT, PT, RZ, RZ, RZ, P3, P4 ;  /* 0x000000ffff0b7210 */ /* 0x000fc40001fe84ff */
[----:B------:R-:W-:Y:S01]  /*0390*/  IADD3.X R5, PT, PT, R5, UR9, RZ, P5, !PT ;  /* 0x0000000905057c10 */ /* 0x000fe2000affe4ff */
[----:B------:R-:W3:Y:S01]  /*03a0*/  LDCU.64 UR10, c[0x0][0x428] ;  /* 0x00008500ff0a77ac */ /* 0x000ee20008000a00 */
[----:B------:R-:W-:Y:S01]  /*03b0*/  IADD3 R7, P6, P5, R6, R7, R9 ;  /* 0x0000000706077210 */ /* 0x000fe20007dde009 */
[----:B-----5:R-:W-:Y:S01]  /*03c0*/  IMAD R2, R103, UR20, RZ ;  /* 0x0000001467027c24 */ /* 0x020fe2000f8e02ff */
[----:B------:R-:W-:Y:S01]  /*03d0*/  IADD3.X R9, PT, PT, R11, UR17, RZ, P2, !PT ;  /* 0x000000110b097c10 */ /* 0x000fe200097fe4ff */
[----:B------:R-:W5:Y:S01]  /*03e0*/  LDCU.64 UR12, c[0x0][0x628] ;  /* 0x0000c500ff0c77ac */ /* 0x000f620008000a00 */
[----:B------:R-:W-:Y:S01]  /*03f0*/  IADD3.X R11, PT, PT, RZ, RZ, RZ, P1, P0 ;  /* 0x000000ffff0b7210 */ /* 0x000fe20000fe04ff */
[----:B0-----:R-:W-:Y:S01]  /*0400*/  IMAD R0, R102, UR14, RZ ;  /* 0x0000000e66007c24 */ /* 0x001fe2000f8e02ff */
[----:B----4-:R-:W-:Y:S01]  /*0410*/  IADD3 R6, P1, PT, R10, UR6, RZ ;  /* 0x000000060a067c10 */ /* 0x010fe2000ff3e0ff */
[----:B------:R-:W0:Y:S01]  /*0420*/  LDCU UR6, c[0x0][0x4b8] ;  /* 0x00009700ff0677ac */ /* 0x000e220008000800 */
[----:B------:R-:W-:Y:S01]  /*0430*/  IMAD R3, R104, UR15, RZ ;  /* 0x0000000f68037c24 */ /* 0x000fe2000f8e02ff */
[----:B------:R-:W4:Y:S01]  /*0440*/  LDCU.64 UR8, c[0x0][0x358] ;  /* 0x00006b00ff0877ac */ /* 0x000f220008000a00 */
[----:B--2---:R-:W-:-:S03]  /*0450*/  IMAD R15, R102, UR4, RZ ;  /* 0x00000004660f7c24 */ /* 0x004fc6000f8e02ff */
[----:B------:R-:W-:-:S04]  /*0460*/  IADD3 R0, P3, P4, R0, R3, R2 ;  /* 0x0000000300007210 */ /* 0x000fc80007c7e002 */
[----:B---3--:R-:W-:Y:S02]  /*0470*/  IADD3 R16, P0, PT, R0, UR10, RZ ;  /* 0x0000000a00107c10 */ /* 0x008fe4000ff1e0ff */
[----:B------:R-:W-:Y:S02]  /*0480*/  IADD3.X R3, PT, PT, RZ, RZ, RZ, P3, P4 ;  /* 0x000000ffff037210 */ /* 0x000fe40001fe84ff */
[----:B-1----:R-:W-:Y:S02]  /*0490*/  IADD3 R2, P2, PT, R15, R12, RZ ;  /* 0x0000000c0f027210 */ /* 0x002fe40007f5e0ff */
[----:B-----5:R-:W-:Y:S01]  /*04a0*/  IADD3 R18, P3, PT, R7, UR12, RZ ;  /* 0x0000000c07127c10 */ /* 0x020fe2000ff7e0ff */
[----:B0-----:R-:W-:Y:S01]  /*04b0*/  UISETP.NE.AND UP0, UPT, UR6, URZ, UPT ;  /* 0x000000ff0600728c */ /* 0x001fe2000bf05270 */
[----:B------:R-:W-:Y:S02]  /*04c0*/  IADD3.X R0, PT, PT, RZ, RZ, RZ, P6, P5 ;  /* 0x000000ffff007210 */ /* 0x000fe400037ea4ff */
[----:B------:R-:W-:-:S02]  /*04d0*/  IADD3.X R17, PT, PT, R3, UR11, RZ, P0, !PT ;  /* 0x0000000b03117c10 */ /* 0x000fc400087fe4ff */
[----:B------:R-:W-:Y:S02]  /*04e0*/  IADD3.X R7, PT, PT, R11, UR7, RZ, P1, !PT ;  /* 0x000000070b077c10 */ /* 0x000fe40008ffe4ff */
[----:B------:R-:W-:Y:S02]  /*04f0*/  IADD3.X R19, PT, PT, R0, UR13, RZ, P3, !PT ;  /* 0x0000000d00137c10 */ /* 0x000fe40009ffe4ff */
[----:B------:R-:W-:Y:S01]  /*0500*/  IADD3.X R3, PT, PT, RZ, R13, RZ, P2, !PT ;  /* 0x0000000dff037210 */ /* 0x000fe200017fe4ff */
[----:B----4-:R-:W-:Y:S06]  /*0510*/  BRA.U !UP0, `(.L_x_496) ;  /* 0x0000005d08d47547 */ /* 0x010fec000b800000 */
        /* <DEDUP_REMOVED lines=9> */
[----:B------:R-:W5:Y:S01]  /*05b0*/  LDG.E R83, desc[UR8][R6.64] ;  /* 0x0000000806537981 */ /* 0x000f62000c1e1900 */
[----:B0-----:R-:W0:Y:S03]  /*05c0*/  LDC R3, c[0x0][0x508] ;  /* 0x00014200ff037b82 */ /* 0x001e260000000800 */
[----:B------:R-:W5:Y:S04]  /*05d0*/  LDG.E R81, desc[UR8][R6.64+0x8] ;  /* 0x0000080806517981 */ /* 0x000f68000c1e1900 */
[----:B------:R-:W5:Y:S04]  /*05e0*/  LDG.E R15, desc[UR8][R16.64] ;  /* 0x00000008100f7981 */ /* 0x000f68000c1e1900 */
[----:B------:R-:W5:Y:S04]  /*05f0*/  LDG.E R80, desc[UR8][R16.64+0x4] ;  /* 0x0000040810507981 */ /* 0x000f68000c1e1900 */
[----:B------:R-:W5:Y:S04]  /*0600*/  LDG.E R79, desc[UR8][R16.64+0x8] ;  /* 0x00000808104f7981 */ /* 0x000f68000c1e1900 */
[----:B------:R-:W5:Y:S04]  /*0610*/  LDG.E R78, desc[UR8][R18.64] ;  /* 0x00000008124e7981 */ /* 0x000f68000c1e1900 */
[----:B------:R-:W5:Y:S04]  /*0620*/  LDG.E R77, desc[UR8][R18.64+0x4] ;  /* 0x00000408124d7981 */ /* 0x000f68000c1e1900 */
[----:B------:R-:W5:Y:S01]  /*0630*/  LDG.E R76, desc[UR8][R18.64+0x8] ;  /* 0x00000808124c7981 */ /* 0x000f62000c1e1900 */
[----:B0-----:R-:W-:-:S03]  /*0640*/  FMUL R3, R3, R3 ;  /* 0x0000000303037220 */ /* 0x001fc60000400000 */
[----:B------:R-:W5:Y:S04]  /*0650*/  LDG.E R85, desc[UR8][R4.64] ;  /* 0x0000000804557981 */ /* 0x000f68000c1e1900 */
[----:B------:R-:W5:Y:S04]  /*0660*/  LDG.E R84, desc[UR8][R4.64+0x4] ;  /* 0x0000040804547981 */ /* 0x000f68000c1e1900 */
[----:B------:R0:W5:Y:S01]  /*0670*/  LDG.E R82, desc[UR8][R4.64+0x8] ;  /* 0x0000080804527981 */ /* 0x000162000c1e1900 */
[C---:B------:R-:W-:Y:S01]  /*0680*/  IMAD R75, R102.reuse, UR4, RZ ;  /* 0x00000004664b7c24 */ /* 0x040fe2000f8e02ff */
[----:B------:R-:W-:Y:S01]  /*0690*/  UIADD3 UR6, UPT, UPT, -UR6, URZ, URZ ;  /* 0x000000ff06067290 */ /* 0x000fe2000fffe1ff */
[----:B-1----:R-:W-:Y:S01]  /*06a0*/  IMAD R73, R102, UR5, RZ ;  /* 0x0000000566497c24 */ /* 0x002fe2000f8e02ff */
[----:B------:R-:W-:Y:S01]  /*06b0*/  UMOV UR4, URZ ;  /* 0x000000ff00047c82 */ /* 0x000fe20008000000 */
[----:B------:R-:W-:Y:S01]  /*06c0*/  BSSY.RECONVERGENT B0, `(.L_x_497) ;  /* 0x000001b000007945 */ /* 0x000fe20003800200 */
[----:B------:R-:W-:-:S02]  /*06d0*/  HFMA2 R90, -RZ, RZ, 0, 0 ;  /* 0x00000000ff5a7431 */ /* 0x000fc400000001ff */
[----:B--2---:R-:W-:-:S04]  /*06e0*/  FADD R14, -R89, R14 ;  /* 0x0000000e590e7221 */ /* 0x004fc80000000100 */
[----:B------:R-:W-:Y:S01]  /*06f0*/  FFMA R2, R14, R14, RZ ;  /* 0x0000000e0e027223 */ /* 0x000fe200000000ff */
[----:B---3--:R-:W-:-:S04]  /*0700*/  FADD R13, -R88, R13 ;  /* 0x0000000d580d7221 */ /* 0x008fc80000000100 */
[----:B------:R-:W-:Y:S01]  /*0710*/  FFMA R2, R13, R13, R2 ;  /* 0x0000000d0d027223 */ /* 0x000fe20000000002 */
[----:B----4-:R-:W-:Y:S01]  /*0720*/  FADD R11, -R87, R0 ;  /* 0x00000000570b7221 */ /* 0x010fe20000000100 */
[----:B------:R-:W-:-:S03]  /*0730*/  FMUL R0, R86, R86 ;  /* 0x0000005656007220 */ /* 0x000fc60000400000 */
[----:B------:R-:W-:Y:S02]  /*0740*/  FFMA R111, R11, R11, R2 ;  /* 0x0000000b0b6f7223 */ /* 0x000fe40000000002 */
[----:B------:R-:W-:-:S03]  /*0750*/  FSETP.GT.AND P0, PT, R0, R3, PT ;  /* 0x000000030000720b */ /* 0x000fc60003f04000 */
[----:B------:R-:W-:Y:S01]  /*0760*/  IADD3 R3, PT, PT, R111, -0xd000000, RZ ;  /* 0xf30000006f037810 */ /* 0x000fe20007ffe0ff */
[----:B0-----:R-:W-:-:S03]  /*0770*/  FMUL R5, R13, R13 ;  /* 0x0000000d0d057220 */ /* 0x001fc60000400000 */
[----:B------:R-:W-:Y:S01]  /*0780*/  ISETP.GT.U32.AND P1, PT, R3, 0x727fffff, PT ;  /* 0x727fffff0300780c */ /* 0x000fe20003f24070 */
[----:B------:R0:W1:Y:S01]  /*0790*/  MUFU.RSQ R2, R111 ;  /* 0x0000006f00027308 */ /* 0x0000620000001400 */
[----:B------:R-:W-:-:S04]  /*07a0*/  FFMA R74, R14, R14, R5 ;  /* 0x0000000e0e4a7223 */ /* 0x000fc80000000005 */
[----:B------:R-:W-:Y:S01]  /*07b0*/  FFMA R74, R11, R11, R74 ;  /* 0x0000000b0b4a7223 */ /* 0x000fe2000000004a */
[----:B------:R-:W-:-:S04]  /*07c0*/  FSETP.LT.AND P0, PT, R0, 1, P0 ;  /* 0x3f8000000000780b */ /* 0x000fc80000701000 */
[----:B------:R-:W-:Y:S02]  /*07d0*/  FMNMX R0, R74, 1.0000000116860974231e-07, !PT ;  /* 0x33d6bf954a007809 */ /* 0x000fe40007800000 */
[----:B0-----:R-:W-:Y:S07]  /*07e0*/  @!P1 BRA `(.L_x_498) ;  /* 0x0000000000109947 */ /* 0x001fee0003800000 */
[----:B------:R-:W-:-:S07]  /*07f0*/  MOV R16, 0x810 ;  /* 0x0000081000107802 */ /* 0x000fce0000000f00 */
[----:B-1---5:R-:W-:Y:S05]  /*0800*/  CALL.REL.NOINC `($__internal_17_$__cuda_sm20_sqrt_rn_f32_slowpath) ;  /* 0x0000006400787944 */ /* 0x022fea0003c00000 */
[----:B------:R-:W-:Y:S01]  /*0810*/  MOV R72, R113 ;  /* 0x0000007100487202 */ /* 0x000fe20000000f00 */
[----:B------:R-:W-:Y:S06]  /*0820*/  BRA `(.L_x_499) ;  /* 0x0000000000107947 */ /* 0x000fec0003800000 */
.L_x_498:
[----:B-1----:R-:W-:Y:S01]  /*0830*/  FMUL.FTZ R72, R111, R2 ;  /* 0x000000026f487220 */ /* 0x002fe20000410000 */
[----:B------:R-:W-:-:S03]  /*0840*/  FMUL.FTZ R2, R2, 0.5 ;  /* 0x3f00000002027820 */ /* 0x000fc60000410000 */
[----:B------:R-:W-:-:S04]  /*0850*/  FFMA R111, -R72, R72, R111 ;  /* 0x00000048486f7223 */ /* 0x000fc8000000016f */
[----:B------:R-:W-:-:S07]  /*0860*/  FFMA R72, R111, R2, R72 ;  /* 0x000000026f487223 */ /* 0x000fce0000000048 */
.L_x_499:
[----:B------:R-:W-:Y:S05]  /*0870*/  BSYNC.RECONVERGENT B0 ;  /* 0x0000000000007941 */ /* 0x000fea0003800200 */
.L_x_497:
        /* <DEDUP_REMOVED lines=8> */
[----:B-1---5:R-:W-:Y:S05]  /*0900*/  CALL.REL.NOINC `($__internal_17_$__cuda_sm20_sqrt_rn_f32_slowpath) ;  /* 0x0000006400387944 */ /* 0x022fea0003c00000 */
[----:B------:R-:W-:Y:S05]  /*0910*/  BSYNC.RECONVERGENT B1 ;  /* 0x0000000000017941 */ /* 0x000fea0003800200 */
.L_x_502:
[----:B------:R-:W-:Y:S01]  /*0920*/  MOV R71, R113 ;  /* 0x0000007100477202 */ /* 0x000fe20000000f00 */
[----:B------:R-:W-:Y:S06]  /*0930*/  BRA `(.L_x_503) ;  /* 0x0000000000107947 */ /* 0x000fec0003800000 */
.L_x_501:
[----:B-1----:R-:W-:Y:S01]  /*0940*/  FMUL.FTZ R71, R0, R3 ;  /* 0x0000000300477220 */ /* 0x002fe20000410000 */
[----:B------:R-:W-:-:S03]  /*0950*/  FMUL.FTZ R3, R3, 0.5 ;  /* 0x3f00000003037820 */ /* 0x000fc60000410000 */
[----:B------:R-:W-:-:S04]  /*0960*/  FFMA R0, -R71, R71, R0 ;  /* 0x0000004747007223 */ /* 0x000fc80000000100 */
[----:B------:R-:W-:-:S07]  /*0970*/  FFMA R71, R0, R3, R71 ;  /* 0x0000000300477223 */ /* 0x000fce0000000047 */
.L_x_503:
[----:B------:R-:W-:Y:S05]  /*0980*/  BSYNC.RECONVERGENT B0 ;  /* 0x0000000000007941 */ /* 0x000fea0003800200 */
.L_x_500:
[----:B------:R-:W0:Y:S01]  /*0990*/  LDC R2, c[0x0][0x508] ;  /* 0x00014200ff027b82 */ /* 0x000e220000000800 */
[----:B------:R-:W-:Y:S01]  /*09a0*/  FMUL R0, R86, R86 ;  /* 0x0000005656007220 */ /* 0x000fe20000400000 */
[----:B-----5:R-:W-:Y:S01]  /*09b0*/  FADD R70, -R81, 1 ;  /* 0x3f80000051467421 */ /* 0x020fe20000000100 */
[-C--:B------:R-:W-:Y:S01]  /*09c0*/  FMUL R69, R85, R81.reuse ;  /* 0x0000005155457220 */ /* 0x080fe20000400000 */
[----:B------:R-:W-:Y:S01]  /*09d0*/  FMUL R65, R82, R81 ;  /* 0x0000005152417220 */ /* 0x000fe20000400000 */
[----:B------:R-:W-:Y:S01]  /*09e0*/  HFMA2 R91, -RZ, RZ, 0, 0 ;  /* 0x00000000ff5b7431 */ /* 0x000fe200000001ff */
[----:B------:R-:W-:Y:S02]  /*09f0*/  CS2R R92, SRZ ;  /* 0x00000000005c7805 */ /* 0x000fe4000001ff00 */
[----:B------:R-:W-:Y:S02]  /*0a00*/  CS2R R94, SRZ ;  /* 0x00000000005e7805 */ /* 0x000fe4000001ff00 */
[----:B------:R-:W-:-:S02]  /*0a10*/  CS2R R96, SRZ ;  /* 0x0000000000607805 */ /* 0x000fc4000001ff00 */
[----:B------:R-:W-:Y:S02]  /*0a20*/  CS2R R98, SRZ ;  /* 0x0000000000627805 */ /* 0x000fe4000001ff00 */
[----:B------:R-:W-:Y:S01]  /*0a30*/  CS2R R100, SRZ ;  /* 0x0000000000647805 */ /* 0x000fe2000001ff00 */
[C---:B------:R-:W-:Y:S01]  /*0a40*/  FFMA R69, R70.reuse, 0.039999999105930328369, R69 ;  /* 0x3d23d70a46457823 */ /* 0x040fe20000000045 */
[----:B------:R-:W-:Y:S01]  /*0a50*/  FFMA R65, R70, 0.039999999105930328369, R65 ;  /* 0x3d23d70a46417823 */ /* 0x000fe20000000041 */
[-C--:B------:R-:W-:Y:S01]  /*0a60*/  FMUL R63, R85, R70.reuse ;  /* 0x00000046553f7220 */ /* 0x080fe20000400000 */
[-C--:B------:R-:W-:Y:S01]  /*0a70*/  FMUL R66, R84, R70.reuse ;  /* 0x0000004654427220 */ /* 0x080fe20000400000 */
[----:B------:R-:W-:Y:S01]  /*0a80*/  FMUL R61, R82, R70 ;  /* 0x00000046523d7220 */ /* 0x000fe20000400000 */
[----:B------:R-:W1:Y:S01]  /*0a90*/  LDCU UR10, c[0x0][0x4dc] ;  /* 0x00009b80ff0a77ac */ /* 0x000e620008000800 */
[----:B------:R-:W2:Y:S01]  /*0aa0*/  LDCU UR11, c[0x0][0x4a4] ;  /* 0x00009480ff0b77ac */ /* 0x000ea20008000800 */
[----:B0-----:R-:W-:Y:S01]  /*0ab0*/  FMUL R3, R2, R2 ;  /* 0x0000000202037220 */ /* 0x001fe20000400000 */
[----:B------:R-:W-:-:S04]  /*0ac0*/  UMOV UR5, URZ ;  /* 0x000000ff00057c82 */ /* 0x000fc80008000000 */
[----:B------:R-:W-:Y:S01]  /*0ad0*/  FMNMX R0, R0, R3, !PT ;  /* 0x0000000300007209 */ /* 0x000fe20007800000 */
[----:B------:R-:W-:-:S03]  /*0ae0*/  FMUL R3, R84, R81 ;  /* 0x0000005154037220 */ /* 0x000fc60000400000 */
[----:B------:R-:W-:Y:S01]  /*0af0*/  FMNMX R67, R0, 1, PT ;  /* 0x3f80000000437809 */ /* 0x000fe20003800000 */
[----:B------:R-:W-:-:S04]  /*0b00*/  FFMA R68, R70, 0.039999999105930328369, R3 ;  /* 0x3d23d70a46447823 */ /* 0x000fc80000000003 */
[----:B-12---:R-:W-:-:S07]  /*0b10*/  FMUL R64, R67, R67 ;  /* 0x0000004343407220 */ /* 0x006fce0000400000 */
.L_x_670:
        /* <DEDUP_REMOVED lines=18> */
[----:B------:R-:W-:Y:S05]  /*0c40*/  CALL.REL.NOINC `($__internal_17_$__cuda_sm20_sqrt_rn_f32_slowpath) ;  /* 0x0000006000687944 */ /* 0x000fea0003c00000 */
[----:B------:R-:W-:Y:S05]  /*0c50*/  BSYNC.RECONVERGENT B1 ;  /* 0x0000000000017941 */ /* 0x000fea0003800200 */
.L_x_506:
[----:B------:R-:W-:Y:S01]  /*0c60*/  FSETP.GT.AND P1, PT, R113, RZ, PT ;  /* 0x000000ff7100720b */ /* 0x000fe20003f24000 */
[----:B------:R-:W-:-:S12]  /*0c70*/  BRA `(.L_x_507) ;  /* 0x0000000000147947 */ /* 0x000fd80003800000 */
.L_x_505:
[----:B------:R-:W-:Y:S01]  /*0c80*/  FMUL.FTZ R2, R111, R4 ;  /* 0x000000046f027220 */ /* 0x000fe20000410000 */
[----:B------:R-:W-:-:S03]  /*0c90*/  FMUL.FTZ R4, R4, 0.5 ;  /* 0x3f00000004047820 */ /* 0x000fc60000410000 */
[----:B------:R-:W-:-:S04]  /*0ca0*/  FFMA R7, -R2, R2, R111 ;  /* 0x0000000202077223 */ /* 0x000fc8000000016f */
[----:B------:R-:W-:-:S05]  /*0cb0*/  FFMA R4, R7, R4, R2 ;  /* 0x0000000407047223 */ /* 0x000fca0000000002 */
[----:B------:R-:W-:-:S13]  /*0cc0*/  FSETP.GT.AND P1, PT, R4, RZ, PT ;  /* 0x000000ff0400720b */ /* 0x000fda0003f24000 */
.L_x_507:
[----:B------:R-:W-:Y:S05]  /*0cd0*/  BSYNC.RECONVERGENT B0 ;  /* 0x0000000000007941 */ /* 0x000fea0003800200 */
.L_x_504:
        /* <DEDUP_REMOVED lines=15> */
[----:B-1---5:R-:W-:Y:S05]  /*0dd0*/  CALL.REL.NOINC `($__internal_17_$__cuda_sm20_sqrt_rn_f32_slowpath) ;  /* 0x0000006000047944 */ /* 0x022fea0003c00000 */
[----:B------:R-:W-:Y:S01]  /*0de0*/  MOV R62, R113 ;  /* 0x00000071003e7202 */ /* 0x000fe20000000f00 */
[----:B------:R-:W-:Y:S06]  /*0df0*/  BRA `(.L_x_512) ;  /* 0x0000000000107947 */ /* 0x000fec0003800000 */
.L_x_511:
[----:B-1----:R-:W-:Y:S01]  /*0e00*/  FMUL.FTZ R7, R74, R17 ;  /* 0x000000114a077220 */ /* 0x002fe20000410000 */
[----:B------:R-:W-:-:S03]  /*0e10*/  FMUL.FTZ R17, R17, 0.5 ;  /* 0x3f00000011117820 */ /* 0x000fc60000410000 */
[----:B------:R-:W-:-:S04]  /*0e20*/  FFMA R62, -R7, R7, R74 ;  /* 0x00000007073e7223 */ /* 0x000fc8000000014a */
[----:B------:R-:W-:-:S07]  /*0e30*/  FFMA R62, R62, R17, R7 ;  /* 0x000000113e3e7223 */ /* 0x000fce0000000007 */
.L_x_512:
[----:B------:R-:W-:Y:S05]  /*0e40*/  BSYNC.RECONVERGENT B1 ;  /* 0x0000000000017941 */ /* 0x000fea0003800200 */
.L_x_510:
        /* <DEDUP_REMOVED lines=18> */
[----:B-----5:R-:W-:Y:S05]  /*0f70*/  CALL.REL.NOINC `($__internal_18_$__cuda_sm3x_div_rn_noftz_f32_slowpath) ;  /* 0x0000005c00f07944 */ /* 0x020fea0003c00000 */
[----:B------:R-:W-:-:S07]  /*0f80*/  MOV R12, R16 ;  /* 0x00000010000c7202 */ /* 0x000fce0000000f00 */
.L_x_516:
[----:B------:R-:W-:Y:S05]  /*0f90*/  BSYNC.RECONVERGENT B4 ;  /* 0x0000000000047941 */ /* 0x000fea0003800200 */
.L_x_515:
        /* <DEDUP_REMOVED lines=13> */
.L_x_518:
[----:B------:R-:W-:Y:S05]  /*1070*/  BSYNC.RECONVERGENT B4 ;  /* 0x0000000000047941 */ /* 0x000fea0003800200 */
.L_x_517:
        /* <DEDUP_REMOVED lines=14> */
.L_x_520:
[----:B------:R-:W-:Y:S05]  /*1160*/  BSYNC.RECONVERGENT B4 ;  /* 0x0000000000047941 */ /* 0x000fea0003800200 */
.L_x_519:
[----:B------:R-:W-:-:S07]  /*1170*/  MOV R60, R16 ;  /* 0x00000010003c7202 */ /* 0x000fce0000000f00 */
.L_x_514:
[----:B------:R-:W-:Y:S05]  /*1180*/  BSYNC.RECONVERGENT B3 ;  /* 0x0000000000037941 */ /* 0x000fea0003800200 */
.L_x_513:
        /* <DEDUP_REMOVED lines=15> */
[----:B------:R-:W-:Y:S05]  /*1280*/  CALL.REL.NOINC `($__internal_17_$__cuda_sm20_sqrt_rn_f32_slowpath) ;  /* 0x0000005800d87944 */ /* 0x000fea0003c00000 */
[----:B------:R-:W-:Y:S01]  /*1290*/  MOV R55, R113 ;  /* 0x0000007100377202 */ /* 0x000fe20000000f00 */
[----:B------:R-:W-:Y:S06]  /*12a0*/  BRA `(.L_x_523) ;  /* 0x0000000000107947 */ /* 0x000fec0003800000 */
.L_x_522:
[----:B------:R-:W-:Y:S01]  /*12b0*/  FMUL.FTZ R55, R54, R7 ;  /* 0x0000000736377220 */ /* 0x000fe20000410000 */
[----:B------:R-:W-:-:S03]  /*12c0*/  FMUL.FTZ R4, R7, 0.5 ;  /* 0x3f00000007047820 */ /* 0x000fc60000410000 */
[----:B------:R-:W-:-:S04]  /*12d0*/  FFMA R2, -R55, R55, R54 ;  /* 0x0000003737027223 */ /* 0x000fc80000000136 */
[----:B------:R-:W-:-:S07]  /*12e0*/  FFMA R55, R2, R4, R55 ;  /* 0x0000000402377223 */ /* 0x000fce0000000037 */
.L_x_523:
[----:B------:R-:W-:Y:S05]  /*12f0*/  BSYNC.RECONVERGENT B1 ;  /* 0x0000000000017941 */ /* 0x000fea0003800200 */
.L_x_521:
        /* <DEDUP_REMOVED lines=17> */
[----:B------:R-:W-:Y:S05]  /*1410*/  CALL.REL.NOINC `($__internal_18_$__cuda_sm3x_div_rn_noftz_f32_slowpath) ;  /* 0x0000005800c87944 */ /* 0x000fea0003c00000 */
.L_x_527:
[----:B------:R-:W-:Y:S05]  /*1420*/  BSYNC.RECONVERGENT B4 ;  /* 0x0000000000047941 */ /* 0x000fea0003800200 */
.L_x_526:
        /* <DEDUP_REMOVED lines=14> */
.L_x_529:
[----:B------:R-:W-:Y:S05]  /*1510*/  BSYNC.RECONVERGENT B4 ;  /* 0x0000000000047941 */ /* 0x000fea0003800200 */
.L_x_528:
        /* <DEDUP_REMOVED lines=14> */
.L_x_531:
[----:B------:R-:W-:Y:S05]  /*1600*/  BSYNC.RECONVERGENT B4 ;  /* 0x0000000000047941 */ /* 0x000fea0003800200 */
.L_x_530:
[----:B------:R-:W-:-:S07]  /*1610*/  MOV R51, R16 ;  /* 0x0000001000337202 */ /* 0x000fce0000000f00 */
.L_x_525:
[----:B------:R-:W-:Y:S05]  /*1620*/  BSYNC.RECONVERGENT B3 ;  /* 0x0000000000037941 */ /* 0x000fea0003800200 */
.L_x_524:
[C---:B------:R-:W-:Y:S01]  /*1630*/  FFMA R7, R15.reuse, R53, RZ ;  /* 0x000000350f077223 */ /* 0x040fe200000000ff */
[----:B------:R-:W-:Y:S01]  /*1640*/  FFMA R4, R15, R12, RZ ;  /* 0x0000000c0f047223 */ /* 0x000fe200000000ff */
[----:B------:R-:W-:Y:S01]  /*1650*/  BSSY.RECONVERGENT B3, `(.L_x_532) ;  /* 0x000013f000037945 */ /* 0x000fe20003800200 */
[----:B------:R-:W-:Y:S02]  /*1660*/  HFMA2 R47, -RZ, RZ, 0, 0 ;  /* 0x00000000ff2f7431 */ /* 0x000fe400000001ff */
[C---:B------:R-:W-:Y:S01]  /*1670*/  FFMA R2, R80.reuse, R52, R7 ;  /* 0x0000003450027223 */ /* 0x040fe20000000007 */
[----:B------:R-:W-:Y:S01]  /*1680*/  FFMA R17, R80, R59, R4 ;  /* 0x0000003b50117223 */ /* 0x000fe20000000004 */
[----:B------:R-:W-:Y:S02]  /*1690*/  CS2R R48, SRZ ;  /* 0x0000000000307805 */ /* 0x000fe4000001ff00 */
        /* <DEDUP_REMOVED lines=17> */
[----:B------:R-:W-:Y:S05]  /*17b0*/  CALL.REL.NOINC `($__internal_17_$__cuda_sm20_sqrt_rn_f32_slowpath) ;  /* 0x00000054008c7944 */ /* 0x000fea0003c00000 */
[----:B------:R-:W-:Y:S05]  /*17c0*/  BRA `(.L_x_536) ;  /* 0x0000000000107947 */ /* 0x000fea0003800000 */
.L_x_535:
[----:B------:R-:W-:Y:S01]  /*17d0*/  FMUL.FTZ R113, R111, R16 ;  /* 0x000000106f717220 */ /* 0x000fe20000410000 */
[----:B------:R-:W-:-:S03]  /*17e0*/  FMUL.FTZ R16, R16, 0.5 ;  /* 0x3f00000010107820 */ /* 0x000fc60000410000 */
[----:B------:R-:W-:-:S04]  /*17f0*/  FFMA R6, -R113, R113, R111 ;  /* 0x0000007171067223 */ /* 0x000fc8000000016f */
[----:B------:R-:W-:-:S07]  /*1800*/  FFMA R113, R6, R16, R113 ;  /* 0x0000001006717223 */ /* 0x000fce0000000071 */
.L_x_536:
[----:B------:R-:W-:Y:S05]  /*1810*/  BSYNC.RECONVERGENT B1 ;  /* 0x0000000000017941 */ /* 0x000fea0003800200 */
.L_x_534:
[----:B------:R-:W-:Y:S01]  /*1820*/  FSETP.GT.AND P2, PT, R113, RZ, PT ;  /* 0x000000ff7100720b */ /* 0x000fe20003f44000 */
[----:B------:R-:W-:Y:S01]  /*1830*/  BSSY.RECONVERGENT B4, `(.L_x_537) ;  /* 0x0000031000047945 */ /* 0x000fe20003800200 */
[----:B------:R-:W-:Y:S01]  /*1840*/  HFMA2 R18, -RZ, RZ, 0, 0 ;  /* 0x00000000ff127431 */ /* 0x000fe200000001ff */
[----:B------:R-:W-:Y:S02]  /*1850*/  MOV R6, RZ ;  /* 0x000000ff00067202 */ /* 0x000fe40000000f00 */
[----:B------:R-:W-:-:S08]  /*1860*/  MOV R16, RZ ;  /* 0x000000ff00107202 */ /* 0x000fd00000000f00 */
        /* <DEDUP_REMOVED lines=14> */
[----:B------:R-:W-:-:S07]  /*1950*/  MOV R6, R16 ;  /* 0x0000001000067202 */ /* 0x000fce0000000f00 */
.L_x_540:
[----:B------:R-:W-:Y:S05]  /*1960*/  BSYNC.RECONVERGENT B5 ;  /* 0x0000000000057941 */ /* 0x000fea0003800200 */
.L_x_539:
        /* <DEDUP_REMOVED lines=13> */
.L_x_542:
[----:B------:R-:W-:Y:S05]  /*1a40*/  BSYNC.RECONVERGENT B5 ;  /* 0x0000000000057941 */ /* 0x000fea0003800200 */
.L_x_541:
        /* <DEDUP_REMOVED lines=14> */
.L_x_543:
[----:B------:R-:W-:Y:S05]  /*1b30*/  BSYNC.RECONVERGENT B5 ;  /* 0x0000000000057941 */ /* 0x000fea0003800200 */
.L_x_538:
[----:B------:R-:W-:Y:S05]  /*1b40*/  BSYNC.RECONVERGENT B4 ;  /* 0x0000000000047941 */ /* 0x000fea0003800200 */
.L_x_537:
        /* <DEDUP_REMOVED lines=27> */
[C---:B------:R-:W-:Y:S01]  /*1d00*/  FFMA R23, R20.reuse, R25, 0.0032181653659790754318 ;  /* 0x3b52e7db14177423 */ /* 0x040fe20000000019 */
[----:B------:R-:W-:Y:S02]  /*1d10*/  FADD R17, R17, -R26 ;  /* 0x8000001a11117221 */ /* 0x000fe40000000000 */
[----:B------:R-:W-:Y:S01]  /*1d20*/  FFMA R24, R19, -R22, R24 ;  /* 0x8000001613187223 */ /* 0x000fe20000000018 */
[----:B------:R-:W-:Y:S01]  /*1d30*/  FFMA R23, R20, R23, 0.018033718690276145935 ;  /* 0x3c93bb7314177423 */ /* 0x000fe20000000017 */
[----:B------:R-:W-:-:S02]  /*1d40*/  FFMA R17, R22, 1.4426950216293334961, R17 ;  /* 0x3fb8aa3b16117823 */ /* 0x000fc40000000011 */
[----:B------:R-:W-:Y:S01]  /*1d50*/  FMUL R24, R21, R24 ;  /* 0x0000001815187220 */ /* 0x000fe20000400000 */
[----:B------:R-:W-:-:S03]  /*1d60*/  FFMA R23, R20, R23, 0.12022458761930465698 ;  /* 0x3df6384f14177423 */ /* 0x000fc60000000017 */
[----:B------:R-:W-:Y:S01]  /*1d70*/  FFMA R17, R24, 1.4426950216293334961, R17 ;  /* 0x3fb8aa3b18117823 */ /* 0x000fe20000000011 */
[----:B------:R-:W-:-:S03]  /*1d80*/  FMUL R23, R20, R23 ;  /* 0x0000001714177220 */ /* 0x000fc60000400000 */
[----:B------:R-:W-:Y:S01]  /*1d90*/  FFMA R17, R22, 1.9251366722983220825e-08, R17 ;  /* 0x32a55e3416117823 */ /* 0x000fe20000000011 */
[----:B------:R-:W-:-:S04]  /*1da0*/  FMUL R19, R23, 3 ;  /* 0x4040000017137820 */ /* 0x000fc80000400000 */
[----:B------:R-:W-:-:S04]  /*1db0*/  FFMA R24, R24, R19, R17 ;  /* 0x0000001318187223 */ /* 0x000fc80000000011 */
[----:B------:R-:W-:Y:S01]  /*1dc0*/  FFMA R23, R22, R23, R24 ;  /* 0x0000001716177223 */ /* 0x000fe20000000018 */
[----:B------:R-:W-:-:S03]  /*1dd0*/  MOV R24, 0x391fcb8e ;  /* 0x391fcb8e00187802 */ /* 0x000fc60000000f00 */
        /* <DEDUP_REMOVED lines=37> */
.L_x_545:
[----:B------:R-:W-:Y:S05]  /*2030*/  BSYNC.RECONVERGENT B1 ;  /* 0x0000000000017941 */ /* 0x000fea0003800200 */
.L_x_544:
[----:B------:R-:W-:Y:S01]  /*2040*/  FFMA R17, R15, R6, RZ ;  /* 0x000000060f117223 */ /* 0x000fe200000000ff */
[----:B------:R-:W-:Y:S01]  /*2050*/  FADD R19, -R20, 1 ;  /* 0x3f80000014137421 */ /* 0x000fe20000000100 */
[----:B------:R-:W-:Y:S02]  /*2060*/  BSSY.RECONVERGENT B4, `(.L_x_546) ;  /* 0x0000019000047945 */ /* 0x000fe40003800200 */
[----:B------:R-:W-:Y:S01]  /*2070*/  FFMA R18, R80, R18, R17 ;  /* 0x0000001250127223 */ /* 0x000fe20000000011 */
[C-C-:B------:R-:W-:Y:S01]  /*2080*/  FFMA R6, R19.reuse, R69, R20.reuse ;  /* 0x0000004513067223 */ /* 0x140fe20000000014 */
[----:B------:R-:W-:Y:S02]  /*2090*/  FFMA R4, R19, R68, R20 ;  /* 0x0000004413047223 */ /* 0x000fe40000000014 */
        /* <DEDUP_REMOVED lines=11> */
[----:B------:R-:W-:-:S03]  /*2150*/  FFMA R2, R19, R65, R20 ;  /* 0x0000004113027223 */ /* 0x000fc60000000014 */
[----:B------:R-:W-:-:S04]  /*2160*/  FFMA R16, R17, R64, RZ ;  /* 0x0000004011107223 */ /* 0x000fc800000000ff */
[----:B------:R-:W-:-:S04]  /*2170*/  FFMA R18, -R21, R16, R64 ;  /* 0x0000001015127223 */ /* 0x000fc80000000140 */
[----:B------:R-:W-:Y:S01]  /*2180*/  FFMA R17, R17, R18, R16 ;  /* 0x0000001211117223 */ /* 0x000fe20000000010 */
[----:B-1----:R-:W-:Y:S06]  /*2190*/  @!P2 BRA `(.L_x_547) ;  /* 0x000000000014a947 */ /* 0x002fec0003800000 */
[----:B------:R-:W-:Y:S02]  /*21a0*/  MOV R17, R21 ;  /* 0x0000001500117202 */ /* 0x000fe40000000f00 */
[----:B------:R-:W-:Y:S02]  /*21b0*/  MOV R16, R64 ;  /* 0x0000004000107202 */ /* 0x000fe40000000f00 */
[----:B------:R-:W-:-:S07]  /*21c0*/  MOV R106, 0x21e0 ;  /* 0x000021e0006a7802 */ /* 0x000fce0000000f00 */
[----:B------:R-:W-:Y:S05]  /*21d0*/  CALL.REL.NOINC `($__internal_18_$__cuda_sm3x_div_rn_noftz_f32_slowpath) ;  /* 0x0000004c00587944 */ /* 0x000fea0003c00000 */
[----:B------:R-:W-:-:S07]  /*21e0*/  MOV R17, R16 ;  /* 0x0000001000117202 */ /* 0x000fce0000000f00 */
.L_x_547:
[----:B------:R-:W-:Y:S05]  /*21f0*/  BSYNC.RECONVERGENT B4 ;  /* 0x0000000000047941 */ /* 0x000fea0003800200 */
.L_x_546:
        /* <DEDUP_REMOVED lines=18> */
[----:B------:R-:W-:Y:S05]  /*2320*/  CALL.REL.NOINC `($__internal_18_$__cuda_sm3x_div_rn_noftz_f32_slowpath) ;  /* 0x0000004c00047944 */ /* 0x000fea0003c00000 */
[----:B------:R-:W-:-:S07]  /*2330*/  MOV R19, R16 ;  /* 0x0000001000137202 */ /* 0x000fce0000000f00 */
.L_x_549:
[----:B------:R-:W-:Y:S05]  /*2340*/  BSYNC.RECONVERGENT B4 ;  /* 0x0000000000047941 */ /* 0x000fea0003800200 */
.L_x_548:
[----:B------:R-:W-:Y:S01]  /*2350*/  FFMA R111, R19, R64, 1 ;  /* 0x3f800000136f7423 */ /* 0x000fe20000000040 */
[----:B------:R-:W-:Y:S03]  /*2360*/  BSSY.RECONVERGENT B1, `(.L_x_550) ;  /* 0x000000c000017945 */ /* 0x000fe60003800200 */
[----:B------:R0:W1:Y:S01]  /*2370*/  MUFU.RSQ R16, R111 ;  /* 0x0000006f00107308 */ /* 0x0000620000001400 */
[----:B------:R-:W-:-:S04]  /*2380*/  IADD3 R17, PT, PT, R111, -0xd000000, RZ ;  /* 0xf30000006f117810 */ /* 0x000fc80007ffe0ff */
[----:B------:R-:W-:-:S13]  /*2390*/  ISETP.GT.U32.AND P2, PT, R17, 0x727fffff, PT ;  /* 0x727fffff1100780c */ /* 0x000fda0003f44070 */
[----:B01----:R-:W-:Y:S05]  /*23a0*/  @!P2 BRA `(.L_x_551) ;  /* 0x00000000000ca947 */ /* 0x003fea0003800000 */
[----:B------:R-:W-:-:S07]  /*23b0*/  MOV R16, 0x23d0 ;  /* 0x000023d000107802 */ /* 0x000fce0000000f00 */
[----:B------:R-:W-:Y:S05]  /*23c0*/  CALL.REL.NOINC `($__internal_17_$__cuda_sm20_sqrt_rn_f32_slowpath) ;  /* 0x0000004800887944 */ /* 0x000fea0003c00000 */
[----:B------:R-:W-:Y:S05]  /*23d0*/  BRA `(.L_x_552) ;  /* 0x0000000000107947 */ /* 0x000fea0003800000 */
.L_x_551:
[----:B------:R-:W-:Y:S01]  /*23e0*/  FMUL.FTZ R113, R111, R16 ;  /* 0x000000106f717220 */ /* 0x000fe20000410000 */
[----:B------:R-:W-:-:S03]  /*23f0*/  FMUL.FTZ R17, R16, 0.5 ;  /* 0x3f00000010117820 */ /* 0x000fc60000410000 */
[----:B------:R-:W-:-:S04]  /*2400*/  FFMA R16, -R113, R113, R111 ;  /* 0x0000007171107223 */ /* 0x000fc8000000016f */
[----:B------:R-:W-:-:S07]  /*2410*/  FFMA R113, R16, R17, R113 ;  /* 0x0000001110717223 */ /* 0x000fce0000000071 */
.L_x_552:
[----:B------:R-:W-:Y:S05]  /*2420*/  BSYNC.RECONVERGENT B1 ;  /* 0x0000000000017941 */ /* 0x000fea0003800200 */
.L_x_550:
[----:B------:R-:W-:Y:S01]  /*2430*/  FMNMX R16, R7, 9.9999997473787516356e-05, !PT ;  /* 0x38d1b71707107809 */ /* 0x000fe20007800000 */
[----:B------:R-:W-:Y:S01]  /*2440*/  HFMA2 R23, -RZ, RZ, 1.875, 0 ;  /* 0x3f800000ff177431 */ /* 0x000fe200000001ff */
[----:B------:R-:W-:Y:S02]  /*2450*/  BSSY.RECONVERGENT B4, `(.L_x_553) ;  /* 0x0000012000047945 */ /* 0x000fe40003800200 */
[----:B------:R-:W-:-:S05]  /*2460*/  FMNMX R16, R16, 0.99989998340606689453, PT ;  /* 0x3f7ff97210107809 */ /* 0x000fca0003800000 */
[----:B------:R-:W-:-:S04]  /*2470*/  FMUL R21, R16, R16 ;  /* 0x0000001010157220 */ /* 0x000fc80000400000 */
        /* <DEDUP_REMOVED lines=11> */
[----:B------:R-:W-:Y:S02]  /*2530*/  MOV R17, R21 ;  /* 0x0000001500117202 */ /* 0x000fe40000000f00 */
[----:B------:R-:W-:-:S07]  /*2540*/  MOV R106, 0x2560 ;  /* 0x00002560006a7802 */ /* 0x000fce0000000f00 */
[----:B------:R-:W-:Y:S05]  /*2550*/  CALL.REL.NOINC `($__internal_18_$__cuda_sm3x_div_rn_noftz_f32_slowpath) ;  /* 0x0000004800787944 */ /* 0x000fea0003c00000 */
[----:B------:R-:W-:-:S07]  /*2560*/  MOV R17, R16 ;  /* 0x0000001000117202 */ /* 0x000fce0000000f00 */
.L_x_554:
[----:B------:R-:W-:Y:S05]  /*2570*/  BSYNC.RECONVERGENT B4 ;  /* 0x0000000000047941 */ /* 0x000fea0003800200 */
.L_x_553:
        /* <DEDUP_REMOVED lines=9> */
.L_x_556:
[----:B------:R-:W-:Y:S01]  /*2610*/  FMUL.FTZ R113, R111, R16 ;  /* 0x000000106f717220 */ /* 0x000fe20000410000 */
[----:B------:R-:W-:-:S03]  /*2620*/  FMUL.FTZ R17, R16, 0.5 ;  /* 0x3f00000010117820 */ /* 0x000fc60000410000 */
[----:B------:R-:W-:-:S04]  /*2630*/  FFMA R16, -R113, R113, R111 ;  /* 0x0000007171107223 */ /* 0x000fc8000000016f */
[----:B------:R-:W-:-:S07]  /*2640*/  FFMA R113, R16, R17, R113 ;  /* 0x0000001110717223 */ /* 0x000fce0000000071 */
.L_x_557:
[----:B------:R-:W-:Y:S05]  /*2650*/  BSYNC.RECONVERGENT B1 ;  /* 0x0000000000017941 */ /* 0x000fea0003800200 */
.L_x_555:
        /* <DEDUP_REMOVED lines=8> */
[----:B------:R-:W-:Y:S05]  /*26e0*/  CALL.REL.NOINC `($__internal_16_$__cuda_sm20_rcp_rn_f32_slowpath) ;  /* 0x0000004000ec7944 */ /* 0x000fea0003c00000 */
[----:B------:R-:W-:Y:S05]  /*26f0*/  BRA `(.L_x_560) ;  /* 0x0000000000107947 */ /* 0x000fea0003800000 */
.L_x_559:
[----:B------:R-:W0:Y:S02]  /*2700*/  MUFU.RCP R107, R111 ;  /* 0x0000006f006b7308 */ /* 0x000e240000001000 */
[----:B0-----:R-:W-:-:S04]  /*2710*/  FFMA R16, R111, R107, -1 ;  /* 0xbf8000006f107423 */ /* 0x001fc8000000006b */
[----:B------:R-:W-:-:S04]  /*2720*/  FADD.FTZ R16, -R16, -RZ ;  /* 0x800000ff10107221 */ /* 0x000fc80000010100 */
[----:B------:R-:W-:-:S07]  /*2730*/  FFMA R107, R107, R16, R107 ;  /* 0x000000106b6b7223 */ /* 0x000fce000000006b */
.L_x_560:
[----:B------:R-:W-:Y:S05]  /*2740*/  BSYNC.RECONVERGENT B1 ;  /* 0x0000000000017941 */ /* 0x000fea0003800200 */
.L_x_558:
[----:B------:R-:W0:Y:S01]  /*2750*/  MUFU.RCP R17, R50 ;  /* 0x0000003200117308 */ /* 0x000e220000001000 */
[-C--:B------:R-:W-:Y:S01]  /*2760*/  FMUL.D4 R16, R6, R107.reuse ;  /* 0x0000006b06107220 */ /* 0x080fe20000200000 */
[----:B------:R-:W-:Y:S01]  /*2770*/  BSSY.RECONVERGENT B4, `(.L_x_561) ;  /* 0x000000e000047945 */ /* 0x000fe20003800200 */
[-C--:B------:R-:W-:Y:S01]  /*2780*/  FMUL.D4 R19, R4, R107.reuse ;  /* 0x0000006b04137220 */ /* 0x080fe20000200000 */
[----:B------:R-:W-:-:S04]  /*2790*/  FMUL.D4 R21, R2, R107 ;  /* 0x0000006b02157220 */ /* 0x000fc80000200000 */
        /* <DEDUP_REMOVED lines=11> */
.L_x_562:
[----:B------:R-:W-:Y:S05]  /*2850*/  BSYNC.RECONVERGENT B4 ;  /* 0x0000000000047941 */ /* 0x000fea0003800200 */
.L_x_561:
        /* <DEDUP_REMOVED lines=13> */
.L_x_564:
[----:B------:R-:W-:Y:S05]  /*2930*/  BSYNC.RECONVERGENT B4 ;  /* 0x0000000000047941 */ /* 0x000fea0003800200 */
.L_x_563:
        /* <DEDUP_REMOVED lines=14> */
.L_x_566:
[----:B------:R-:W-:Y:S05]  /*2a20*/  BSYNC.RECONVERGENT B4 ;  /* 0x0000000000047941 */ /* 0x000fea0003800200 */
.L_x_565:
[----:B------:R-:W-:-:S07]  /*2a30*/  MOV R47, R16 ;  /* 0x00000010002f7202 */ /* 0x000fce0000000f00 */
.L_x_533:
[----:B------:R-:W-:Y:S05]  /*2a40*/  BSYNC.RECONVERGENT B3 ;  /* 0x0000000000037941 */ /* 0x000fea0003800200 */
.L_x_532:
[----:B------:R-:W-:Y:S01]  /*2a50*/  BSSY.RECONVERGENT B3, `(.L_x_567) ;  /* 0x00002a6000037945 */ /* 0x000fe20003800200 */
[----:B------:R-:W-:Y:S02]  /*2a60*/  HFMA2 R108, -RZ, RZ, 0, 0 ;  /* 0x00000000ff6c7431 */ /* 0x000fe400000001ff */
[----:B------:R-:W-:Y:S01]  /*2a70*/  FMUL R46, R78, R5 ;  /* 0x000000054e2e7220 */ /* 0x000fe20000400000 */
[----:B------:R-:W-:Y:S02]  /*2a80*/  HFMA2 R6, -RZ, RZ, 0, 0 ;  /* 0x00000000ff067431 */ /* 0x000fe400000001ff */
[----:B------:R-:W-:Y:S01]  /*2a90*/  FMUL R45, R77, R0 ;  /* 0x000000004d2d7220 */ /* 0x000fe20000400000 */
[----:B------:R-:W-:Y:S01]  /*2aa0*/  FMUL R44, R76, R3 ;  /* 0x000000034c2c7220 */ /* 0x000fe20000400000 */
[----:B------:R-:W-:Y:S02]  /*2ab0*/  CS2R R22, SRZ ;  /* 0x0000000000167805 */ /* 0x000fe4000001ff00 */
[----:B------:R-:W-:-:S02]  /*2ac0*/  CS2R R18, SRZ ;  /* 0x0000000000127805 */ /* 0x000fc4000001ff00 */
[----:B------:R-:W-:Y:S02]  /*2ad0*/  CS2R R24, SRZ ;  /* 0x0000000000187805 */ /* 0x000fe4000001ff00 */
[----:B------:R-:W-:Y:S02]  /*2ae0*/  MOV R39, RZ ;  /* 0x000000ff00277202 */ /* 0x000fe40000000f00 */
[----:B------:R-:W-:Y:S02]  /*2af0*/  CS2R R4, SRZ ;  /* 0x0000000000047805 */ /* 0x000fe4000001ff00 */
[----:B------:R-:W-:Y:S02]  /*2b00*/  CS2R R20, SRZ ;  /* 0x0000000000147805 */ /* 0x000fe4000001ff00 */
[----:B------:R-:W-:Y:S01]  /*2b10*/  CS2R R26, SRZ ;  /* 0x00000000001a7805 */ /* 0x000fe2000001ff00 */
        /* <DEDUP_REMOVED lines=17> */
[----:B------:R-:W-:Y:S05]  /*2c30*/  BRA `(.L_x_571) ;  /* 0x0000000000107947 */ /* 0x000fea0003800000 */
.L_x_570:
[----:B------:R-:W-:Y:S01]  /*2c40*/  FMUL.FTZ R113, R40, R3 ;  /* 0x0000000328717220 */ /* 0x000fe20000410000 */
[----:B------:R-:W-:-:S03]  /*2c50*/  FMUL.FTZ R2, R3, 0.5 ;  /* 0x3f00000003027820 */ /* 0x000fc60000410000 */
[----:B------:R-:W-:-:S04]  /*2c60*/  FFMA R0, -R113, R113, R40 ;  /* 0x0000007171007223 */ /* 0x000fc80000000128 */
[----:B------:R-:W-:-:S07]  /*2c70*/  FFMA R113, R0, R2, R113 ;  /* 0x0000000200717223 */ /* 0x000fce0000000071 */
.L_x_571:
[----:B------:R-:W-:Y:S05]  /*2c80*/  BSYNC.RECONVERGENT B1 ;  /* 0x0000000000017941 */ /* 0x000fea0003800200 */
.L_x_569:
        /* <DEDUP_REMOVED lines=19> */
.L_x_575:
[----:B------:R-:W-:Y:S05]  /*2dc0*/  BSYNC.RECONVERGENT B5 ;  /* 0x0000000000057941 */ /* 0x000fea0003800200 */
.L_x_574:
        /* <DEDUP_REMOVED lines=13> */
.L_x_577:
[----:B------:R-:W-:Y:S05]  /*2ea0*/  BSYNC.RECONVERGENT B5 ;  /* 0x0000000000057941 */ /* 0x000fea0003800200 */
.L_x_576:
        /* <DEDUP_REMOVED lines=14> */
.L_x_579:
[----:B------:R-:W-:Y:S05]  /*2f90*/  BSYNC.RECONVERGENT B5 ;  /* 0x0000000000057941 */ /* 0x000fea0003800200 */
.L_x_578:
[----:B------:R-:W-:-:S07]  /*2fa0*/  MOV R38, R16 ;  /* 0x0000001000267202 */ /* 0x000fce0000000f00 */
.L_x_573:
[----:B------:R-:W-:Y:S05]  /*2fb0*/  BSYNC.RECONVERGENT B4 ;  /* 0x0000000000047941 */ /* 0x000fea0003800200 */
.L_x_572:
        /* <DEDUP_REMOVED lines=31> */
.L_x_581:
[----:B------:R-:W-:Y:S05]  /*31b0*/  BSYNC.RECONVERGENT B4 ;  /* 0x0000000000047941 */ /* 0x000fea0003800200 */
.L_x_580:
        /* <DEDUP_REMOVED lines=10> */
.L_x_583:
[----:B------:R-:W-:Y:S01]  /*3260*/  FMUL.FTZ R113, R28, R17 ;  /* 0x000000111c717220 */ /* 0x000fe20000410000 */
[----:B------:R-:W-:-:S03]  /*3270*/  FMUL.FTZ R16, R17, 0.5 ;  /* 0x3f00000011107820 */ /* 0x000fc60000410000 */
[----:B------:R-:W-:-:S04]  /*3280*/  FFMA R0, -R113, R113, R28 ;  /* 0x0000007171007223 */ /* 0x000fc8000000011c */
[----:B------:R-:W-:-:S07]  /*3290*/  FFMA R113, R0, R16, R113 ;  /* 0x0000001000717223 */ /* 0x000fce0000000071 */
.L_x_584:
[----:B------:R-:W-:Y:S05]  /*32a0*/  BSYNC.RECONVERGENT B1 ;  /* 0x0000000000017941 */ /* 0x000fea0003800200 */
.L_x_582:
        /* <DEDUP_REMOVED lines=21> */
.L_x_586:
[----:B------:R-:W-:Y:S05]  /*3400*/  BSYNC.RECONVERGENT B4 ;  /* 0x0000000000047941 */ /* 0x000fea0003800200 */
.L_x_585:
        /* <DEDUP_REMOVED lines=10> */
.L_x_588:
[----:B------:R-:W-:Y:S01]  /*34b0*/  FMUL.FTZ R113, R24, R17 ;  /* 0x0000001118717220 */ /* 0x000fe20000410000 */
[----:B------:R-:W-:-:S03]  /*34c0*/  FMUL.FTZ R17, R17, 0.5 ;  /* 0x3f00000011117820 */ /* 0x000fc60000410000 */
[----:B------:R-:W-:-:S04]  /*34d0*/  FFMA R16, -R113, R113, R24 ;  /* 0x0000007171107223 */ /* 0x000fc80000000118 */
[----:B------:R-:W-:-:S07]  /*34e0*/  FFMA R113, R16, R17, R113 ;  /* 0x0000001110717223 */ /* 0x000fce0000000071 */
.L_x_589:
[----:B------:R-:W-:Y:S05]  /*34f0*/  BSYNC.RECONVERGENT B1 ;  /* 0x0000000000017941 */ /* 0x000fea0003800200 */
.L_x_587:
        /* <DEDUP_REMOVED lines=12> */
[----:B------:R-:W-:Y:S02]  /*35c0*/  LOP3.LUT R18, R16, 0xff800000, RZ, 0xc0, !PT ;  /* 0xff80000010127812 */ /* 0x000fe400078ec0ff */
[----:B------:R-:W-:Y:S02]  /*35d0*/  FSEL R16, RZ, -24, P1 ;  /* 0xc1c00000ff107808 */ /* 0x000fe40000800000 */
[----:B------:R-:W-:-:S05]  /*35e0*/  IADD3 R17, PT, PT, R17, -R18, RZ ;  /* 0x8000001211117210 */ /* 0x000fca0007ffe0ff */
[C---:B------:R-:W-:Y:S01]  /*35f0*/  FADD R21, R17.reuse, 1 ;  /* 0x3f80000011157421 */ /* 0x040fe20000000000 */
[----:B------:R-:W-:Y:S01]  /*3600*/  FADD R19, R17, -1 ;  /* 0xbf80000011137421 */ /* 0x000fe20000000000 */
[----:B------:R-:W-:-:S03]  /*3610*/  I2FP.F32.S32 R17, R18 ;  /* 0x0000001200117245 */ /* 0x000fc60000201400 */
        /* <DEDUP_REMOVED lines=14> */
[----:B------:R-:W-:Y:S01]  /*3700*/  FFMA R105, R18, R105, 0.12022458761930465698 ;  /* 0x3df6384f12697423 */ /* 0x000fe20000000069 */
        /* <DEDUP_REMOVED lines=43> */
.L_x_591:
[----:B------:R-:W-:Y:S05]  /*39c0*/  BSYNC.RECONVERGENT B1 ;  /* 0x0000000000017941 */ /* 0x000fea0003800200 */
.L_x_590:
        /* <DEDUP_REMOVED lines=14> */
.L_x_593:
[----:B------:R-:W-:Y:S05]  /*3ab0*/  BSYNC.RECONVERGENT B4 ;  /* 0x0000000000047941 */ /* 0x000fea0003800200 */
.L_x_592:
[----:B------:R-:W-:Y:S01]  /*3ac0*/  IADD3 R16, PT, PT, R20, 0x1800000, RZ ;  /* 0x0180000014107810 */ /* 0x000fe20007ffe0ff */
[----:B------:R-:W-:Y:S03]  /*3ad0*/  BSSY.RECONVERGENT B1, `(.L_x_594) ;  /* 0x000000d000017945 */ /* 0x000fe60003800200 */
[----:B------:R-:W-:-:S04]  /*3ae0*/  LOP3.LUT R16, R16, 0x7f800000, RZ, 0xc0, !PT ;  /* 0x7f80000010107812 */ /* 0x000fc800078ec0ff */
[----:B------:R-:W-:-:S13]  /*3af0*/  ISETP.GT.U32.AND P1, PT, R16, 0x1ffffff, PT ;  /* 0x01ffffff1000780c */ /* 0x000fda0003f24070 */
[----:B------:R-:W-:Y:S05]  /*3b00*/  @P1 BRA `(.L_x_595) ;  /* 0x0000000000141947 */ /* 0x000fea0003800000 */
[----:B------:R-:W-:Y:S02]  /*3b10*/  MOV R111, R20 ;  /* 0x00000014006f7202 */ /* 0x000fe40000000f00 */
[----:B------:R-:W-:-:S07]  /*3b20*/  MOV R106, 0x3b40 ;  /* 0x00003b40006a7802 */ /* 0x000fce0000000f00 */
[----:B------:R-:W-:Y:S05]  /*3b30*/  CALL.REL.NOINC `($__internal_16_$__cuda_sm20_rcp_rn_f32_slowpath) ;  /* 0x0000002c00d87944 */ /* 0x000fea0003c00000 */
[----:B------:R-:W-:Y:S01]  /*3b40*/  MOV R18, R107 ;  /* 0x0000006b00127202 */ /* 0x000fe20000000f00 */
[----:B------:R-:W-:Y:S06]  /*3b50*/  BRA `(.L_x_596) ;  /* 0x0000000000107947 */ /* 0x000fec0003800000 */
.L_x_595:
[----:B------:R-:W0:Y:S02]  /*3b60*/  MUFU.RCP R17, R20 ;  /* 0x0000001400117308 */ /* 0x000e240000001000 */
[----:B0-----:R-:W-:-:S04]  /*3b70*/  FFMA R16, R20, R17, -1 ;  /* 0xbf80000014107423 */ /* 0x001fc80000000011 */
[----:B------:R-:W-:-:S04]  /*3b80*/  FADD.FTZ R16, -R16, -RZ ;  /* 0x800000ff10107221 */ /* 0x000fc80000010100 */
[----:B------:R-:W-:-:S07]  /*3b90*/  FFMA R18, R17, R16, R17 ;  /* 0x0000001011127223 */ /* 0x000fce0000000011 */
.L_x_596:
[----:B------:R-:W-:Y:S05]  /*3ba0*/  BSYNC.RECONVERGENT B1 ;  /* 0x0000000000017941 */ /* 0x000fea0003800200 */
.L_x_594:
[----:B------:R-:W-:Y:S01]  /*3bb0*/  FMUL R124, R50, R50 ;  /* 0x00000032327c7220 */ /* 0x000fe20000400000 */
[----:B------:R-:W-:Y:S01]  /*3bc0*/  FMUL R16, R83, R46 ;  /* 0x0000002e53107220 */ /* 0x000fe20000400000 */
[----:B------:R-:W-:Y:S01]  /*3bd0*/  BSSY.RECONVERGENT B4, `(.L_x_597) ;  /* 0x0000018000047945 */ /* 0x000fe20003800200 */
[----:B------:R-:W-:Y:S01]  /*3be0*/  HFMA2 R113, -RZ, RZ, 1.875, 0 ;  /* 0x3f800000ff717431 */ /* 0x000fe200000001ff */
[----:B------:R-:W0:Y:S08]  /*3bf0*/  MUFU.RCP R17, R124 ;  /* 0x0000007c00117308 */ /* 0x000e300000001000 */
[----:B------:R-:W1:Y:S01]  /*3c00*/  FCHK P1, R16, R124 ;  /* 0x0000007c10007302 */ /* 0x000e620000020000 */
[----:B0-----:R-:W-:-:S04]  /*3c10*/  FFMA R106, -R124, R17, 1 ;  /* 0x3f8000007c6a7423 */ /* 0x001fc80000000111 */
[----:B------:R-:W-:Y:S01]  /*3c20*/  FFMA R105, R17, R106, R17 ;  /* 0x0000006a11697223 */ /* 0x000fe20000000011 */
[----:B------:R-:W-:-:S03]  /*3c30*/  FADD R17, -R112, 1 ;  /* 0x3f80000070117421 */ /* 0x000fc60000000100 */
[----:B------:R-:W-:Y:S01]  /*3c40*/  FFMA R106, R16, R105, RZ ;  /* 0x00000069106a7223 */ /* 0x000fe200000000ff */
[C-C-:B------:R-:W-:Y:S01]  /*3c50*/  FFMA R108, R17.reuse, R69, R112.reuse ;  /* 0x00000045116c7223 */ /* 0x140fe20000000070 */
[C-C-:B------:R-:W-:Y:S01]  /*3c60*/  FFMA R110, R17.reuse, R68, R112.reuse ;  /* 0x00000044116e7223 */ /* 0x140fe20000000070 */
[----:B------:R-:W-:Y:S01]  /*3c70*/  FFMA R112, R17, R65, R112 ;  /* 0x0000004111707223 */ /* 0x000fe20000000070 */
[----:B------:R-:W-:Y:S02]  /*3c80*/  FFMA R107, -R124, R106, R16 ;  /* 0x0000006a7c6b7223 */ /* 0x000fe40000000110 */
[-C--:B------:R-:W-:Y:S01]  /*3c90*/  FMUL R109, R110, R19.reuse ;  /* 0x000000136e6d7220 */ /* 0x080fe20000400000 */
[----:B------:R-:W-:Y:S01]  /*3ca0*/  FMUL R111, R112, R19 ;  /* 0x00000013706f7220 */ /* 0x000fe20000400000 */
[----:B------:R-:W-:Y:S01]  /*3cb0*/  FFMA R105, R105, R107, R106 ;  /* 0x0000006b69697223 */ /* 0x000fe2000000006a */
[----:B------:R-:W-:Y:S01]  /*3cc0*/  FMUL R107, R108, R19 ;  /* 0x000000136c6b7220 */ /* 0x000fe20000400000 */
[-C--:B------:R-:W-:Y:S01]  /*3cd0*/  FMUL.D4 R115, R109, R18.reuse ;  /* 0x000000126d737220 */ /* 0x080fe20000200000 */
[----:B------:R-:W-:-:S02]  /*3ce0*/  FMUL.D4 R116, R111, R18 ;  /* 0x000000126f747220 */ /* 0x000fc40000200000 */
[----:B------:R-:W-:Y:S01]  /*3cf0*/  FMUL.D4 R114, R107, R18 ;  /* 0x000000126b727220 */ /* 0x000fe20000200000 */
[----:B-1----:R-:W-:Y:S06]  /*3d00*/  @!P1 BRA `(.L_x_598) ;  /* 0x0000000000109947 */ /* 0x002fec0003800000 */
[----:B------:R-:W-:Y:S02]  /*3d10*/  MOV R17, R124 ;  /* 0x0000007c00117202 */ /* 0x000fe40000000f00 */
[----:B------:R-:W-:-:S07]  /*3d20*/  MOV R106, 0x3d40 ;  /* 0x00003d40006a7802 */ /* 0x000fce0000000f00 */
[----:B------:R-:W-:Y:S05]  /*3d30*/  CALL.REL.NOINC `($__internal_18_$__cuda_sm3x_div_rn_noftz_f32_slowpath) ;  /* 0x0000003000807944 */ /* 0x000fea0003c00000 */
[----:B------:R-:W-:-:S07]  /*3d40*/  MOV R105, R16 ;  /* 0x0000001000697202 */ /* 0x000fce0000000f00 */
.L_x_598:
[----:B------:R-:W-:Y:S05]  /*3d50*/  BSYNC.RECONVERGENT B4 ;  /* 0x0000000000047941 */ /* 0x000fea0003800200 */
.L_x_597:
        /* <DEDUP_REMOVED lines=15> */
.L_x_600:
[----:B------:R-:W-:Y:S05]  /*3e50*/  BSYNC.RECONVERGENT B4 ;  /* 0x0000000000047941 */ /* 0x000fea0003800200 */
.L_x_599:
        /* <DEDUP_REMOVED lines=15> */
.L_x_602:
[----:B------:R-:W-:Y:S05]  /*3f50*/  BSYNC.RECONVERGENT B4 ;  /* 0x0000000000047941 */ /* 0x000fea0003800200 */
.L_x_601:
[C---:B------:R-:W-:Y:S01]  /*3f60*/  FMUL.D4 R16, R50.reuse, R117 ;  /* 0x0000007532107220 */ /* 0x040fe20000200000 */
[----:B------:R-:W-:Y:S01]  /*3f70*/  FMUL.D4 R17, R50, R119 ;  /* 0x0000007732117220 */ /* 0x000fe20000200000 */
[----:B------:R-:W-:Y:S01]  /*3f80*/  BSSY.RECONVERGENT B1, `(.L_x_603) ;  /* 0x000001a000017945 */ /* 0x000fe20003800200 */
[----:B------:R-:W-:Y:S01]  /*3f90*/  FMUL R115, R115, -R117 ;  /* 0x8000007573737220 */ /* 0x000fe20000400000 */
[----:B------:R-:W-:Y:S01]  /*3fa0*/  FMUL R109, R109, R16 ;  /* 0x000000106d6d7220 */ /* 0x000fe20000400000 */
[----:B------:R-:W-:Y:S01]  /*3fb0*/  FMUL R106, R16, R18 ;  /* 0x00000012106a7220 */ /* 0x000fe20000400000 */
[----:B------:R-:W-:Y:S01]  /*3fc0*/  FMUL.D4 R16, R50, R105 ;  /* 0x0000006932107220 */ /* 0x000fe20000200000 */
[----:B------:R-:W-:Y:S02]  /*3fd0*/  FMUL R111, R111, R17 ;  /* 0x000000116f6f7220 */ /* 0x000fe40000400000 */
[----:B------:R-:W-:Y:S01]  /*3fe0*/  FMUL R110, R110, R106 ;  /* 0x0000006a6e6e7220 */ /* 0x000fe20000400000 */
[----:B------:R-:W-:Y:S01]  /*3ff0*/  FMUL R124, R107, R16 ;  /* 0x000000106b7c7220 */ /* 0x000fe20000400000 */
[-C--:B------:R-:W-:Y:S01]  /*4000*/  FMUL R16, R16, R18.reuse ;  /* 0x0000001210107220 */ /* 0x080fe20000400000 */
[----:B------:R-:W-:Y:S01]  /*4010*/  FMUL R18, R17, R18 ;  /* 0x0000001211127220 */ /* 0x000fe20000400000 */
[----:B------:R-:W-:-:S02]  /*4020*/  FMUL R17, R106, R19 ;  /* 0x000000136a117220 */ /* 0x000fc40000400000 */
[----:B------:R-:W-:Y:S01]  /*4030*/  FMUL R107, R108, R16 ;  /* 0x000000106c6b7220 */ /* 0x000fe20000400000 */
        /* <DEDUP_REMOVED lines=14> */
.L_x_604:
[----:B------:R-:W-:Y:S05]  /*4120*/  BSYNC.RECONVERGENT B1 ;  /* 0x0000000000017941 */ /* 0x000fea0003800200 */
.L_x_603:
[----:B------:R-:W-:Y:S01]  /*4130*/  FMUL R16, R17, R68 ;  /* 0x0000004411107220 */ /* 0x000fe20000400000 */
[----:B------:R-:W-:Y:S01]  /*4140*/  FSETP.GEU.AND P1, PT, R22, 9.9999999747524270788e-07, PT ;  /* 0x358637bd1600780b */ /* 0x000fe20003f2e000 */
[----:B------:R-:W-:Y:S02]  /*4150*/  BSSY.RECONVERGENT B4, `(.L_x_605) ;  /* 0x0000026000047945 */ /* 0x000fe40003800200 */
[----:B------:R-:W-:-:S04]  /*4160*/  FFMA R16, R117, R69, R16 ;  /* 0x0000004575107223 */ /* 0x000fc80000000010 */
[----:B------:R-:W-:-:S04]  /*4170*/  FFMA R16, R121, R65, R16 ;  /* 0x0000004179107223 */ /* 0x000fc80000000010 */
[----:B------:R-:W-:Y:S01]  /*4180*/  FADD R18, R117, -R16 ;  /* 0x8000001075127221 */ /* 0x000fe20000000000 */
[----:B------:R-:W-:-:S03]  /*4190*/  FADD R16, -R113, 1 ;  /* 0x3f80000071107421 */ /* 0x000fc60000000100 */
[----:B------:R-:W-:Y:S01]  /*41a0*/  FADD R18, R17, R18 ;  /* 0x0000001211127221 */ /* 0x000fe20000000000 */
[-C--:B------:R-:W-:Y:S01]  /*41b0*/  FMUL R108, R117, R16.reuse ;  /* 0x00000010756c7220 */ /* 0x080fe20000400000 */
[-C--:B------:R-:W-:Y:S01]  /*41c0*/  FMUL R23, R17, R16.reuse ;  /* 0x0000001011177220 */ /* 0x080fe20000400000 */
[C---:B------:R-:W-:Y:S01]  /*41d0*/  FMUL R19, R121.reuse, R16 ;  /* 0x0000001079137220 */ /* 0x040fe20000400000 */
[----:B------:R-:W-:Y:S02]  /*41e0*/  HFMA2 R16, -RZ, RZ, 0, 0 ;  /* 0x00000000ff107431 */ /* 0x000fe400000001ff */
[----:B------:R-:W-:Y:S01]  /*41f0*/  FADD R18, R121, R18 ;  /* 0x0000001279127221 */ /* 0x000fe20000000000 */
[----:B------:R-:W-:Y:S06]  /*4200*/  @!P1 BRA `(.L_x_606) ;  /* 0x0000000000689947 */ /* 0x000fec0003800000 */
[----:B------:R0:W1:Y:S01]  /*4210*/  MUFU.RCP R17, R22 ;  /* 0x0000001600117308 */ /* 0x0000620000001000 */
[----:B------:R-:W-:Y:S01]  /*4220*/  BSSY.RECONVERGENT B1, `(.L_x_607) ;  /* 0x0000009000017945 */ /* 0x000fe20003800200 */
[----:B------:R-:W-:-:S03]  /*4230*/  MOV R16, 0x3f800000 ;  /* 0x3f80000000107802 */ /* 0x000fc60000000f00 */
[----:B------:R-:W-:Y:S05]  /*4240*/  @!P5 BRA `(.L_x_608) ;  /* 0x000000000018d947 */ /* 0x000fea0003800000 */
[----:B------:R-:W-:-:S13]  /*4250*/  FSETP.NAN.AND P1, PT, |R22|, |R22|, PT ;  /* 0x400000161600720b */ /* 0x000fda0003f28200 */
[----:B------:R-:W-:Y:S01]  /*4260*/  @P1 FADD R16, R22, 5 ;  /* 0x40a0000016101421 */ /* 0x000fe20000000000 */
[----:B------:R-:W-:Y:S06]  /*4270*/  @P1 BRA `(.L_x_608) ;  /* 0x00000000000c1947 */ /* 0x000fec0003800000 */
[----:B------:R-:W-:Y:S02]  /*4280*/  FSETP.NEU.AND P1, PT, |R22|, +INF , PT ;  /* 0x7f8000001600780b */ /* 0x000fe40003f2d200 */
[----:B------:R-:W-:-:S11]  /*4290*/  MOV R16, R21 ;  /* 0x0000001500107202 */ /* 0x000fd60000000f00 */
[----:B------:R-:W-:-:S07]  /*42a0*/  @!P1 FADD R16, R22, R22 ;  /* 0x0000001616109221 */ /* 0x000fce0000000000 */
.L_x_608:
[----:B------:R-:W-:Y:S05]  /*42b0*/  BSYNC.RECONVERGENT B1 ;  /* 0x0000000000017941 */ /* 0x000fea0003800200 */
.L_x_607:
[----:B------:R-:W-:Y:S01]  /*42c0*/  FMUL R16, R16, 5 ;  /* 0x40a0000010107820 */ /* 0x000fe20000400000 */
[----:B-1----:R-:W-:Y:S01]  /*42d0*/  FFMA R106, -R22, R17, 1 ;  /* 0x3f800000166a7423 */ /* 0x002fe20000000111 */
[----:B------:R-:W-:Y:S02]  /*42e0*/  BSSY.RECONVERGENT B5, `(.L_x_609) ;  /* 0x000000b000057945 */ /* 0x000fe40003800200 */
[----:B------:R-:W1:Y:S01]  /*42f0*/  FCHK P1, R16, R22 ;  /* 0x0000001610007302 */ /* 0x000e620000020000 */
[----:B------:R-:W-:-:S04]  /*4300*/  FFMA R17, R17, R106, R17 ;  /* 0x0000006a11117223 */ /* 0x000fc80000000011 */
[----:B------:R-:W-:-:S04]  /*4310*/  FFMA R106, R16, R17, RZ ;  /* 0x00000011106a7223 */ /* 0x000fc800000000ff */
[----:B------:R-:W-:-:S04]  /*4320*/  FFMA R21, -R22, R106, R16 ;  /* 0x0000006a16157223 */ /* 0x000fc80000000110 */
[----:B------:R-:W-:Y:S01]  /*4330*/  FFMA R17, R17, R21, R106 ;  /* 0x0000001511117223 */ /* 0x000fe2000000006a */
[----:B-1----:R-:W-:Y:S06]  /*4340*/  @!P1 BRA `(.L_x_610) ;  /* 0x0000000000109947 */ /* 0x002fec0003800000 */
[----:B------:R-:W-:Y:S02]  /*4350*/  MOV R17, R22 ;  /* 0x0000001600117202 */ /* 0x000fe40000000f00 */
[----:B------:R-:W-:-:S07]  /*4360*/  MOV R106, 0x4380 ;  /* 0x00004380006a7802 */ /* 0x000fce0000000f00 */
[----:B0-----:R-:W-:Y:S05]  /*4370*/  CALL.REL.NOINC `($__internal_18_$__cuda_sm3x_div_rn_noftz_f32_slowpath) ;  /* 0x0000002800f07944 */ /* 0x001fea0003c00000 */
[----:B------:R-:W-:-:S07]  /*4380*/  MOV R17, R16 ;  /* 0x0000001000117202 */ /* 0x000fce0000000f00 */
.L_x_610:
[----:B------:R-:W-:Y:S05]  /*4390*/  BSYNC.RECONVERGENT B5 ;  /* 0x0000000000057941 */ /* 0x000fea0003800200 */
.L_x_609:
[----:B------:R-:W-:-:S07]  /*43a0*/  FMUL R16, R18, R17 ;  /* 0x0000001112107220 */ /* 0x000fce0000400000 */
.L_x_606:
[----:B------:R-:W-:Y:S05]  /*43b0*/  BSYNC.RECONVERGENT B4 ;  /* 0x0000000000047941 */ /* 0x000fea0003800200 */
.L_x_605:
[----:B0-----:R-:W-:Y:S01]  /*43c0*/  FMUL R22, R20, R20 ;  /* 0x0000001414167220 */ /* 0x001fe20000400000 */
[----:B------:R-:W-:Y:S01]  /*43d0*/  FADD R124, R124, R109 ;  /* 0x0000006d7c7c7221 */ /* 0x000fe20000000000 */
[C---:B------:R-:W-:Y:S01]  /*43e0*/  FSETP.GT.AND P1, PT, R30.reuse, 9.9999997473787516356e-05, PT ;  /* 0x38d1b7171e00780b */ /* 0x040fe20003f24000 */
[----:B------:R-:W-:Y:S01]  /*43f0*/  BSSY.RECONVERGENT B4, `(.L_x_611) ;  /* 0x0000011000047945 */ /* 0x000fe20003800200 */
[----:B------:R-:W0:Y:S01]  /*4400*/  MUFU.RCP R17, R22 ;  /* 0x0000001600117308 */ /* 0x000e220000001000 */
[----:B------:R-:W-:Y:S01]  /*4410*/  FADD R111, R111, R124 ;  /* 0x0000007c6f6f7221 */ /* 0x000fe20000000000 */
[----:B------:R-:W-:Y:S02]  /*4420*/  FSETP.GEU.AND P3, PT, R30, 0.99989998340606689453, PT ;  /* 0x3f7ff9721e00780b */ /* 0x000fe40003f6e000 */
[----:B------:R-:W-:-:S04]  /*4430*/  FSEL R16, -R16, RZ, P1 ;  /* 0x000000ff10107208 */ /* 0x000fc80000800100 */
[----:B------:R-:W1:Y:S01]  /*4440*/  FCHK P2, -R111, R22 ;  /* 0x000000166f007302 */ /* 0x000e620000040100 */
[----:B0-----:R-:W-:-:S04]  /*4450*/  FFMA R18, -R22, R17, 1 ;  /* 0x3f80000016127423 */ /* 0x001fc80000000111 */
[----:B------:R-:W-:Y:S01]  /*4460*/  FFMA R20, R17, R18, R17 ;  /* 0x0000001211147223 */ /* 0x000fe20000000011 */
[----:B------:R-:W-:-:S03]  /*4470*/  FSEL R18, R16, RZ, !P3 ;  /* 0x000000ff10127208 */ /* 0x000fc60005800000 */
[----:B------:R-:W-:-:S04]  /*4480*/  FFMA R17, -R111, R20, RZ ;  /* 0x000000146f117223 */ /* 0x000fc800000001ff */
[----:B------:R-:W-:-:S04]  /*4490*/  FFMA R21, -R22, R17, -R111 ;  /* 0x0000001116157223 */ /* 0x000fc8000000096f */
[----:B------:R-:W-:Y:S01]  /*44a0*/  FFMA R16, R20, R21, R17 ;  /* 0x0000001514107223 */ /* 0x000fe20000000011 */
[----:B-1----:R-:W-:Y:S06]  /*44b0*/  @!P2 BRA `(.L_x_612) ;  /* 0x000000000010a947 */ /* 0x002fec0003800000 */
[----:B------:R-:W-:Y:S01]  /*44c0*/  FADD R16, -R111, -RZ ;  /* 0x800000ff6f107221 */ /* 0x000fe20000000100 */
[----:B------:R-:W-:Y:S02]  /*44d0*/  MOV R17, R22 ;  /* 0x0000001600117202 */ /* 0x000fe40000000f00 */
[----:B------:R-:W-:-:S07]  /*44e0*/  MOV R106, 0x4500 ;  /* 0x00004500006a7802 */ /* 0x000fce0000000f00 */
[----:B------:R-:W-:Y:S05]  /*44f0*/  CALL.REL.NOINC `($__internal_18_$__cuda_sm3x_div_rn_noftz_f32_slowpath) ;  /* 0x0000002800907944 */ /* 0x000fea0003c00000 */
.L_x_612:
[----:B------:R-:W-:Y:S05]  /*4500*/  BSYNC.RECONVERGENT B4 ;  /* 0x0000000000047941 */ /* 0x000fea0003800200 */
.L_x_611:
        /* <DEDUP_REMOVED lines=9> */
[----:B-1----:R-:W-:Y:S05]  /*45a0*/  CALL.REL.NOINC `($__internal_17_$__cuda_sm20_sqrt_rn_f32_slowpath) ;  /* 0x0000002800107944 */ /* 0x002fea0003c00000 */
[----:B------:R-:W-:Y:S01]  /*45b0*/  MOV R17, R113 ;  /* 0x0000007100117202 */ /* 0x000fe20000000f00 */
[----:B------:R-:W-:Y:S06]  /*45c0*/  BRA `(.L_x_615) ;  /* 0x0000000000107947 */ /* 0x000fec0003800000 */
.L_x_614:
[----:B-1----:R-:W-:Y:S01]  /*45d0*/  FMUL.FTZ R17, R111, R20 ;  /* 0x000000146f117220 */ /* 0x002fe20000410000 */
[----:B------:R-:W-:-:S03]  /*45e0*/  FMUL.FTZ R20, R20, 0.5 ;  /* 0x3f00000014147820 */ /* 0x000fc60000410000 */
[----:B------:R-:W-:-:S04]  /*45f0*/  FFMA R16, -R17, R17, R111 ;  /* 0x0000001111107223 */ /* 0x000fc8000000016f */
[----:B------:R-:W-:-:S07]  /*4600*/  FFMA R17, R16, R20, R17 ;  /* 0x0000001410117223 */ /* 0x000fce0000000011 */
.L_x_615:
[----:B------:R-:W-:Y:S05]  /*4610*/  BSYNC.RECONVERGENT B1 ;  /* 0x0000000000017941 */ /* 0x000fea0003800200 */
.L_x_613:
        /* <DEDUP_REMOVED lines=13> */
[----:B------:R-:W-:Y:S05]  /*46f0*/  CALL.REL.NOINC `($__internal_18_$__cuda_sm3x_div_rn_noftz_f32_slowpath) ;  /* 0x0000002800107944 */ /* 0x000fea0003c00000 */
.L_x_617:
[----:B------:R-:W-:Y:S05]  /*4700*/  BSYNC.RECONVERGENT B4 ;  /* 0x0000000000047941 */ /* 0x000fea0003800200 */
.L_x_616:
        /* <DEDUP_REMOVED lines=15> */
.L_x_619:
[----:B------:R-:W-:Y:S05]  /*4800*/  BSYNC.RECONVERGENT B4 ;  /* 0x0000000000047941 */ /* 0x000fea0003800200 */
.L_x_618:
[-C--:B------:R-:W-:Y:S01]  /*4810*/  FMUL R0, R0, R17.reuse ;  /* 0x0000001100007220 */ /* 0x080fe20000400000 */
[----:B------:R-:W-:Y:S01]  /*4820*/  FMNMX R111, R28, 1.0000000116860974231e-07, !PT ;  /* 0x33d6bf951c6f7809 */ /* 0x000fe20007800000 */
[----:B------:R-:W-:Y:S01]  /*4830*/  BSSY.RECONVERGENT B1, `(.L_x_620) ;  /* 0x0000013000017945 */ /* 0x000fe20003800200 */
[----:B------:R-:W-:Y:S01]  /*4840*/  FSETP.GEU.AND P1, PT, R7, 0.99989998340606689453, PT ;  /* 0x3f7ff9720700780b */ /* 0x000fe20003f2e000 */
[----:B------:R-:W-:Y:S01]  /*4850*/  FFMA R17, R27, -R17, -R0 ;  /* 0x800000111b117223 */ /* 0x000fe20000000800 */
[----:B------:R-:W-:Y:S01]  /*4860*/  IADD3 R0, PT, PT, R111, -0xd000000, RZ ;  /* 0xf30000006f007810 */ /* 0x000fe20007ffe0ff */
[----:B------:R0:W1:Y:S02]  /*4870*/  MUFU.RSQ R24, R111 ;  /* 0x0000006f00187308 */ /* 0x0000640000001400 */
[----:B------:R-:W-:Y:S01]  /*4880*/  FMUL R27, R26, R17 ;  /* 0x000000111a1b7220 */ /* 0x000fe20000400000 */
[----:B------:R-:W-:Y:S01]  /*4890*/  ISETP.GT.U32.AND P2, PT, R0, 0x727fffff, PT ;  /* 0x727fffff0000780c */ /* 0x000fe20003f44070 */
[----:B------:R-:W-:-:S02]  /*48a0*/  FMUL R0, R37, R37 ;  /* 0x0000002525007220 */ /* 0x000fc40000400000 */
[----:B------:R-:W-:-:S05]  /*48b0*/  FFMA R27, R26, R17, R27 ;  /* 0x000000111a1b7223 */ /* 0x000fca000000001b */
[----:B------:R-:W-:-:S05]  /*48c0*/  FSEL R22, R27, RZ, !P1 ;  /* 0x000000ff1b167208 */ /* 0x000fca0004800000 */
[----:B0-----:R-:W-:Y:S05]  /*48d0*/  @!P2 BRA `(.L_x_621) ;  /* 0x000000000010a947 */ /* 0x001fea0003800000 */
[----:B------:R-:W-:-:S07]  /*48e0*/  MOV R16, 0x4900 ;  /* 0x0000490000107802 */ /* 0x000fce0000000f00 */
[----:B-1----:R-:W-:Y:S05]  /*48f0*/  CALL.REL.NOINC `($__internal_17_$__cuda_sm20_sqrt_rn_f32_slowpath) ;  /* 0x00000024003c7944 */ /* 0x002fea0003c00000 */
[----:B------:R-:W-:Y:S01]  /*4900*/  MOV R17, R113 ;  /* 0x0000007100117202 */ /* 0x000fe20000000f00 */
[----:B------:R-:W-:Y:S06]  /*4910*/  BRA `(.L_x_622) ;  /* 0x0000000000107947 */ /* 0x000fec0003800000 */
.L_x_621:
[----:B-1----:R-:W-:Y:S01]  /*4920*/  FMUL.FTZ R17, R111, R24 ;  /* 0x000000186f117220 */ /* 0x002fe20000410000 */
[----:B------:R-:W-:-:S03]  /*4930*/  FMUL.FTZ R24, R24, 0.5 ;  /* 0x3f00000018187820 */ /* 0x000fc60000410000 */
[----:B------:R-:W-:-:S04]  /*4940*/  FFMA R16, -R17, R17, R111 ;  /* 0x0000001111107223 */ /* 0x000fc8000000016f */
[----:B------:R-:W-:-:S07]  /*4950*/  FFMA R17, R16, R24, R17 ;  /* 0x0000001810117223 */ /* 0x000fce0000000011 */
.L_x_622:
[----:B------:R-:W-:Y:S05]  /*4960*/  BSYNC.RECONVERGENT B1 ;  /* 0x0000000000017941 */ /* 0x000fea0003800200 */
.L_x_620:
        /* <DEDUP_REMOVED lines=14> */
.L_x_624:
[----:B------:R-:W-:Y:S05]  /*4a50*/  BSYNC.RECONVERGENT B4 ;  /* 0x0000000000047941 */ /* 0x000fea0003800200 */
.L_x_623:
        /* <DEDUP_REMOVED lines=16> */
.L_x_626:
[----:B------:R-:W-:Y:S05]  /*4b60*/  BSYNC.RECONVERGENT B4 ;  /* 0x0000000000047941 */ /* 0x000fea0003800200 */
.L_x_625:
        /* <DEDUP_REMOVED lines=8> */
[----:B------:R-:W-:-:S04]  /*4bf0*/  FFMA R31, R20, R25, R31 ;  /* 0x00000019141f7223 */ /* 0x000fc8000000001f */
[----:B------:R-:W1:Y:S01]  /*4c00*/  FCHK P1, R16, R109 ;  /* 0x0000006d10007302 */ /* 0x000e620000020000 */
[----:B0-----:R-:W-:-:S04]  /*4c10*/  FFMA R21, -R109, R0, 1 ;  /* 0x3f8000006d157423 */ /* 0x001fc80000000100 */
[----:B------:R-:W-:Y:S01]  /*4c20*/  FFMA R27, R0, R21, R0 ;  /* 0x00000015001b7223 */ /* 0x000fe20000000000 */
[----:B------:R-:W-:-:S03]  /*4c30*/  FMUL R21, R36, R17 ;  /* 0x0000001124157220 */ /* 0x000fc60000400000 */
[----:B------:R-:W-:Y:S01]  /*4c40*/  FFMA R2, R16, R27, RZ ;  /* 0x0000001b10027223 */ /* 0x000fe200000000ff */
[----:B------:R-:W-:-:S03]  /*4c50*/  FFMA R0, R36, R17, R21 ;  /* 0x0000001124007223 */ /* 0x000fc60000000015 */
[----:B------:R-:W-:Y:S02]  /*4c60*/  FFMA R17, -R109, R2, R16 ;  /* 0x000000026d117223 */ /* 0x000fe40000000110 */
[----:B------:R-:W-:Y:S02]  /*4c70*/  FSEL R0, R0, RZ, !P2 ;  /* 0x000000ff00007208 */ /* 0x000fe40005000000 */
[----:B------:R-:W-:Y:S01]  /*4c80*/  FFMA R17, R27, R17, R2 ;  /* 0x000000111b117223 */ /* 0x000fe20000000002 */
[----:B-1----:R-:W-:Y:S06]  /*4c90*/  @!P1 BRA `(.L_x_628) ;  /* 0x0000000000109947 */ /* 0x002fec0003800000 */
[----:B------:R-:W-:Y:S02]  /*4ca0*/  MOV R17, R109 ;  /* 0x0000006d00117202 */ /* 0x000fe40000000f00 */
[----:B------:R-:W-:-:S07]  /*4cb0*/  MOV R106, 0x4cd0 ;  /* 0x00004cd0006a7802 */ /* 0x000fce0000000f00 */
[----:B------:R-:W-:Y:S05]  /*4cc0*/  CALL.REL.NOINC `($__internal_18_$__cuda_sm3x_div_rn_noftz_f32_slowpath) ;  /* 0x00000020009c7944 */ /* 0x000fea0003c00000 */
[----:B------:R-:W-:-:S07]  /*4cd0*/  MOV R17, R16 ;  /* 0x0000001000117202 */ /* 0x000fce0000000f00 */
.L_x_628:
[----:B------:R-:W-:Y:S05]  /*4ce0*/  BSYNC.RECONVERGENT B4 ;  /* 0x0000000000047941 */ /* 0x000fea0003800200 */
.L_x_627:
[----:B------:R-:W-:Y:S01]  /*4cf0*/  FMUL R2, R17, R64 ;  /* 0x0000004011027220 */ /* 0x000fe20000400000 */
[C---:B------:R-:W-:Y:S01]  /*4d00*/  FSETP.GT.AND P1, PT, R35.reuse, 9.9999997473787516356e-05, PT ;  /* 0x38d1b7172300780b */ /* 0x040fe20003f24000 */
[----:B------:R-:W-:Y:S01]  /*4d10*/  BSSY.RECONVERGENT B4, `(.L_x_629) ;  /* 0x0000070000047945 */ /* 0x000fe20003800200 */
[----:B------:R-:W-:Y:S01]  /*4d20*/  FSETP.GEU.AND P2, PT, R35, 0.99989998340606689453, PT ;  /* 0x3f7ff9722300780b */ /* 0x000fe20003f4e000 */
[----:B------:R-:W-:-:S04]  /*4d30*/  FMUL R21, R2, -3.1415927410125732422 ;  /* 0xc0490fdb02157820 */ /* 0x000fc80000400000 */
[----:B------:R-:W-:-:S04]  /*4d40*/  FMUL R25, R32, R21 ;  /* 0x0000001520197220 */ /* 0x000fc80000400000 */
[----:B------:R-:W-:Y:S01]  /*4d50*/  FFMA R25, R32, R21, R25 ;  /* 0x0000001520197223 */ /* 0x000fe20000000019 */
[----:B------:R-:W-:-:S03]  /*4d60*/  CS2R R20, SRZ ;  /* 0x0000000000147805 */ /* 0x000fc6000001ff00 */
[----:B------:R-:W-:-:S04]  /*4d70*/  FMUL R2, R34, R25 ;  /* 0x0000001922027220 */ /* 0x000fc80000400000 */
[----:B------:R-:W-:Y:S01]  /*4d80*/  FFMA R25, R33, R25, -R2 ;  /* 0x0000001921197223 */ /* 0x000fe20000000802 */
[----:B------:R-:W-:-:S03]  /*4d90*/  FMUL R26, R34, R2 ;  /* 0x00000002221a7220 */ /* 0x000fc60000400000 */
[----:B------:R-:W-:Y:S01]  /*4da0*/  FFMA R25, R2, R64, R25 ;  /* 0x0000004002197223 */ /* 0x000fe20000000019 */
[----:B------:R-:W-:-:S04]  /*4db0*/  FFMA R26, R29, R17, R26 ;  /* 0x000000111d1a7223 */ /* 0x000fc8000000001a */
[----:B------:R-:W-:-:S04]  /*4dc0*/  FSEL R25, R25, RZ, P1 ;  /* 0x000000ff19197208 */ /* 0x000fc80000800000 */
[----:B------:R-:W-:Y:S01]  /*4dd0*/  FSEL R2, R25, RZ, !P2 ;  /* 0x000000ff19027208 */ /* 0x000fe20005000000 */
[----:B------:R-:W-:-:S04]  /*4de0*/  HFMA2 R25, -RZ, RZ, 0, 0 ;  /* 0x00000000ff197431 */ /* 0x000fc800000001ff */
        /* <DEDUP_REMOVED lines=16> */
[----:B------:R-:W-:Y:S02]  /*4ef0*/  MOV R111, R42 ;  /* 0x0000002a006f7202 */ /* 0x000fe40000000f00 */
[----:B------:R-:W-:-:S07]  /*4f00*/  MOV R16, 0x4f20 ;  /* 0x00004f2000107802 */ /* 0x000fce0000000f00 */
[----:B------:R-:W-:Y:S05]  /*4f10*/  CALL.REL.NOINC `($__internal_17_$__cuda_sm20_sqrt_rn_f32_slowpath) ;  /* 0x0000001c00b47944 */ /* 0x000fea0003c00000 */
[----:B------:R-:W-:Y:S01]  /*4f20*/  MOV R111, R113 ;  /* 0x00000071006f7202 */ /* 0x000fe20000000f00 */
[----:B------:R-:W-:Y:S06]  /*4f30*/  BRA `(.L_x_633) ;  /* 0x0000000000107947 */ /* 0x000fec0003800000 */
.L_x_632:
[----:B------:R-:W-:Y:S01]  /*4f40*/  FMUL.FTZ R111, R42, R27 ;  /* 0x0000001b2a6f7220 */ /* 0x000fe20000410000 */
[----:B------:R-:W-:-:S03]  /*4f50*/  FMUL.FTZ R17, R27, 0.5 ;  /* 0x3f0000001b117820 */ /* 0x000fc60000410000 */
[----:B------:R-:W-:-:S04]  /*4f60*/  FFMA R16, -R111, R111, R42 ;  /* 0x0000006f6f107223 */ /* 0x000fc8000000012a */
[----:B------:R-:W-:-:S07]  /*4f70*/  FFMA R111, R16, R17, R111 ;  /* 0x00000011106f7223 */ /* 0x000fce000000006f */
.L_x_633:
[----:B------:R-:W-:Y:S05]  /*4f80*/  BSYNC.RECONVERGENT B1 ;  /* 0x0000000000017941 */ /* 0x000fea0003800200 */
.L_x_631:
[----:B------:R-:W-:Y:S01]  /*4f90*/  IADD3 R16, PT, PT, R111, 0x1800000, RZ ;  /* 0x018000006f107810 */ /* 0x000fe20007ffe0ff */
[----:B------:R-:W-:Y:S01]  /*4fa0*/  BSSY.RECONVERGENT B1, `(.L_x_634) ;  /* 0x000000d000017945 */ /* 0x000fe20003800200 */
[----:B------:R-:W-:Y:S02]  /*4fb0*/  FMUL R27, R5, R20 ;  /* 0x00000014051b7220 */ /* 0x000fe40000400000 */
[----:B------:R-:W-:-:S04]  /*4fc0*/  LOP3.LUT R16, R16, 0x7f800000, RZ, 0xc0, !PT ;  /* 0x7f80000010107812 */ /* 0x000fc800078ec0ff */
[----:B------:R-:W-:-:S13]  /*4fd0*/  ISETP.GT.U32.AND P1, PT, R16, 0x1ffffff, PT ;  /* 0x01ffffff1000780c */ /* 0x000fda0003f24070 */
[----:B------:R-:W-:Y:S05]  /*4fe0*/  @P1 BRA `(.L_x_635) ;  /* 0x0000000000101947 */ /* 0x000fea0003800000 */
[----:B------:R-:W-:-:S07]  /*4ff0*/  MOV R106, 0x5010 ;  /* 0x00005010006a7802 */ /* 0x000fce0000000f00 */
[----:B------:R-:W-:Y:S05]  /*5000*/  CALL.REL.NOINC `($__internal_16_$__cuda_sm20_rcp_rn_f32_slowpath) ;  /* 0x0000001800a47944 */ /* 0x000fea0003c00000 */
[----:B------:R-:W-:Y:S01]  /*5010*/  MOV R28, R107 ;  /* 0x0000006b001c7202 */ /* 0x000fe20000000f00 */
[----:B------:R-:W-:Y:S06]  /*5020*/  BRA `(.L_x_636) ;  /* 0x0000000000107947 */ /* 0x000fec0003800000 */
.L_x_635:
[----:B------:R-:W0:Y:S02]  /*5030*/  MUFU.RCP R28, R111 ;  /* 0x0000006f001c7308 */ /* 0x000e240000001000 */
[----:B0-----:R-:W-:-:S04]  /*5040*/  FFMA R16, R28, R111, -1 ;  /* 0xbf8000001c107423 */ /* 0x001fc8000000006f */
[----:B------:R-:W-:-:S04]  /*5050*/  FADD.FTZ R17, -R16, -RZ ;  /* 0x800000ff10117221 */ /* 0x000fc80000010100 */
[----:B------:R-:W-:-:S07]  /*5060*/  FFMA R28, R28, R17, R28 ;  /* 0x000000111c1c7223 */ /* 0x000fce000000001c */
.L_x_636:
[----:B------:R-:W-:Y:S05]  /*5070*/  BSYNC.RECONVERGENT B1 ;  /* 0x0000000000017941 */ /* 0x000fea0003800200 */
.L_x_634:
        /* <DEDUP_REMOVED lines=16> */
.L_x_638:
[----:B------:R-:W-:Y:S05]  /*5180*/  BSYNC.RECONVERGENT B5 ;  /* 0x0000000000057941 */ /* 0x000fea0003800200 */
.L_x_637:
[----:B------:R-:W-:Y:S01]  /*5190*/  FMNMX R111, R40, 1.0000000116860974231e-07, !PT ;  /* 0x33d6bf95286f7809 */ /* 0x000fe20007800000 */
[----:B------:R-:W-:Y:S03]  /*51a0*/  BSSY.RECONVERGENT B1, `(.L_x_639) ;  /* 0x000000d000017945 */ /* 0x000fe60003800200 */
[----:B------:R-:W-:Y:S01]  /*51b0*/  IADD3 R17, PT, PT, R111, -0xd000000, RZ ;  /* 0xf30000006f117810 */ /* 0x000fe20007ffe0ff */
[----:B------:R0:W1:Y:S03]  /*51c0*/  MUFU.RSQ R16, R111 ;  /* 0x0000006f00107308 */ /* 0x0000660000001400 */
[----:B------:R-:W-:-:S13]  /*51d0*/  ISETP.GT.U32.AND P1, PT, R17, 0x727fffff, PT ;  /* 0x727fffff1100780c */ /* 0x000fda0003f24070 */
[----:B0-----:R-:W-:Y:S05]  /*51e0*/  @!P1 BRA `(.L_x_640) ;  /* 0x0000000000109947 */ /* 0x001fea0003800000 */
[----:B-1----:R-:W-:-:S07]  /*51f0*/  MOV R16, 0x5210 ;  /* 0x0000521000107802 */ /* 0x002fce0000000f00 */
[----:B------:R-:W-:Y:S05]  /*5200*/  CALL.REL.NOINC `($__internal_17_$__cuda_sm20_sqrt_rn_f32_slowpath) ;  /* 0x0000001800f87944 */ /* 0x000fea0003c00000 */
[----:B------:R-:W-:Y:S01]  /*5210*/  MOV R17, R113 ;  /* 0x0000007100117202 */ /* 0x000fe20000000f00 */
[----:B------:R-:W-:Y:S06]  /*5220*/  BRA `(.L_x_641) ;  /* 0x0000000000107947 */ /* 0x000fec0003800000 */
.L_x_640:
[----:B-1----:R-:W-:Y:S01]  /*5230*/  FMUL.FTZ R17, R111, R16 ;  /* 0x000000106f117220 */ /* 0x002fe20000410000 */
[----:B------:R-:W-:-:S03]  /*5240*/  FMUL.FTZ R29, R16, 0.5 ;  /* 0x3f000000101d7820 */ /* 0x000fc60000410000 */
[----:B------:R-:W-:-:S04]  /*5250*/  FFMA R16, -R17, R17, R111 ;  /* 0x0000001111107223 */ /* 0x000fc8000000016f */
[----:B------:R-:W-:-:S07]  /*5260*/  FFMA R17, R16, R29, R17 ;  /* 0x0000001d10117223 */ /* 0x000fce0000000011 */
.L_x_641:
[----:B------:R-:W-:Y:S05]  /*5270*/  BSYNC.RECONVERGENT B1 ;  /* 0x0000000000017941 */ /* 0x000fea0003800200 */
.L_x_639:
        /* <DEDUP_REMOVED lines=13> */
[----:B------:R-:W-:Y:S05]  /*5350*/  CALL.REL.NOINC `($__internal_18_$__cuda_sm3x_div_rn_noftz_f32_slowpath) ;  /* 0x0000001800f87944 */ /* 0x000fea0003c00000 */
.L_x_643:
[----:B------:R-:W-:Y:S05]  /*5360*/  BSYNC.RECONVERGENT B5 ;  /* 0x0000000000057941 */ /* 0x000fea0003800200 */
.L_x_642:
        /* <DEDUP_REMOVED lines=10> */
.L_x_630:
[----:B------:R-:W-:Y:S05]  /*5410*/  BSYNC.RECONVERGENT B4 ;  /* 0x0000000000047941 */ /* 0x000fea0003800200 */
.L_x_629:
[----:B------:R-:W-:Y:S01]  /*5420*/  FFMA R115, R114, -R105, R115 ;  /* 0x8000006972737223 */ /* 0x000fe20000000073 */
[C---:B------:R-:W-:Y:S01]  /*5430*/  FFMA R4, R18.reuse, R3, R21 ;  /* 0x0000000312047223 */ /* 0x040fe20000000015 */
[----:B------:R-:W-:Y:S01]  /*5440*/  FFMA R5, R18, R39, R20 ;  /* 0x0000002712057223 */ /* 0x000fe20000000014 */
[----:B------:R-:W-:Y:S01]  /*5450*/  FADD R26, R31, R26 ;  /* 0x0000001a1f1a7221 */ /* 0x000fe20000000000 */
[----:B------:R-:W-:Y:S01]  /*5460*/  FFMA R115, R116, -R119, R115 ;  /* 0x8000007774737223 */ /* 0x000fe20000000073 */
[-C--:B------:R-:W-:Y:S01]  /*5470*/  FFMA R18, R18, R38.reuse, R25 ;  /* 0x0000002612127223 */ /* 0x080fe20000000019 */
[C---:B------:R-:W-:Y:S01]  /*5480*/  FMUL R6, R2.reuse, R38 ;  /* 0x0000002602067220 */ /* 0x040fe20000400000 */
[----:B------:R-:W-:Y:S01]  /*5490*/  FMUL R39, R2, R39 ;  /* 0x0000002702277220 */ /* 0x000fe20000400000 */
[----:B------:R-:W-:-:S07]  /*54a0*/  FADD R27, R0, R115 ;  /* 0x00000073001b7221 */ /* 0x000fce0000000000 */
.L_x_568:
[----:B------:R-:W-:Y:S05]  /*54b0*/  BSYNC.RECONVERGENT B3 ;  /* 0x0000000000037941 */ /* 0x000fea0003800200 */
.L_x_567:
[----:B------:R-:W-:Y:S01]  /*54c0*/  HFMA2 R0, -RZ, RZ, 1.875, 0 ;  /* 0x3f800000ff007431 */ /* 0x000fe200000001ff */
[----:B------:R-:W-:Y:S01]  /*54d0*/  MOV R3, 0x3ea2f983 ;  /* 0x3ea2f98300037802 */ /* 0x000fe20000000f00 */
[----:B------:R-:W0:Y:S01]  /*54e0*/  FCHK P1, R7, 3.1415927410125732422 ;  /* 0x40490fdb07007902 */ /* 0x000e220000020000 */
[----:B------:R-:W-:Y:S03]  /*54f0*/  BSSY.RECONVERGENT B3, `(.L_x_644) ;  /* 0x000000b000037945 */ /* 0x000fe60003800200 */
[----:B------:R-:W-:-:S04]  /*5500*/  FFMA R0, R3, -3.1415927410125732422, R0 ;  /* 0xc0490fdb03007823 */ /* 0x000fc80000000000 */
        /* <DEDUP_REMOVED lines=8> */
[----:B------:R-:W-:Y:S05]  /*5590*/  CALL.REL.NOINC `($__internal_18_$__cuda_sm3x_div_rn_noftz_f32_slowpath) ;  /* 0x0000001800687944 */ /* 0x000fea0003c00000 */
.L_x_645:
[----:B------:R-:W-:Y:S05]  /*55a0*/  BSYNC.RECONVERGENT B3 ;  /* 0x0000000000037941 */ /* 0x000fea0003800200 */
.L_x_644:
[----:B------:R-:W-:Y:S01]  /*55b0*/  FFMA R2, R80, R27, R5 ;  /* 0x0000001b50027223 */ /* 0x000fe20000000005 */
[C---:B------:R-:W-:Y:S01]  /*55c0*/  FMUL R7, R27.reuse, R12 ;  /* 0x0000000c1b077220 */ /* 0x040fe20000400000 */
[C---:B------:R-:W-:Y:S01]  /*55d0*/  FMUL R59, R27.reuse, R59 ;  /* 0x0000003b1b3b7220 */ /* 0x040fe20000400000 */
[----:B------:R-:W-:Y:S01]  /*55e0*/  FMUL R60, R27, R60 ;  /* 0x0000003c1b3c7220 */ /* 0x000fe20000400000 */
[----:B------:R-:W-:Y:S01]  /*55f0*/  FSETP.GT.AND P1, PT, R16, RZ, PT ;  /* 0x000000ff1000720b */ /* 0x000fe20003f24000 */
[C---:B------:R-:W-:Y:S01]  /*5600*/  FMUL R17, R45.reuse, R48 ;  /* 0x000000302d117220 */ /* 0x040fe20000400000 */
[----:B------:R-:W-:Y:S01]  /*5610*/  FMNMX R5, RZ, R16, !PT ;  /* 0x00000010ff057209 */ /* 0x000fe20007800000 */
[----:B------:R-:W-:Y:S01]  /*5620*/  FMUL R16, R45, R66 ;  /* 0x000000422d107220 */ /* 0x000fe20000400000 */
[----:B------:R-:W-:Y:S01]  /*5630*/  FFMA R0, R79, R27, R18 ;  /* 0x0000001b4f007223 */ /* 0x000fe20000000012 */
[-C--:B------:R-:W-:Y:S01]  /*5640*/  FFMA R12, R15, R22.reuse, R21 ;  /* 0x000000160f0c7223 */ /* 0x080fe20000000015 */
[-C--:B------:R-:W-:Y:S01]  /*5650*/  FFMA R21, R80, R22.reuse, R20 ;  /* 0x0000001650157223 */ /* 0x080fe20000000014 */
[----:B------:R-:W-:Y:S01]  /*5660*/  FFMA R18, R79, R22, R25 ;  /* 0x000000164f127223 */ /* 0x000fe20000000019 */
[C---:B------:R-:W-:Y:S01]  /*5670*/  FFMA R7, R22.reuse, R53, R7 ;  /* 0x0000003516077223 */ /* 0x040fe20000000007 */
[C---:B------:R-:W-:Y:S01]  /*5680*/  FFMA R20, R22.reuse, R52, R59 ;  /* 0x0000003416147223 */ /* 0x040fe2000000003b */
[----:B------:R-:W-:Y:S01]  /*5690*/  FFMA R25, R22, R51, R60 ;  /* 0x0000003316197223 */ /* 0x000fe2000000003c */
[C---:B------:R-:W-:Y:S01]  /*56a0*/  FFMA R49, R46.reuse, R49, R17 ;  /* 0x000000312e317223 */ /* 0x040fe20000000011 */
[----:B------:R-:W-:Y:S01]  /*56b0*/  FADD R22, R23, R108 ;  /* 0x0000006c17167221 */ /* 0x000fe20000000000 */
[C---:B------:R-:W-:Y:S01]  /*56c0*/  FFMA R17, R46.reuse, R63, R16 ;  /* 0x0000003f2e117223 */ /* 0x040fe20000000010 */
[----:B------:R-:W-:Y:S01]  /*56d0*/  FFMA R3, R15, R27, R4 ;  /* 0x0000001b0f037223 */ /* 0x000fe20000000004 */
[-C--:B------:R-:W-:Y:S01]  /*56e0*/  FMUL R46, R46, R5.reuse ;  /* 0x000000052e2e7220 */ /* 0x080fe20000400000 */
[----:B------:R-:W-:Y:S01]  /*56f0*/  FMUL R4, R67, R26 ;  /* 0x0000001a43047220 */ /* 0x000fe20000400000 */
[----:B------:R-:W-:Y:S01]  /*5700*/  FADD R27, R22, R19 ;  /* 0x00000013161b7221 */ /* 0x000fe20000000000 */
[----:B------:R-:W-:Y:S01]  /*5710*/  FMUL R45, R45, R5 ;  /* 0x000000052d2d7220 */ /* 0x000fe20000400000 */
[----:B------:R-:W-:Y:S01]  /*5720*/  FMUL R22, R85, R46 ;  /* 0x0000002e55167220 */ /* 0x000fe20000400000 */
[----:B------:R-:W-:Y:S01]  /*5730*/  FFMA R4, R67, R26, R4 ;  /* 0x0000001a43047223 */ /* 0x000fe20000000004 */
[C---:B------:R-:W-:Y:S01]  /*5740*/  FFMA R16, R44.reuse, R61, R17 ;  /* 0x0000003d2c107223 */ /* 0x040fe20000000011 */
[----:B------:R-:W-:Y:S01]  /*5750*/  FMUL R5, R44, R5 ;  /* 0x000000052c057220 */ /* 0x000fe20000400000 */
[----:B------:R-:W-:Y:S01]  /*5760*/  FFMA R27, R27, 0.039999999105930328369, R22 ;  /* 0x3d23d70a1b1b7823 */ /* 0x000fe20000000016 */
[----:B------:R-:W-:Y:S01]  /*5770*/  FSETP.GT.AND P2, PT, R55, RZ, PT ;  /* 0x000000ff3700720b */ /* 0x000fe20003f44000 */
[----:B------:R-:W-:Y:S01]  /*5780*/  FADD R24, R7, R24 ;  /* 0x0000001807187221 */ /* 0x000fe20000000000 */
[----:B------:R-:W-:Y:S01]  /*5790*/  FSEL R17, R4, RZ, P0 ;  /* 0x000000ff04117208 */ /* 0x000fe20000000000 */
[----:B------:R-:W-:Y:S01]  /*57a0*/  FFMA R27, R84, R45, R27 ;  /* 0x0000002d541b7223 */ /* 0x000fe2000000001b */
[----:B------:R-:W-:Y:S01]  /*57b0*/  FMUL R16, R16, 0.31830987334251403809 ;  /* 0x3ea2f98310107820 */ /* 0x000fe20000400000 */
[----:B------:R-:W-:Y:S01]  /*57c0*/  FADD R7, R20, R39 ;  /* 0x0000002714077221 */ /* 0x000fe20000000000 */
[----:B------:R-:W-:Y:S01]  /*57d0*/  FADD R6, R25, R6 ;  /* 0x0000000619067221 */ /* 0x000fe20000000000 */
[----:B------:R-:W-:Y:S01]  /*57e0*/  FMUL R29, R86, R17 ;  /* 0x00000011561d7220 */ /* 0x000fe20000400000 */
[----:B------:R-:W-:Y:S01]  /*57f0*/  FFMA R20, R82, R5, R27 ;  /* 0x0000000552147223 */ /* 0x000fe2000000001b */
[----:B------:R-:W-:Y:S01]  /*5800*/  FSEL R16, R16, RZ, P1 ;  /* 0x000000ff10107208 */ /* 0x000fe20000800000 */
[----:B------:R-:W-:Y:S01]  /*5810*/  BSSY.RECONVERGENT B3, `(.L_x_646) ;  /* 0x0000069000037945 */ /* 0x000fe20003800200 */
[----:B------:R-:W-:Y:S01]  /*5820*/  FFMA R4, R86, R17, R29 ;  /* 0x0000001156047223 */ /* 0x000fe2000000001d */
[----:B------:R-:W-:Y:S01]  /*5830*/  FFMA R17, R85, R108, -R20 ;  /* 0x0000006c55117223 */ /* 0x000fe20000000814 */
[----:B------:R-:W-:-:S02]  /*5840*/  HFMA2 R20, -RZ, RZ, 0, 0 ;  /* 0x00000000ff147431 */ /* 0x000fc400000001ff */
[-C--:B------:R-:W-:Y:S01]  /*5850*/  FFMA R25, R15, R16.reuse, R12 ;  /* 0x000000100f197223 */ /* 0x080fe2000000000c */
[-C--:B------:R-:W-:Y:S01]  /*5860*/  FFMA R12, R80, R16.reuse, R21 ;  /* 0x00000010500c7223 */ /* 0x080fe20000000015 */
[----:B------:R-:W-:Y:S01]  /*5870*/  FFMA R17, R84, R23, R17 ;  /* 0x0000001754117223 */ /* 0x000fe20000000011 */
[----:B------:R-:W-:Y:S01]  /*5880*/  FFMA R21, R79, R16, R18 ;  /* 0x000000104f157223 */ /* 0x000fe20000000012 */
[----:B------:R-:W-:Y:S01]  /*5890*/  FFMA R47, R44, R47, R49 ;  /* 0x0000002f2c2f7223 */ /* 0x000fe20000000031 */
[C---:B------:R-:W-:Y:S01]  /*58a0*/  FMUL R53, R16.reuse, R53 ;  /* 0x0000003510357220 */ /* 0x040fe20000400000 */
[C---:B------:R-:W-:Y:S01]  /*58b0*/  FMUL R52, R16.reuse, R52 ;  /* 0x0000003410347220 */ /* 0x040fe20000400000 */
[----:B------:R-:W-:Y:S01]  /*58c0*/  FMUL R51, R16, R51 ;  /* 0x0000003310337220 */ /* 0x000fe20000400000 */
[----:B------:R-:W-:Y:S01]  /*58d0*/  MOV R22, RZ ;  /* 0x000000ff00167202 */ /* 0x000fe20000000f00 */
[----:B------:R-:W-:Y:S01]  /*58e0*/  FFMA R27, R82, R19, R17 ;  /* 0x00000013521b7223 */ /* 0x000fe20000000011 */
[----:B------:R-:W-:Y:S01]  /*58f0*/  MOV R18, RZ ;  /* 0x000000ff00127202 */ /* 0x000fe20000000f00 */
[----:B------:R-:W-:Y:S06]  /*5900*/  @!P2 BRA `(.L_x_647) ;  /* 0x000000040064a947 */ /* 0x000fec0003800000 */
        /* <DEDUP_REMOVED lines=13> */
.L_x_649:
[----:B------:R-:W-:Y:S01]  /*59e0*/  FMUL.FTZ R111, R16, R17 ;  /* 0x00000011106f7220 */ /* 0x000fe20000410000 */
[----:B------:R-:W-:-:S03]  /*59f0*/  FMUL.FTZ R17, R17, 0.5 ;  /* 0x3f00000011117820 */ /* 0x000fc60000410000 */
[----:B------:R-:W-:-:S04]  /*5a00*/  FFMA R16, -R111, R111, R16 ;  /* 0x0000006f6f107223 */ /* 0x000fc80000000110 */
[----:B------:R-:W-:-:S07]  /*5a10*/  FFMA R111, R16, R17, R111 ;  /* 0x00000011106f7223 */ /* 0x000fce000000006f */
.L_x_650:
[----:B------:R-:W-:Y:S05]  /*5a20*/  BSYNC.RECONVERGENT B1 ;  /* 0x0000000000017941 */ /* 0x000fea0003800200 */
.L_x_648:
        /* <DEDUP_REMOVED lines=8> */
[----:B------:R-:W-:Y:S05]  /*5ab0*/  BRA `(.L_x_653) ;  /* 0x0000000000107947 */ /* 0x000fea0003800000 */
.L_x_652:
[----:B------:R-:W0:Y:S02]  /*5ac0*/  MUFU.RCP R16, R111 ;  /* 0x0000006f00107308 */ /* 0x000e240000001000 */
[----:B0-----:R-:W-:-:S04]  /*5ad0*/  FFMA R17, R16, R111, -1 ;  /* 0xbf80000010117423 */ /* 0x001fc8000000006f */
[----:B------:R-:W-:-:S04]  /*5ae0*/  FADD.FTZ R17, -R17, -RZ ;  /* 0x800000ff11117221 */ /* 0x000fc80000010100 */
[----:B------:R-:W-:-:S07]  /*5af0*/  FFMA R107, R16, R17, R16 ;  /* 0x00000011106b7223 */ /* 0x000fce0000000010 */
.L_x_653:
[----:B------:R-:W-:Y:S05]  /*5b00*/  BSYNC.RECONVERGENT B1 ;  /* 0x0000000000017941 */ /* 0x000fea0003800200 */
.L_x_651:
        /* <DEDUP_REMOVED lines=16> */
.L_x_655:
[----:B------:R-:W-:Y:S05]  /*5c10*/  BSYNC.RECONVERGENT B4 ;  /* 0x0000000000047941 */ /* 0x000fea0003800200 */
.L_x_654:
[----:B------:R-:W-:Y:S01]  /*5c20*/  FMNMX R111, R54, 1.0000000116860974231e-07, !PT ;  /* 0x33d6bf95366f7809 */ /* 0x000fe20007800000 */
[----:B------:R-:W-:Y:S03]  /*5c30*/  BSSY.RECONVERGENT B1, `(.L_x_656) ;  /* 0x000000d000017945 */ /* 0x000fe60003800200 */
        /* <DEDUP_REMOVED lines=8> */
.L_x_657:
[----:B-1----:R-:W-:Y:S01]  /*5cc0*/  FMUL.FTZ R17, R111, R20 ;  /* 0x000000146f117220 */ /* 0x002fe20000410000 */
[----:B------:R-:W-:-:S03]  /*5cd0*/  FMUL.FTZ R20, R20, 0.5 ;  /* 0x3f00000014147820 */ /* 0x000fc60000410000 */
[----:B------:R-:W-:-:S04]  /*5ce0*/  FFMA R16, -R17, R17, R111 ;  /* 0x0000001111107223 */ /* 0x000fc8000000016f */
[----:B------:R-:W-:-:S07]  /*5cf0*/  FFMA R17, R16, R20, R17 ;  /* 0x0000001410117223 */ /* 0x000fce0000000011 */
.L_x_658:
[----:B------:R-:W-:Y:S05]  /*5d00*/  BSYNC.RECONVERGENT B1 ;  /* 0x0000000000017941 */ /* 0x000fea0003800200 */
.L_x_656:
        /* <DEDUP_REMOVED lines=14> */
.L_x_660:
[----:B------:R-:W-:Y:S05]  /*5df0*/  BSYNC.RECONVERGENT B4 ;  /* 0x0000000000047941 */ /* 0x000fea0003800200 */
.L_x_659:
        /* <DEDUP_REMOVED lines=10> */
.L_x_647:
[----:B------:R-:W-:Y:S05]  /*5ea0*/  BSYNC.RECONVERGENT B3 ;  /* 0x0000000000037941 */ /* 0x000fea0003800200 */
.L_x_646:
[----:B------:R-:W-:Y:S01]  /*5eb0*/  FSETP.GT.AND P1, PT, R62, RZ, PT ;  /* 0x000000ff3e00720b */ /* 0x000fe20003f24000 */
[----:B------:R-:W-:Y:S01]  /*5ec0*/  BSSY.RECONVERGENT B3, `(.L_x_661) ;  /* 0x000003e000037945 */ /* 0x000fe20003800200 */
[----:B------:R-:W-:Y:S01]  /*5ed0*/  HFMA2 R17, -RZ, RZ, 0, 0 ;  /* 0x00000000ff117431 */ /* 0x000fe200000001ff */
[----:B------:R-:W-:Y:S02]  /*5ee0*/  MOV R9, RZ ;  /* 0x000000ff00097202 */ /* 0x000fe40000000f00 */
[----:B------:R-:W-:-:S08]  /*5ef0*/  MOV R107, RZ ;  /* 0x000000ff006b7202 */ /* 0x000fd00000000f00 */
        /* <DEDUP_REMOVED lines=9> */
[----:B------:R-:W-:Y:S05]  /*5f90*/  CALL.REL.NOINC `($__internal_16_$__cuda_sm20_rcp_rn_f32_slowpath) ;  /* 0x0000000800c07944 */ /* 0x000fea0003c00000 */
[----:B------:R-:W-:Y:S05]  /*5fa0*/  BRA `(.L_x_665) ;  /* 0x0000000000107947 */ /* 0x000fea0003800000 */
.L_x_664:
[----:B------:R-:W0:Y:S02]  /*5fb0*/  MUFU.RCP R107, R72 ;  /* 0x00000048006b7308 */ /* 0x000e240000001000 */
[----:B0-----:R-:W-:-:S04]  /*5fc0*/  FFMA R8, R107, R72, -1 ;  /* 0xbf8000006b087423 */ /* 0x001fc80000000048 */
[----:B------:R-:W-:-:S04]  /*5fd0*/  FADD.FTZ R8, -R8, -RZ ;  /* 0x800000ff08087221 */ /* 0x000fc80000010100 */
[----:B------:R-:W-:-:S07]  /*5fe0*/  FFMA R107, R107, R8, R107 ;  /* 0x000000086b6b7223 */ /* 0x000fce000000006b */
.L_x_665:
[----:B------:R-:W-:Y:S05]  /*5ff0*/  BSYNC.RECONVERGENT B1 ;  /* 0x0000000000017941 */ /* 0x000fea0003800200 */
.L_x_663:
        /* <DEDUP_REMOVED lines=13> */
[----:B------:R-:W-:Y:S05]  /*60d0*/  CALL.REL.NOINC `($__internal_18_$__cuda_sm3x_div_rn_noftz_f32_slowpath) ;  /* 0x0000000c00987944 */ /* 0x000fea0003c00000 */
[----:B------:R-:W-:-:S07]  /*60e0*/  MOV R9, R16 ;  /* 0x0000001000097202 */ /* 0x000fce0000000f00 */
.L_x_667:
[----:B------:R-:W-:Y:S05]  /*60f0*/  BSYNC.RECONVERGENT B4 ;  /* 0x0000000000047941 */ /* 0x000fea0003800200 */
.L_x_666:
        /* <DEDUP_REMOVED lines=14> */
[----:B------:R-:W-:Y:S05]  /*61e0*/  CALL.REL.NOINC `($__internal_18_$__cuda_sm3x_div_rn_noftz_f32_slowpath) ;  /* 0x0000000c00547944 */ /* 0x000fea0003c00000 */
.L_x_669:
[----:B------:R-:W-:Y:S05]  /*61f0*/  BSYNC.RECONVERGENT B4 ;  /* 0x0000000000047941 */ /* 0x000fea0003800200 */
.L_x_668:
[----:B------:R-:W-:-:S04]  /*6200*/  FMUL R16, R16, R9 ;  /* 0x0000000910107220 */ /* 0x000fc80000400000 */
[CC--:B------:R-:W-:Y:S01]  /*6210*/  FMUL R9, R14.reuse, R16.reuse ;  /* 0x000000100e097220 */ /* 0x0c0fe20000400000 */
[-C--:B------:R-:W-:Y:S01]  /*6220*/  FMUL R10, R13, R16.reuse ;  /* 0x000000100d0a7220 */ /* 0x080fe20000400000 */
[-C--:B------:R-:W-:Y:S02]  /*6230*/  FMUL R8, R11, R16.reuse ;  /* 0x000000100b087220 */ /* 0x080fe40000400000 */
[-C--:B------:R-:W-:Y:S01]  /*6240*/  FFMA R12, R14, R16.reuse, R9 ;  /* 0x000000100e0c7223 */ /* 0x080fe20000000009 */
[-C--:B------:R-:W-:Y:S01]  /*6250*/  FFMA R17, R13, R16.reuse, R10 ;  /* 0x000000100d117223 */ /* 0x080fe2000000000a */
[----:B------:R-:W-:Y:S02]  /*6260*/  FFMA R21, R11, R16, R8 ;  /* 0x000000100b157223 */ /* 0x000fe40000000008 */
[-C--:B------:R-:W-:Y:S01]  /*6270*/  FFMA R9, R3, R107.reuse, R12 ;  /* 0x0000006b03097223 */ /* 0x080fe2000000000c */
[-C--:B------:R-:W-:Y:S01]  /*6280*/  FFMA R17, R2, R107.reuse, R17 ;  /* 0x0000006b02117223 */ /* 0x080fe20000000011 */
[----:B------:R-:W-:-:S07]  /*6290*/  FFMA R107, R0, R107, R21 ;  /* 0x0000006b006b7223 */ /* 0x000fce0000000015 */
.L_x_662:
[----:B------:R-:W-:Y:S05]  /*62a0*/  BSYNC.RECONVERGENT B3 ;  /* 0x0000000000037941 */ /* 0x000fea0003800200 */
.L_x_661:
[C---:B------:R-:W-:Y:S01]  /*62b0*/  FMUL R3, R81.reuse, R108 ;  /* 0x0000006c51037220 */ /* 0x040fe20000400000 */
[C---:B------:R-:W-:Y:S01]  /*62c0*/  FMUL R0, R81.reuse, R23 ;  /* 0x0000001751007220 */ /* 0x040fe20000400000 */
[----:B------:R-:W-:Y:S01]  /*62d0*/  FMUL R2, R81, R19 ;  /* 0x0000001351027220 */ /* 0x000fe20000400000 */
[----:B------:R-:W-:Y:S01]  /*62e0*/  FADD R53, R24, R53 ;  /* 0x0000003518357221 */ /* 0x000fe20000000000 */
[----:B------:R-:W-:Y:S01]  /*62f0*/  FADD R52, R7, R52 ;  /* 0x0000003407347221 */ /* 0x000fe20000000000 */
[----:B------:R-:W-:Y:S01]  /*6300*/  FADD R51, R6, R51 ;  /* 0x0000003306337221 */ /* 0x000fe20000000000 */
[----:B------:R-:W-:Y:S01]  /*6310*/  FADD R22, -R9, -R22 ;  /* 0x8000001609167221 */ /* 0x000fe20000000100 */
[----:B------:R-:W-:Y:S01]  /*6320*/  FADD R17, -R17, -R20 ;  /* 0x8000001411117221 */ /* 0x000fe20000000100 */
[----:B------:R-:W-:Y:S01]  /*6330*/  FADD R18, -R107, -R18 ;  /* 0x800000126b127221 */ /* 0x000fe20000000100 */
[C---:B------:R-:W-:Y:S01]  /*6340*/  FFMA R46, R70.reuse, R46, R3 ;  /* 0x0000002e462e7223 */ /* 0x040fe20000000003 */
[C---:B------:R-:W-:Y:S01]  /*6350*/  FFMA R45, R70.reuse, R45, R0 ;  /* 0x0000002d462d7223 */ /* 0x040fe20000000000 */
[----:B------:R-:W-:Y:S01]  /*6360*/  FFMA R2, R70, R5, R2 ;  /* 0x0000000546027223 */ /* 0x000fe20000000002 */
[----:B------:R-:W-:Y:S01]  /*6370*/  FADD R96, R96, R47 ;  /* 0x0000002f60607221 */ /* 0x000fe20000000000 */
        /* <DEDUP_REMOVED lines=10> */
[----:B------:R-:W-:-:S07]  /*6420*/  FADD R101, R101, R2 ;  /* 0x0000000265657221 */ /* 0x000fce0000000000 */
.L_x_509:
[----:B------:R-:W-:Y:S05]  /*6430*/  BSYNC.RECONVERGENT B0 ;  /* 0x0000000000007941 */ /* 0x000fea0003800200 */
.L_x_508:
[----:B------:R-:W-:Y:S02]  /*6440*/  UIADD3 UR5, UPT, UPT, UR5, UR10, URZ ;  /* 0x0000000a05057290 */ /* 0x000fe4000fffe0ff */
[----:B------:R-:W-:Y:S01]  /*6450*/  UIADD3 UR4, UPT, UPT, UR4, UR11, URZ ;  /* 0x0000000b04047290 */ /* 0x000fe2000fffe0ff */
[----:B------:R-:W-:Y:S11]  /*6460*/  BRA.U UP0, `(.L_x_670) ;  /* 0xffffffa500ac7547 */ /* 0x000ff6000b83ffff */
.L_x_496:
[----:B------:R-:W0:Y:S01]  /*6470*/  LDCU.64 UR16, c[0x0][0x550] ;  /* 0x0000aa00ff1077ac */ /* 0x000e220008000a00 */
[----:B------:R-:W1:Y:S01]  /*6480*/  LDCU UR7, c[0x0][0x520] ;  /* 0x0000a400ff0777ac */ /* 0x000e620008000800 */
[----:B------:R-:W2:Y:S01]  /*6490*/  LDCU.128 UR12, c[0x0][0x510] ;  /* 0x0000a200ff0c77ac */ /* 0x000ea20008000c00 */
[----:B------:R-:W3:Y:S01]  /*64a0*/  LDCU UR18, c[0x0][0x558] ;  /* 0x0000ab00ff1277ac */ /* 0x000ee20008000800 */
[----:B------:R-:W4:Y:S01]  /*64b0*/  LDCU.128 UR20, c[0x0][0x580] ;  /* 0x0000b000ff1477ac */ /* 0x000f220008000c00 */
[----:B0-----:R-:W-:Y:S01]  /*64c0*/  IMAD R4, R102, UR16, RZ ;  /* 0x0000001066047c24 */ /* 0x001fe2000f8e02ff */
[----:B------:R-:W0:Y:S01]  /*64d0*/  LDCU UR19, c[0x0][0x590] ;  /* 0x0000b200ff1377ac */ /* 0x000e220008000800 */
[----:B------:R-:W-:Y:S02]  /*64e0*/  IMAD R5, R104, UR17, RZ ;  /* 0x0000001168057c24 */ /* 0x000fe4000f8e02ff */
[----:B-1----:R-:W-:Y:S01]  /*64f0*/  IMAD R2, R103, UR7, RZ ;  /* 0x0000000767027c24 */ /* 0x002fe2000f8e02ff */
[----:B------:R-:W1:Y:S01]  /*6500*/  LDCU.64 UR24, c[0x0][0x5c0] ;  /* 0x0000b800ff1877ac */ /* 0x000e620008000a00 */
[----:B--2---:R-:W-:Y:S01]  /*6510*/  IMAD R0, R102, UR14, RZ ;  /* 0x0000000e66007c24 */ /* 0x004fe2000f8e02ff */
[----:B------:R-:W2:Y:S01]  /*6520*/  LDCU UR26, c[0x0][0x5c8] ;  /* 0x0000b900ff1a77ac */ /* 0x000ea20008000800 */
[----:B------:R-:W-:-:S02]  /*6530*/  IMAD R3, R104, UR15, RZ ;  /* 0x0000000f68037c24 */ /* 0x000fc4000f8e02ff */
[C---:B---3--:R-:W-:Y:S01]  /*6540*/  IMAD R6, R103.reuse, UR18, RZ ;  /* 0x0000001267067c24 */ /* 0x048fe2000f8e02ff */
[----:B------:R-:W3:Y:S01]  /*6550*/  LDCU.64 UR16, c[0x0][0x548] ;  /* 0x0000a900ff1077ac */ /* 0x000ee20008000a00 */
[----:B----4-:R-:W-:Y:S01]  /*6560*/  IMAD R7, R102, UR22, RZ ;  /* 0x0000001666077c24 */ /* 0x010fe2000f8e02ff */
[----:B------:R-:W-:Y:S01]  /*6570*/  IADD3 R2, P1, P2, R0, R3, R2 ;  /* 0x0000000300027210 */ /* 0x000fe20007a3e002 */
[----:B------:R-:W-:Y:S01]  /*6580*/  IMAD R8, R104, UR23, RZ ;  /* 0x0000001768087c24 */ /* 0x000fe2000f8e02ff */
[----:B------:R-:W-:Y:S01]  /*6590*/  IADD3 R4, P3, P4, R4, R5, R6 ;  /* 0x0000000504047210 */ /* 0x000fe20007c7e006 */
[----:B0-----:R-:W-:Y:S01]  /*65a0*/  IMAD R9, R103, UR19, RZ ;  /* 0x0000001367097c24 */ /* 0x001fe2000f8e02ff */
[----:B------:R-:W-:Y:S02]  /*65b0*/  IADD3 R2, P0, PT, R2, UR12, RZ ;  /* 0x0000000c02027c10 */ /* 0x000fe4000ff1e0ff */
[----:B------:R-:W-:Y:S01]  /*65c0*/  IADD3.X R5, PT, PT, RZ, RZ, RZ, P3, P4 ;  /* 0x000000ffff057210 */ /* 0x000fe20001fe84ff */
[----:B-1----:R-:W-:Y:S01]  /*65d0*/  IMAD R102, R102, UR24, RZ ;  /* 0x0000001866667c24 */ /* 0x002fe2000f8e02ff */
[----:B------:R-:W-:Y:S01]  /*65e0*/  IADD3 R7, P5, P6, R7, R8, R9 ;  /* 0x0000000807077210 */ /* 0x000fe20007ebe009 */
[----:B------:R-:W-:Y:S01]  /*65f0*/  IMAD R3, R104, UR25, RZ ;  /* 0x0000001968037c24 */ /* 0x000fe2000f8e02ff */
[----:B------:R-:W-:Y:S01]  /*6600*/  IADD3.X R8, PT, PT, RZ, RZ, RZ, P1, P2 ;  /* 0x000000ffff087210 */ /* 0x000fe20000fe44ff */
[----:B--2---:R-:W-:Y:S01]  /*6610*/  IMAD R103, R103, UR26, RZ ;  /* 0x0000001a67677c24 */ /* 0x004fe2000f8e02ff */
[----:B------:R-:W-:-:S02]  /*6620*/  IADD3 R6, P1, PT, R7, UR20, RZ ;  /* 0x0000001407067c10 */ /* 0x000fc4000ff3e0ff */
[----:B------:R-:W-:Y:S02]  /*6630*/  IADD3.X R0, PT, PT, RZ, RZ, RZ, P5, P6 ;  /* 0x000000ffff007210 */ /* 0x000fe40002fec4ff */
[----:B---3--:R-:W-:Y:S02]  /*6640*/  IADD3 R4, P2, PT, R4, UR16, RZ ;  /* 0x0000001004047c10 */ /* 0x008fe4000ff5e0ff */
[----:B------:R-:W-:Y:S02]  /*6650*/  IADD3 R102, P3, P4, R102, R3, R103 ;  /* 0x0000000366667210 */ /* 0x000fe40007c7e067 */
[----:B------:R-:W-:Y:S01]  /*6660*/  IADD3.X R3, PT, PT, R8, UR13, RZ, P0, !PT ;  /* 0x0000000d08037c10 */ /* 0x000fe200087fe4ff */
[----:B------:R-:W0:Y:S01]  /*6670*/  LDCU.64 UR12, c[0x0][0x5b8] ;  /* 0x0000b700ff0c77ac */ /* 0x000e220008000a00 */
[----:B------:R-:W-:Y:S02]  /*6680*/  IADD3.X R7, PT, PT, R0, UR21, RZ, P1, !PT ;  /* 0x0000001500077c10 */ /* 0x000fe40008ffe4ff */
[----:B------:R-:W-:-:S02]  /*6690*/  IADD3.X R5, PT, PT, R5, UR17, RZ, P2, !PT ;  /* 0x0000001105057c10 */ /* 0x000fc400097fe4ff */
[C---:B------:R-:W-:Y:S02]  /*66a0*/  FSETP.NE.AND P0, PT, |R99|.reuse, +INF , PT ;  /* 0x7f8000006300780b */ /* 0x040fe40003f05200 */
[----:B------:R-:W-:Y:S02]  /*66b0*/  FMNMX R99, R99, -1, !PT ;  /* 0xbf80000063637809 */ /* 0x000fe40007800000 */
[----:B------:R-:W-:Y:S02]  /*66c0*/  FSETP.NE.AND P1, PT, |R100|, +INF , PT ;  /* 0x7f8000006400780b */ /* 0x000fe40003f25200 */
[----:B------:R-:W-:Y:S02]  /*66d0*/  FSETP.NE.AND P2, PT, |R101|, +INF , PT ;  /* 0x7f8000006500780b */ /* 0x000fe40003f45200 */
[----:B------:R-:W-:Y:S02]  /*66e0*/  FSETP.NE.AND P5, PT, |R96|, +INF , PT ;  /* 0x7f8000006000780b */ /* 0x000fe40003fa5200 */
[----:B------:R-:W-:-:S02]  /*66f0*/  FMNMX R100, R100, -1, !PT ;  /* 0xbf80000064647809 */ /* 0x000fc40007800000 */
[----:B------:R-:W-:Y:S02]  /*6700*/  FMNMX R101, R101, -1, !PT ;  /* 0xbf80000065657809 */ /* 0x000fe40007800000 */
[----:B------:R-:W-:Y:S02]  /*6710*/  FMNMX R96, R96, -1, !PT ;  /* 0xbf80000060607809 */ /* 0x000fe40007800000 */
[----:B------:R-:W-:Y:S02]  /*6720*/  FMNMX R99, R99, 1, PT ;  /* 0x3f80000063637809 */ /* 0x000fe40003800000 */
[----:B------:R-:W-:Y:S02]  /*6730*/  FMNMX R100, R100, 1, PT ;  /* 0x3f80000064647809 */ /* 0x000fe40003800000 */
[----:B------:R-:W-:Y:S02]  /*6740*/  FMNMX R101, R101, 1, PT ;  /* 0x3f80000065657809 */ /* 0x000fe40003800000 */
[----:B------:R-:W-:-:S02]  /*6750*/  FMNMX R96, R96, 1, PT ;  /* 0x3f80000060607809 */ /* 0x000fc40003800000 */
[----:B------:R-:W-:Y:S02]  /*6760*/  FSEL R99, R99, RZ, P0 ;  /* 0x000000ff63637208 */ /* 0x000fe40000000000 */
[----:B------:R-:W-:Y:S02]  /*6770*/  FSEL R9, R100, RZ, P1 ;  /* 0x000000ff64097208 */ /* 0x000fe40000800000 */
[----:B------:R-:W-:Y:S01]  /*6780*/  FSEL R101, R101, RZ, P2 ;  /* 0x000000ff65657208 */ /* 0x000fe20001000000 */
[----:B------:R-:W-:Y:S01]  /*6790*/  STG.E desc[UR8][R2.64], R99 ;  /* 0x0000006302007986 */ /* 0x000fe2000c101908 */
[----:B------:R-:W-:Y:S02]  /*67a0*/  FSEL R11, R96, RZ, P5 ;  /* 0x000000ff600b7208 */ /* 0x000fe40002800000 */
[C---:B------:R-:W-:Y:S01]  /*67b0*/  FSETP.NE.AND P0, PT, |R97|.reuse, +INF , PT ;  /* 0x7f8000006100780b */ /* 0x040fe20003f05200 */
[----:B------:R-:W-:Y:S01]  /*67c0*/  STG.E desc[UR8][R2.64+0x4], R9 ;  /* 0x0000040902007986 */ /* 0x000fe2000c101908 */
[----:B------:R-:W-:-:S02]  /*67d0*/  FMNMX R97, R97, -1, !PT ;  /* 0xbf80000061617809 */ /* 0x000fc40007800000 */
[----:B------:R-:W-:Y:S01]  /*67e0*/  FSETP.NE.AND P1, PT, |R98|, +INF , PT ;  /* 0x7f8000006200780b */ /* 0x000fe20003f25200 */
[----:B------:R1:W-:Y:S01]  /*67f0*/  STG.E desc[UR8][R2.64+0x8], R101 ;  /* 0x0000086502007986 */ /* 0x0003e2000c101908 */
[C---:B------:R-:W-:Y:S02]  /*6800*/  FSETP.NE.AND P2, PT, |R93|.reuse, +INF , PT ;  /* 0x7f8000005d00780b */ /* 0x040fe40003f45200 */
[----:B------:R-:W-:Y:S01]  /*6810*/  FSETP.NE.AND P5, PT, |R94|, +INF , PT ;  /* 0x7f8000005e00780b */ /* 0x000fe20003fa5200 */
[----:B------:R-:W-:Y:S01]  /*6820*/  STG.E desc[UR8][R4.64], R11 ;  /* 0x0000000b04007986 */ /* 0x000fe2000c101908 */
[----:B------:R-:W-:Y:S02]  /*6830*/  FMNMX R98, R98, -1, !PT ;  /* 0xbf80000062627809 */ /* 0x000fe40007800000 */
[----:B------:R-:W-:Y:S02]  /*6840*/  FMNMX R93, R93, -1, !PT ;  /* 0xbf8000005d5d7809 */ /* 0x000fe40007800000 */
[----:B------:R-:W-:-:S02]  /*6850*/  FMNMX R94, R94, -1, !PT ;  /* 0xbf8000005e5e7809 */ /* 0x000fc40007800000 */
[----:B------:R-:W-:Y:S02]  /*6860*/  FMNMX R97, R97, 1, PT ;  /* 0x3f80000061617809 */ /* 0x000fe40003800000 */
[----:B------:R-:W-:Y:S02]  /*6870*/  FMNMX R98, R98, 1, PT ;  /* 0x3f80000062627809 */ /* 0x000fe40003800000 */
[----:B------:R-:W-:Y:S02]  /*6880*/  FMNMX R93, R93, 1, PT ;  /* 0x3f8000005d5d7809 */ /* 0x000fe40003800000 */
[----:B------:R-:W-:Y:S02]  /*6890*/  FMNMX R94, R94, 1, PT ;  /* 0x3f8000005e5e7809 */ /* 0x000fe40003800000 */
[----:B------:R-:W-:Y:S02]  /*68a0*/  FSEL R97, R97, RZ, P0 ;  /* 0x000000ff61617208 */ /* 0x000fe40000000000 */
[----:B-1----:R-:W-:-:S02]  /*68b0*/  FSEL R3, R98, RZ, P1 ;  /* 0x000000ff62037208 */ /* 0x002fc40000800000 */
[----:B------:R-:W-:Y:S01]  /*68c0*/  FSEL R93, R93, RZ, P2 ;  /* 0x000000ff5d5d7208 */ /* 0x000fe20001000000 */
[----:B------:R-:W-:Y:S01]  /*68d0*/  STG.E desc[UR8][R4.64+0x4], R97 ;  /* 0x0000046104007986 */ /* 0x000fe2000c101908 */
[----:B------:R-:W-:Y:S02]  /*68e0*/  FSEL R9, R94, RZ, P5 ;  /* 0x000000ff5e097208 */ /* 0x000fe40002800000 */
[C---:B------:R-:W-:Y:S01]  /*68f0*/  FSETP.NE.AND P0, PT, |R95|.reuse, +INF , PT ;  /* 0x7f8000005f00780b */ /* 0x040fe20003f05200 */
[----:B------:R1:W-:Y:S01]  /*6900*/  STG.E desc[UR8][R4.64+0x8], R3 ;  /* 0x0000080304007986 */ /* 0x0003e2000c101908 */
[----:B------:R-:W-:Y:S02]  /*6910*/  FMNMX R95, R95, -1, !PT ;  /* 0xbf8000005f5f7809 */ /* 0x000fe40007800000 */
[----:B------:R-:W-:Y:S01]  /*6920*/  FSETP.NE.AND P1, PT, |R90|, +INF , PT ;  /* 0x7f8000005a00780b */ /* 0x000fe20003f25200 */
[----:B------:R2:W-:Y:S01]  /*6930*/  STG.E desc[UR8][R6.64+0x4], R9 ;  /* 0x0000040906007986 */ /* 0x0005e2000c101908 */
[----:B------:R-:W-:-:S02]  /*6940*/  FSETP.NE.AND P2, PT, |R91|, +INF , PT ;  /* 0x7f8000005b00780b */ /* 0x000fc40003f45200 */
[----:B------:R-:W-:Y:S01]  /*6950*/  FSETP.NE.AND P5, PT, |R92|, +INF , PT ;  /* 0x7f8000005c00780b */ /* 0x000fe20003fa5200 */
[----:B------:R-:W-:Y:S01]  /*6960*/  STG.E desc[UR8][R6.64], R93 ;  /* 0x0000005d06007986 */ /* 0x000fe2000c101908 */
[----:B------:R-:W-:Y:S02]  /*6970*/  FMNMX R90, R90, -1, !PT ;  /* 0xbf8000005a5a7809 */ /* 0x000fe40007800000 */
[----:B------:R-:W-:Y:S02]  /*6980*/  FMNMX R91, R91, -1, !PT ;  /* 0xbf8000005b5b7809 */ /* 0x000fe40007800000 */
[----:B------:R-:W-:Y:S02]  /*6990*/  FMNMX R92, R92, -1, !PT ;  /* 0xbf8000005c5c7809 */ /* 0x000fe40007800000 */
[----:B------:R-:W-:Y:S02]  /*69a0*/  FMNMX R95, R95, 1, PT ;  /* 0x3f8000005f5f7809 */ /* 0x000fe40003800000 */
[----:B------:R-:W-:-:S02]  /*69b0*/  FMNMX R90, R90, 1, PT ;  /* 0x3f8000005a5a7809 */ /* 0x000fc40003800000 */
[----:B0-----:R-:W-:Y:S02]  /*69c0*/  IADD3 R2, P6, PT, R102, UR12, RZ ;  /* 0x0000000c66027c10 */ /* 0x001fe4000ffde0ff */
[----:B------:R-:W-:Y:S02]  /*69d0*/  IADD3.X R0, PT, PT, RZ, RZ, RZ, P3, P4 ;  /* 0x000000ffff007210 */ /* 0x000fe40001fe84ff */
[----:B------:R-:W-:Y:S02]  /*69e0*/  FMNMX R91, R91, 1, PT ;  /* 0x3f8000005b5b7809 */ /* 0x000fe40003800000 */
[----:B------:R-:W-:Y:S02]  /*69f0*/  FMNMX R92, R92, 1, PT ;  /* 0x3f8000005c5c7809 */ /* 0x000fe40003800000 */
[----:B------:R-:W-:Y:S02]  /*6a00*/  FSEL R95, R95, RZ, P0 ;  /* 0x000000ff5f5f7208 */ /* 0x000fe40000000000 */
[----:B-1----:R-:W-:-:S02]  /*6a10*/  IADD3.X R3, PT, PT, R0, UR13, RZ, P6, !PT ;  /* 0x0000000d00037c10 */ /* 0x002fc4000b7fe4ff */
[----:B------:R-:W-:Y:S01]  /*6a20*/  FSEL R5, R90, RZ, P1 ;  /* 0x000000ff5a057208 */ /* 0x000fe20000800000 */
[----:B------:R-:W-:Y:S01]  /*6a30*/  STG.E desc[UR8][R6.64+0x8], R95 ;  /* 0x0000085f06007986 */ /* 0x000fe2000c101908 */
[----:B------:R-:W-:Y:S02]  /*6a40*/  FSEL R91, R91, RZ, P2 ;  /* 0x000000ff5b5b7208 */ /* 0x000fe40001000000 */
[----:B--2---:R-:W-:Y:S01]  /*6a50*/  FSEL R9, R92, RZ, P5 ;  /* 0x000000ff5c097208 */ /* 0x004fe20002800000 */
[----:B------:R-:W-:Y:S04]  /*6a60*/  STG.E desc[UR8][R2.64], R5 ;  /* 0x0000000502007986 */ /* 0x000fe8000c101908 */
[----:B------:R-:W-:Y:S04]  /*6a70*/  STG.E desc[UR8][R2.64+0x4], R91 ;  /* 0x0000045b02007986 */ /* 0x000fe8000c101908 */
[----:B------:R-:W-:Y:S01]  /*6a80*/  STG.E desc[UR8][R2.64+0x8], R9 ;  /* 0x0000080902007986 */ /* 0x000fe2000c101908 */
[----:B------:R-:W-:Y:S05]  /*6a90*/  EXIT ;  /* 0x000000000000794d */ /* 0x000fea0003800000 */
        .weak           $__internal_16_$__cuda_sm20_rcp_rn_f32_slowpath
        .type           $__internal_16_$__cuda_sm20_rcp_rn_f32_slowpath,@function
        .size           $__internal_16_$__cuda_sm20_rcp_rn_f32_slowpath,($__internal_17_$__cuda_sm20_sqrt_rn_f32_slowpath - $__internal_16_$__cuda_sm20_rcp_rn_f32_slowpath)
$__internal_16_$__cuda_sm20_rcp_rn_f32_slowpath:
        /* <DEDUP_REMOVED lines=15> */
.L_x_672:
[----:B------:R-:W-:-:S04]  /*6b90*/  IADD3 R16, PT, PT, R17, -0xfd, RZ ;  /* 0xffffff0311107810 */ /* 0x000fc80007ffe0ff */
[----:B------:R-:W-:-:S13]  /*6ba0*/  ISETP.GT.U32.AND P2, PT, R16, 0x1, PT ;  /* 0x000000011000780c */ /* 0x000fda0003f44070 */
[----:B------:R-:W-:Y:S05]  /*6bb0*/  @P2 BRA `(.L_x_674) ;  /* 0x0000000000782947 */ /* 0x000fea0003800000 */
[----:B------:R-:W-:Y:S01]  /*6bc0*/  LOP3.LUT R113, R111, 0x7fffff, RZ, 0xc0, !PT ;  /* 0x007fffff6f717812 */ /* 0x000fe200078ec0ff */
[----:B------:R-:W-:Y:S01]  /*6bd0*/  HFMA2 R107, -RZ, RZ, 0, 1.78813934326171875e-07 ;  /* 0x00000003ff6b7431 */ /* 0x000fe200000001ff */
[----:B------:R-:W-:Y:S02]  /*6be0*/  IADD3 R17, PT, PT, R17, -0xfc, RZ ;  /* 0xffffff0411117810 */ /* 0x000fe40007ffe0ff */
        /* <DEDUP_REMOVED lines=14> */
[--C-:B------:R-:W-:Y:S02]  /*6cd0*/  LOP3.LUT P3, RZ, R109, R16, R110.reuse, 0xf8, !PT ;  /* 0x000000106dff7212 */ /* 0x100fe4000786f86e */
[C---:B------:R-:W-:Y:S02]  /*6ce0*/  LOP3.LUT P2, RZ, R107.reuse, 0x1, RZ, 0xc0, !PT ;  /* 0x000000016bff7812 */ /* 0x040fe4000784c0ff */
[----:B------:R-:W-:Y:S02]  /*6cf0*/  LOP3.LUT P6, RZ, R107, 0x2, RZ, 0xc0, !PT ;  /* 0x000000026bff7812 */ /* 0x000fe400078cc0ff */
[----:B------:R-:W-:Y:S02]  /*6d00*/  SHF.R.U32.HI R110, RZ, R17, R110 ;  /* 0x00000011ff6e7219 */ /* 0x000fe4000001166e */
[----:B------:R-:W-:-:S02]  /*6d10*/  PLOP3.LUT P2, PT, P2, P3, P6, 0xe0, 0x0 ;  /* 0x000000000000781c */ /* 0x000fc40001747c60 */
[----:B------:R-:W-:Y:S02]  /*6d20*/  LOP3.LUT P3, RZ, R111, 0x7fffff, RZ, 0xc0, !PT ;  /* 0x007fffff6fff7812 */ /* 0x000fe4000786c0ff */
[----:B------:R-:W-:-:S04]  /*6d30*/  SEL R16, RZ, 0x1, !P2 ;  /* 0x00000001ff107807 */ /* 0x000fc80005000000 */
[----:B------:R-:W-:-:S04]  /*6d40*/  IADD3 R16, PT, PT, -R16, RZ, RZ ;  /* 0x000000ff10107210 */ /* 0x000fc80007ffe1ff */
[----:B------:R-:W-:-:S13]  /*6d50*/  ISETP.GE.AND P2, PT, R16, RZ, PT ;  /* 0x000000ff1000720c */ /* 0x000fda0003f46270 */
[----:B------:R-:W-:-:S04]  /*6d60*/  @!P2 IADD3 R110, PT, PT, R110, 0x1, RZ ;  /* 0x000000016e6ea810 */ /* 0x000fc80007ffe0ff */
[----:B------:R-:W-:-:S04]  /*6d70*/  @!P3 SHF.L.U32 R110, R110, 0x1, RZ ;  /* 0x000000016e6eb819 */ /* 0x000fc800000006ff */
[----:B------:R-:W-:Y:S01]  /*6d80*/  LOP3.LUT R107, R110, 0x80000000, R111, 0xf8, !PT ;  /* 0x800000006e6b7812 */ /* 0x000fe200078ef86f */
[----:B------:R-:W-:Y:S06]  /*6d90*/  BRA `(.L_x_673) ;  /* 0x0000000000047947 */ /* 0x000fec0003800000 */
.L_x_674:
[----:B------:R0:W1:Y:S02]  /*6da0*/  MUFU.RCP R107, R111 ;  /* 0x0000006f006b7308 */ /* 0x0000640000001000 */
.L_x_673:
[----:B------:R-:W-:Y:S05]  /*6db0*/  BSYNC.RECONVERGENT B2 ;  /* 0x0000000000027941 */ /* 0x000fea0003800200 */
.L_x_671:
[----:B------:R-:W-:Y:S01]  /*6dc0*/  HFMA2 R17, -RZ, RZ, 0, 0 ;  /* 0x00000000ff117431 */ /* 0x000fe200000001ff */
[----:B------:R-:W-:-:S04]  /*6dd0*/  MOV R16, R106 ;  /* 0x0000006a00107202 */ /* 0x000fc80000000f00 */
[----:B01----:R-:W-:Y:S05]  /*6de0*/  RET.REL.NODEC R16 `(_Z19pbr_nhwc_bwd_kernel10TensorViewS_S_S_S_S_S_fS_S_S_S_S_S_) ;  /* 0xffffff9010847950 */ /* 0x003fea0003c3ffff */
        .weak           $__internal_17_$__cuda_sm20_sqrt_rn_f32_slowpath
        .type           $__internal_17_$__cuda_sm20_sqrt_rn_f32_slowpath,@function
        .size           $__internal_17_$__cuda_sm20_sqrt_rn_f32_slowpath,($__internal_18_$__cuda_sm3x_div_rn_noftz_f32_slowpath - $__internal_17_$__cuda_sm20_sqrt_rn_f32_slowpath)
$__internal_17_$__cuda_sm20_sqrt_rn_f32_slowpath:
        /* <DEDUP_REMOVED lines=19> */
.L_x_675:
[----:B------:R-:W-:-:S04]  /*6f20*/  HFMA2 R17, -RZ, RZ, 0, 0 ;  /* 0x00000000ff117431 */ /* 0x000fc800000001ff */
[----:B------:R-:W-:Y:S05]  /*6f30*/  RET.REL.NODEC R16 `(_Z19pbr_nhwc_bwd_kernel10TensorViewS_S_S_S_S_S_fS_S_S_S_S_S_) ;  /* 0xffffff9010307950 */ /* 0x000fea0003c3ffff */
        .weak           $__internal_18_$__cuda_sm3x_div_rn_noftz_f32_slowpath
        .type           $__internal_18_$__cuda_sm3x_div_rn_noftz_f32_slowpath,@function
        .size           $__internal_18_$__cuda_sm3x_div_rn_noftz_f32_slowpath,(.L_x_1064 - $__internal_18_$__cuda_sm3x_div_rn_noftz_f32_slowpath)
$__internal_18_$__cuda_sm3x_div_rn_noftz_f32_slowpath:
        /* <DEDUP_REMOVED lines=34> */
.L_x_677:
[----:B------:R-:W-:Y:S01]  /*7160*/  LEA R122, R118, 0xc0800000, 0x17 ;  /* 0xc0800000767a7811 */ /* 0x000fe200078eb8ff */
[----:B------:R-:W-:Y:S03]  /*7170*/  BSSY.RECONVERGENT B2, `(.L_x_682) ;  /* 0x0000036000027945 */ /* 0x000fe60003800200 */
[----:B------:R-:W-:-:S04]  /*7180*/  IADD3 R125, PT, PT, -R122, R17, RZ ;  /* 0x000000117a7d7210 */ /* 0x000fc80007ffe1ff */
[----:B------:R0:W1:Y:S01]  /*7190*/  MUFU.RCP R122, R125 ;  /* 0x0000007d007a7308 */ /* 0x0000620000001000 */
[----:B------:R-:W-:Y:S01]  /*71a0*/  FADD.FTZ R121, -R125, -RZ ;  /* 0x800000ff7d797221 */ /* 0x000fe20000010100 */
[----:B0-----:R-:W-:-:S04]  /*71b0*/  IADD3 R125, PT, PT, R120, -0x7f, RZ ;  /* 0xffffff81787d7810 */ /* 0x001fc80007ffe0ff */
[C---:B------:R-:W-:Y:S01]  /*71c0*/  IADD3 R118, PT, PT, R125.reuse, 0x7f, -R118 ;  /* 0x0000007f7d767810 */ /* 0x040fe20007ffe876 */
[----:B------:R-:W-:Y:S02]  /*71d0*/  IMAD R120, R125, -0x800000, R16 ;  /* 0xff8000007d787824 */ /* 0x000fe400078e0210 */
[----:B-1----:R-:W-:Y:S01]  /*71e0*/  FFMA R17, R122, R121, 1 ;  /* 0x3f8000007a117423 */ /* 0x002fe20000000079 */
[----:B------:R-:W-:-:S03]  /*71f0*/  IADD3 R123, PT, PT, R118, R123, RZ ;  /* 0x0000007b767b7210 */ /* 0x000fc60007ffe0ff */
        /* <DEDUP_REMOVED lines=19> */
[CCC-:B------:R-:W-:Y:S01]  /*7330*/  FFMA.RP R123, R17.reuse, R121.reuse, R16.reuse ;  /* 0x00000079117b7223 */ /* 0x1c0fe20000008010 */
[CCC-:B------:R-:W-:Y:S01]  /*7340*/  FFMA.RM R120, R17.reuse, R121.reuse, R16.reuse ;  /* 0x0000007911787223 */ /* 0x1c0fe20000004010 */
[----:B------:R-:W-:Y:S01]  /*7350*/  FFMA.RZ R16, R17, R121, R16 ;  /* 0x0000007911107223 */ /* 0x000fe2000000c010 */
[C---:B------:R-:W-:Y:S02]  /*7360*/  ISETP.NE.AND P6, PT, R118.reuse, RZ, PT ;  /* 0x000000ff7600720c */ /* 0x040fe40003fc5270 */
[----:B------:R-:W-:Y:S02]  /*7370*/  ISETP.NE.AND P3, PT, R118, RZ, PT ;  /* 0x000000ff7600720c */ /* 0x000fe40003f65270 */
[----:B------:R-:W-:Y:S02]  /*7380*/  LOP3.LUT R16, R16, 0x7fffff, RZ, 0xc0, !PT ;  /* 0x007fffff10107812 */ /* 0x000fe400078ec0ff */
[----:B------:R-:W-:Y:S02]  /*7390*/  FSETP.NEU.FTZ.AND P2, PT, R123, R120, PT ;  /* 0x000000787b00720b */ /* 0x000fe40003f5d000 */
[----:B------:R-:W-:-:S02]  /*73a0*/  LOP3.LUT R17, R16, 0x800000, RZ, 0xfc, !PT ;  /* 0x0080000010117812 */ /* 0x000fc400078efcff */
[C---:B------:R-:W-:Y:S02]  /*73b0*/  IADD3 R16, PT, PT, R118.reuse, 0x20, RZ ;  /* 0x0000002076107810 */ /* 0x040fe40007ffe0ff */
[----:B------:R-:W-:Y:S02]  /*73c0*/  IADD3 R118, PT, PT, -R118, RZ, RZ ;  /* 0x000000ff76767210 */ /* 0x000fe40007ffe1ff */
[----:B------:R-:W-:Y:S02]  /*73d0*/  SHF.L.U32 R16, R17, R16, RZ ;  /* 0x0000001011107219 */ /* 0x000fe400000006ff */
        /* <DEDUP_REMOVED lines=11> */
.L_x_684:
[----:B------:R-:W-:-:S04]  /*7490*/  LOP3.LUT R122, R122, 0x80000000, RZ, 0xc0, !PT ;  /* 0x800000007a7a7812 */ /* 0x000fc800078ec0ff */
[----:B------:R-:W-:Y:S01]  /*74a0*/  LOP3.LUT R122, R122, 0x7f800000, RZ, 0xfc, !PT ;  /* 0x7f8000007a7a7812 */ /* 0x000fe200078efcff */
[----:B------:R-:W-:Y:S06]  /*74b0*/  BRA `(.L_x_685) ;  /* 0x0000000000047947 */ /* 0x000fec0003800000 */
.L_x_683:
[----:B------:R-:W-:-:S07]  /*74c0*/  LEA R122, R123, R122, 0x17 ;  /* 0x0000007a7b7a7211 */ /* 0x000fce00078eb8ff */
.L_x_685:
[----:B------:R-:W-:Y:S05]  /*74d0*/  BSYNC.RECONVERGENT B2 ;  /* 0x0000000000027941 */ /* 0x000fea0003800200 */
.L_x_682:
[----:B------:R-:W-:Y:S01]  /*74e0*/  MOV R16, R122 ;  /* 0x0000007a00107202 */ /* 0x000fe20000000f00 */
[----:B------:R-:W-:Y:S06]  /*74f0*/  BRA `(.L_x_686) ;  /* 0x0000000000207947 */ /* 0x000fec0003800000 */
.L_x_681:
[----:B------:R-:W-:-:S04]  /*7500*/  LOP3.LUT R16, R17, 0x80000000, R16, 0x48, !PT ;  /* 0x8000000011107812 */ /* 0x000fc800078e4810 */
[----:B------:R-:W-:Y:S01]  /*7510*/  LOP3.LUT R16, R16, 0x7f800000, RZ, 0xfc, !PT ;  /* 0x7f80000010107812 */ /* 0x000fe200078efcff */
[----:B------:R-:W-:Y:S06]  /*7520*/  BRA `(.L_x_686) ;  /* 0x0000000000147947 */ /* 0x000fec0003800000 */
.L_x_680:
[----:B------:R-:W-:Y:S01]  /*7530*/  LOP3.LUT R16, R17, 0x80000000, R16, 0x48, !PT ;  /* 0x8000000011107812 */ /* 0x000fe200078e4810 */
[----:B------:R-:W-:Y:S06]  /*7540*/  BRA `(.L_x_686) ;  /* 0x00000000000c7947 */ /* 0x000fec0003800000 */
.L_x_679:
[----:B------:R-:W0:Y:S01]  /*7550*/  MUFU.RSQ R16, -QNAN ;  /* 0xffc0000000107908 */ /* 0x000e220000001400 */
[----:B------:R-:W-:Y:S05]  /*7560*/  BRA `(.L_x_686) ;  /* 0x0000000000047947 */ /* 0x000fea0003800000 */
.L_x_678:
[----:B------:R-:W-:-:S07]  /*7570*/  FADD.FTZ R16, R16, R17 ;  /* 0x0000001110107221 */ /* 0x000fce0000010000 */
.L_x_686:
[----:B------:R-:W-:Y:S05]  /*7580*/  BSYNC.RECONVERGENT B1 ;  /* 0x0000000000017941 */ /* 0x000fea0003800200 */
.L_x_676:
[----:B------:R-:W-:Y:S01]  /*7590*/  HFMA2 R121, -RZ, RZ, 0, 0 ;  /* 0x00000000ff797431 */ /* 0x000fe200000001ff */
[----:B------:R-:W-:-:S04]  /*75a0*/  MOV R120, R106 ;  /* 0x0000006a00787202 */ /* 0x000fc80000000f00 */
[----:B0-----:R-:W-:Y:S05]  /*75b0*/  RET.REL.NODEC R120 `(_Z19pbr_nhwc_bwd_kernel10TensorViewS_S_S_S_S_S_fS_S_S_S_S_S_) ;  /* 0xffffff8878907950 */ /* 0x001fea0003c3ffff */
.L_x_687:
        /* <DEDUP_REMOVED lines=12> */
.L_x_1064:


//--------------------- .text._Z19pbr_nhwc_fwd_kernel10TensorViewS_S_S_S_S_S_fS_ --------------------------
	.section	.text._Z19pbr_nhwc_fwd_kernel10TensorViewS_S_S_S_S_S_fS_,"ax",@progbits
	.align	128
        .global         _Z19pbr_nhwc_fwd_kernel10TensorViewS_S_S_S_S_S_fS_
        .type           _Z19pbr_nhwc_fwd_kernel10TensorViewS_S_S_S_S_S_fS_,@function
        .size           _Z19pbr_nhwc_fwd_kernel10TensorViewS_S_S_S_S_S_fS_,(.L_x_1067 - _Z19pbr_nhwc_fwd_kernel10TensorViewS_S_S_S_S_S_fS_)
        .other          _Z19pbr_nhwc_fwd_kernel10TensorViewS_S_S_S_S_S_fS_,@"STO_CUDA_ENTRY STV_DEFAULT"
_Z19pbr_nhwc_fwd_kernel10TensorViewS_S_S_S_S_S_fS_:
.text._Z19pbr_nhwc_fwd_kernel10TensorViewS_S_S_S_S_S_fS_:
        /* <DEDUP_REMOVED lines=20> */
[----:B------:R-:W1:Y:S01]  /*0140*/  LDC.64 R2, c[0x0][0x460] ;  /* 0x00011800ff027b82 */ /* 0x000e620000000a00 */
[----:B------:R-:W-:Y:S01]  /*0150*/  HFMA2 R45, -RZ, RZ, 0, 0 ;  /* 0x00000000ff2d7431 */ /* 0x000fe200000001ff */
[----:B------:R-:W-:Y:S01]  /*0160*/  CS2R R46, SRZ ;  /* 0x00000000002e7805 */ /* 0x000fe2000001ff00 */
[----:B------:R-:W2:Y:S01]  /*0170*/  LDCU UR4, c[0x0][0x468] ;  /* 0x00008d00ff0477ac */ /* 0x000ea20008000800 */
[----:B------:R-:W3:Y:S01]  /*0180*/  LDCU.64 UR8, c[0x0][0x358] ;  /* 0x00006b00ff0877ac */ /* 0x000ee20008000a00 */
[----:B0-----:R-:W-:Y:S01]  /*0190*/  UISETP.NE.AND UP0, UPT, UR6, URZ, UPT ;  /* 0x000000ff0600728c */ /* 0x001fe2000bf05270 */
[----:B--2---:R-:W-:-:S05]  /*01a0*/  IMAD R5, R48, UR4, RZ ;  /* 0x0000000430057c24 */ /* 0x004fca000f8e02ff */
[----:B-1----:R-:W-:-:S04]  /*01b0*/  IADD3 R2, P0, PT, R5, R2, RZ ;  /* 0x0000000205027210 */ /* 0x002fc80007f1e0ff */
[----:B------:R-:W-:Y:S01]  /*01c0*/  IADD3.X R3, PT, PT, RZ, R3, RZ, P0, !PT ;  /* 0x00000003ff037210 */ /* 0x000fe200007fe4ff */
[----:B---3--:R-:W-:Y:S08]  /*01d0*/  BRA.U !UP0, `(.L_x_688) ;  /* 0x0000002508907547 */ /* 0x008ff0000b800000 */
[----:B------:R-:W0:Y:S01]  /*01e0*/  LDCU UR4, c[0x0][0x390] ;  /* 0x00007200ff0477ac */ /* 0x000e220008000800 */
[----:B------:R-:W1:Y:S01]  /*01f0*/  LDC R36, c[0x0][0x508] ;  /* 0x00014200ff247b82 */ /* 0x000e620000000800 */
[----:B------:R-:W5:Y:S01]  /*0200*/  LDG.E R44, desc[UR8][R2.64] ;  /* 0x00000008022c7981 */ /* 0x000f62000c1e1900 */
[----:B------:R-:W2:Y:S03]  /*0210*/  LDCU.128 UR12, c[0x0][0x380] ;  /* 0x00007000ff0c77ac */ /* 0x000ea60008000c00 */
[----:B------:R-:W5:Y:S01]  /*0220*/  LDG.E R43, desc[UR8][R2.64+0x4] ;  /* 0x00000408022b7981 */ /* 0x000f62000c1e1900 */
[----:B------:R-:W3:Y:S03]  /*0230*/  LDCU.128 UR20, c[0x0][0x3f0] ;  /* 0x00007e00ff1477ac */ /* 0x000ee60008000c00 */
[----:B------:R0:W5:Y:S01]  /*0240*/  LDG.E R42, desc[UR8][R2.64+0x8] ;  /* 0x00000808022a7981 */ /* 0x000162000c1e1900 */
[----:B------:R-:W-:Y:S01]  /*0250*/  MOV R45, RZ ;  /* 0x000000ff002d7202 */ /* 0x000fe20000000f00 */
[----:B------:R-:W4:Y:S01]  /*0260*/  LDCU UR7, c[0x0][0x400] ;  /* 0x00008000ff0777ac */ /* 0x000f220008000800 */
[----:B------:R-:W-:Y:S01]  /*0270*/  CS2R R46, SRZ ;  /* 0x00000000002e7805 */ /* 0x000fe2000001ff00 */
[----:B------:R-:W4:Y:S01]  /*0280*/  LDCU UR5, c[0x0][0x3c8] ;  /* 0x00007900ff0577ac */ /* 0x000f220008000800 */
[----:B------:R-:W4:Y:S01]  /*0290*/  LDCU.64 UR10, c[0x0][0x3c0] ;  /* 0x00007800ff0a77ac */ /* 0x000f220008000a00 */
[----:B0-----:R-:W-:-:S02]  /*02a0*/  IMAD R2, R49, UR4, RZ ;  /* 0x0000000431027c24 */ /* 0x001fc4000f8e02ff */
[----:B--2---:R-:W-:Y:S01]  /*02b0*/  IMAD R0, R48, UR14, RZ ;  /* 0x0000000e30007c24 */ /* 0x004fe2000f8e02ff */
[----:B------:R-:W0:Y:S01]  /*02c0*/  LDCU.64 UR16, c[0x0][0x3b8] ;  /* 0x00007700ff1077ac */ /* 0x000e220008000a00 */
[----:B------:R-:W-:Y:S02]  /*02d0*/  IMAD R3, R50, UR15, RZ ;  /* 0x0000000f32037c24 */ /* 0x000fe4000f8e02ff */
[----:B-1----:R-:W-:Y:S01]  /*02e0*/  FMUL R36, R36, R36 ;  /* 0x0000002424247220 */ /* 0x002fe20000400000 */
[----:B---3--:R-:W-:Y:S01]  /*02f0*/  IMAD R4, R48, UR22, RZ ;  /* 0x0000001630047c24 */ /* 0x008fe2000f8e02ff */
[----:B------:R-:W1:Y:S01]  /*0300*/  LDCU UR18, c[0x0][0x4d8] ;  /* 0x00009b00ff1277ac */ /* 0x000e620008000800 */
[----:B------:R-:W-:Y:S01]  /*0310*/  IMAD R5, R50, UR23, RZ ;  /* 0x0000001732057c24 */ /* 0x000fe2000f8e02ff */
[----:B------:R-:W-:Y:S01]  /*0320*/  IADD3 R28, P3, P4, R0, R3, R2 ;  /* 0x00000003001c7210 */ /* 0x000fe20007c7e002 */
[C---:B----4-:R-:W-:Y:S01]  /*0330*/  IMAD R6, R49.reuse, UR7, RZ ;  /* 0x0000000731067c24 */ /* 0x050fe2000f8e02ff */
[----:B------:R-:W2:Y:S01]  /*0340*/  LDCU UR19, c[0x0][0x4a0] ;  /* 0x00009400ff1377ac */ /* 0x000ea20008000800 */
[----:B------:R-:W-:Y:S01]  /*0350*/  IMAD R2, R49, UR5, RZ ;  /* 0x0000000531027c24 */ /* 0x000fe2000f8e02ff */
[----:B------:R-:W-:Y:S01]  /*0360*/  IADD3 R28, P2, PT, R28, UR12, RZ ;  /* 0x0000000c1c1c7c10 */ /* 0x000fe2000ff5e0ff */
[----:B------:R-:W3:Y:S01]  /*0370*/  LDCU.64 UR14, c[0x0][0x430] ;  /* 0x00008600ff0e77ac */ /* 0x000ee20008000a00 */
[----:B------:R-:W-:Y:S01]  /*0380*/  IADD3 R4, P0, P1, R4, R5, R6 ;  /* 0x0000000504047210 */ /* 0x000fe2000791e006 */
[----:B------:R-:W-:Y:S01]  /*0390*/  IMAD R0, R48, UR10, RZ ;  /* 0x0000000a30007c24 */ /* 0x000fe2000f8e02ff */
[----:B------:R-:W-:Y:S01]  /*03a0*/  IADD3.X R5, PT, PT, RZ, RZ, RZ, P3, P4 ;  /* 0x000000ffff057210 */ /* 0x000fe20001fe84ff */
[----:B------:R-:W4:Y:S01]  /*03b0*/  LDCU UR4, c[0x0][0x438] ;  /* 0x00008700ff0477ac */ /* 0x000f220008000800 */
[----:B------:R-:W-:Y:S01]  /*03c0*/  IMAD R3, R50, UR11, RZ ;  /* 0x0000000b32037c24 */ /* 0x000fe2000f8e02ff */
[----:B------:R-:W-:-:S02]  /*03d0*/  IADD3 R26, P3, PT, R4, UR20, RZ ;  /* 0x00000014041a7c10 */ /* 0x000fc4000ff7e0ff */
[----:B------:R-:W-:Y:S01]  /*03e0*/  IADD3.X R4, PT, PT, RZ, RZ, RZ, P0, P1 ;  /* 0x000000ffff047210 */ /* 0x000fe200007e24ff */
[----:B------:R-:W4:Y:S01]  /*03f0*/  LDCU UR7, c[0x0][0x4dc] ;  /* 0x00009b80ff0777ac */ /* 0x000f220008000800 */
[----:B------:R-:W-:Y:S01]  /*0400*/  IADD3 R0, P0, P1, R0, R3, R2 ;  /* 0x0000000300007210 */ /* 0x000fe2000791e002 */
[----:B-1----:R-:W-:Y:S01]  /*0410*/  IMAD R41, R48, UR18, RZ ;  /* 0x0000001230297c24 */ /* 0x002fe2000f8e02ff */
[----:B------:R-:W-:Y:S01]  /*0420*/  IADD3.X R29, PT, PT, R5, UR13, RZ, P2, !PT ;  /* 0x0000000d051d7c10 */ /* 0x000fe200097fe4ff */
[----:B------:R-:W1:Y:S01]  /*0430*/  LDCU UR12, c[0x0][0x4a4] ;  /* 0x00009480ff0c77ac */ /* 0x000e620008000800 */
[----:B0-----:R-:W-:Y:S01]  /*0440*/  IADD3 R24, P2, PT, R0, UR16, RZ ;  /* 0x0000001000187c10 */ /* 0x001fe2000ff5e0ff */
[----:B--2---:R-:W-:Y:S01]  /*0450*/  IMAD R39, R48, UR19, RZ ;  /* 0x0000001330277c24 */ /* 0x004fe2000f8e02ff */
[----:B------:R-:W-:Y:S01]  /*0460*/  IADD3.X R0, PT, PT, RZ, RZ, RZ, P0, P1 ;  /* 0x000000ffff007210 */ /* 0x000fe200007e24ff */
[----:B------:R-:W0:Y:S01]  /*0470*/  LDCU.64 UR10, c[0x0][0x428] ;  /* 0x00008500ff0a77ac */ /* 0x000e220008000a00 */
[----:B------:R-:W-:Y:S01]  /*0480*/  IADD3.X R27, PT, PT, R4, UR21, RZ, P3, !PT ;  /* 0x00000015041b7c10 */ /* 0x000fe20009ffe4ff */
[----:B---3--:R-:W-:Y:S01]  /*0490*/  IMAD R40, R50, UR15, RZ ;  /* 0x0000000f32287c24 */ /* 0x008fe2000f8e02ff */
[----:B------:R-:W-:Y:S01]  /*04a0*/  IADD3.X R25, PT, PT, R0, UR17, RZ, P2, !PT ;  /* 0x0000001100197c10 */ /* 0x000fe200097fe4ff */
[----:B------:R-:W-:Y:S01]  /*04b0*/  IMAD R38, R48, UR14, RZ ;  /* 0x0000000e30267c24 */ /* 0x000fe2000f8e02ff */
[----:B------:R-:W-:Y:S01]  /*04c0*/  UIADD3 UR6, UPT, UPT, -UR6, URZ, URZ ;  /* 0x000000ff06067290 */ /* 0x000fe2000fffe1ff */
[----:B----4-:R-:W-:Y:S01]  /*04d0*/  IMAD R37, R49, UR4, RZ ;  /* 0x0000000431257c24 */ /* 0x010fe2000f8e02ff */
[----:B------:R-:W-:Y:S01]  /*04e0*/  UMOV UR4, URZ ;  /* 0x000000ff00047c82 */ /* 0x000fe20008000000 */
[----:B------:R-:W-:-:S09]  /*04f0*/  UMOV UR5, URZ ;  /* 0x000000ff00057c82 */ /* 0x000fd20008000000 */
.L_x_754:
[----:B------:R-:W2:Y:S02]  /*0500*/  LDC.64 R2, c[0x0][0x4d0] ;  /* 0x00013400ff027b82 */ /* 0x000ea40000000a00 */
        /* <DEDUP_REMOVED lines=11> */
[----:B------:R2:W3:Y:S01]  /*05c0*/  MUFU.RSQ R4, R7 ;  /* 0x0000000700047308 */ /* 0x0004e20000001400 */
[----:B------:R-:W-:-:S04]  /*05d0*/  IADD3 R0, PT, PT, R7, -0xd000000, RZ ;  /* 0xf300000007007810 */ /* 0x000fc80007ffe0ff */
[----:B------:R-:W-:-:S13]  /*05e0*/  ISETP.GT.U32.AND P0, PT, R0, 0x727fffff, PT ;  /* 0x727fffff0000780c */ /* 0x000fda0003f04070 */
[----:B--23--:R-:W-:Y:S05]  /*05f0*/  @!P0 BRA `(.L_x_690) ;  /* 0x0000000000188947 */ /* 0x00cfea0003800000 */
[----:B------:R-:W-:Y:S01]  /*0600*/  BSSY.RECONVERGENT B1, `(.L_x_691) ;  /* 0x0000003000017945 */ /* 0x000fe20003800200 */
[----:B------:R-:W-:-:S07]  /*0610*/  MOV R8, 0x630 ;  /* 0x0000063000087802 */ /* 0x000fce0000000f00 */
[----:B01---5:R-:W-:Y:S05]  /*0620*/  CALL.REL.NOINC `($__internal_20_$__cuda_sm20_sqrt_rn_f32_slowpath) ;  /* 0x00000024008c7944 */ /* 0x023fea0003c00000 */
[----:B------:R-:W-:Y:S05]  /*0630*/  BSYNC.RECONVERGENT B1 ;  /* 0x0000000000017941 */ /* 0x000fea0003800200 */
.L_x_691:
[----:B------:R-:W-:Y:S01]  /*0640*/  FSETP.GT.AND P0, PT, R10, RZ, PT ;  /* 0x000000ff0a00720b */ /* 0x000fe20003f04000 */
[----:B------:R-:W-:-:S12]  /*0650*/  BRA `(.L_x_692) ;  /* 0x0000000000147947 */ /* 0x000fd80003800000 */
.L_x_690:
[----:B------:R-:W-:Y:S01]  /*0660*/  FMUL.FTZ R0, R7, R4 ;  /* 0x0000000407007220 */ /* 0x000fe20000410000 */
[----:B------:R-:W-:-:S03]  /*0670*/  FMUL.FTZ R2, R4, 0.5 ;  /* 0x3f00000004027820 */ /* 0x000fc60000410000 */
[----:B------:R-:W-:-:S04]  /*0680*/  FFMA R3, -R0, R0, R7 ;  /* 0x0000000000037223 */ /* 0x000fc80000000107 */
[----:B------:R-:W-:-:S05]  /*0690*/  FFMA R2, R3, R2, R0 ;  /* 0x0000000203027223 */ /* 0x000fca0000000000 */
[----:B------:R-:W-:-:S13]  /*06a0*/  FSETP.GT.AND P0, PT, R2, RZ, PT ;  /* 0x000000ff0200720b */ /* 0x000fda0003f04000 */
.L_x_692:
[----:B01----:R-:W-:Y:S05]  /*06b0*/  BSYNC.RECONVERGENT B0 ;  /* 0x0000000000007941 */ /* 0x003fea0003800200 */
.L_x_689:
        /* <DEDUP_REMOVED lines=15> */
[----:B------:R-:W4:Y:S01]  /*07b0*/  LDG.E R4, desc[UR8][R2.64+0x8] ;  /* 0x0000080802047981 */ /* 0x000f22000c1e1900 */
[----:B------:R-:W-:-:S04]  /*07c0*/  IADD3 R8, P0, P1, R38, R40, R37 ;  /* 0x0000002826087210 */ /* 0x000fc8000791e025 */
[----:B------:R-:W-:Y:S02]  /*07d0*/  IADD3 R8, P2, PT, R8, UR10, RZ ;  /* 0x0000000a08087c10 */ /* 0x000fe4000ff5e0ff */
[----:B------:R-:W-:Y:S01]  /*07e0*/  IADD3.X R0, PT, PT, RZ, RZ, RZ, P0, P1 ;  /* 0x000000ffff007210 */ /* 0x000fe200007e24ff */
[----:B------:R1:W5:Y:S03]  /*07f0*/  LDG.E R3, desc[UR8][R24.64+0x4] ;  /* 0x0000040818037981 */ /* 0x000366000c1e1900 */
[----:B------:R-:W-:-:S05]  /*0800*/  IADD3.X R9, PT, PT, R0, UR11, RZ, P2, !PT ;  /* 0x0000000b00097c10 */ /* 0x000fca00097fe4ff */
[----:B------:R1:W5:Y:S04]  /*0810*/  LDG.E R5, desc[UR8][R8.64] ;  /* 0x0000000808057981 */ /* 0x000368000c1e1900 */
[----:B------:R1:W5:Y:S04]  /*0820*/  LDG.E R32, desc[UR8][R8.64+0x4] ;  /* 0x0000040808207981 */ /* 0x000368000c1e1900 */
[----:B------:R1:W5:Y:S01]  /*0830*/  LDG.E R33, desc[UR8][R8.64+0x8] ;  /* 0x0000080808217981 */ /* 0x000362000c1e1900 */
[----:B------:R-:W-:Y:S01]  /*0840*/  BSSY.RECONVERGENT B1, `(.L_x_695) ;  /* 0x0000013000017945 */ /* 0x000fe20003800200 */
[----:B--2---:R-:W-:Y:S01]  /*0850*/  FADD R12, R7, -R14 ;  /* 0x8000000e070c7221 */ /* 0x004fe20000000000 */
[----:B---3--:R-:W-:-:S03]  /*0860*/  FADD R16, R16, -R19 ;  /* 0x8000001310107221 */ /* 0x008fc60000000000 */
[----:B------:R-:W-:Y:S01]  /*0870*/  FMUL R7, R12, R12 ;  /* 0x0000000c0c077220 */ /* 0x000fe20000400000 */
[----:B----4-:R-:W-:-:S03]  /*0880*/  FADD R4, R4, -R15 ;  /* 0x8000000f04047221 */ /* 0x010fc60000000000 */
[----:B------:R-:W-:-:S04]  /*0890*/  FFMA R7, R16, R16, R7 ;  /* 0x0000001010077223 */ /* 0x000fc80000000007 */
[----:B------:R-:W-:-:S05]  /*08a0*/  FFMA R7, R4, R4, R7 ;  /* 0x0000000404077223 */ /* 0x000fca0000000007 */
[----:B------:R-:W-:Y:S01]  /*08b0*/  IADD3 R0, PT, PT, R7, -0xd000000, RZ ;  /* 0xf300000007007810 */ /* 0x000fe20007ffe0ff */
[----:B------:R1:W0:Y:S03]  /*08c0*/  MUFU.RSQ R2, R7 ;  /* 0x0000000700027308 */ /* 0x0002260000001400 */
[----:B------:R-:W-:-:S13]  /*08d0*/  ISETP.GT.U32.AND P0, PT, R0, 0x727fffff, PT ;  /* 0x727fffff0000780c */ /* 0x000fda0003f04070 */
[----:B-1----:R-:W-:Y:S05]  /*08e0*/  @!P0 BRA `(.L_x_696) ;  /* 0x0000000000108947 */ /* 0x002fea0003800000 */
[----:B------:R-:W-:-:S07]  /*08f0*/  MOV R8, 0x910 ;  /* 0x0000091000087802 */ /* 0x000fce0000000f00 */
[----:B0----5:R-:W-:Y:S05]  /*0900*/  CALL.REL.NOINC `($__internal_20_$__cuda_sm20_sqrt_rn_f32_slowpath) ;  /* 0x0000002000d47944 */ /* 0x021fea0003c00000 */
[----:B------:R-:W-:Y:S01]  /*0910*/  MOV R21, R10 ;  /* 0x0000000a00157202 */ /* 0x000fe20000000f00 */
[----:B------:R-:W-:Y:S06]  /*0920*/  BRA `(.L_x_697) ;  /* 0x0000000000107947 */ /* 0x000fec0003800000 */
.L_x_696:
[----:B0-----:R-:W-:Y:S01]  /*0930*/  FMUL.FTZ R21, R7, R2 ;  /* 0x0000000207157220 */ /* 0x001fe20000410000 */
[----:B------:R-:W-:-:S03]  /*0940*/  FMUL.FTZ R2, R2, 0.5 ;  /* 0x3f00000002027820 */ /* 0x000fc60000410000 */
[----:B------:R-:W-:-:S04]  /*0950*/  FFMA R0, -R21, R21, R7 ;  /* 0x0000001515007223 */ /* 0x000fc80000000107 */
[----:B------:R-:W-:-:S07]  /*0960*/  FFMA R21, R0, R2, R21 ;  /* 0x0000000200157223 */ /* 0x000fce0000000015 */
.L_x_697:
[----:B------:R-:W-:Y:S05]  /*0970*/  BSYNC.RECONVERGENT B1 ;  /* 0x0000000000017941 */ /* 0x000fea0003800200 */
.L_x_695:
        /* <DEDUP_REMOVED lines=18> */
[----:B-----5:R-:W-:Y:S05]  /*0aa0*/  CALL.REL.NOINC `($__internal_21_$__cuda_sm3x_div_rn_noftz_f32_slowpath) ;  /* 0x0000002000c07944 */ /* 0x020fea0003c00000 */
[----:B------:R-:W-:-:S07]  /*0ab0*/  MOV R0, R7 ;  /* 0x0000000700007202 */ /* 0x000fce0000000f00 */
.L_x_701:
[----:B------:R-:W-:Y:S05]  /*0ac0*/  BSYNC.RECONVERGENT B4 ;  /* 0x0000000000047941 */ /* 0x000fea0003800200 */
.L_x_700:
        /* <DEDUP_REMOVED lines=13> */
.L_x_703:
[----:B------:R-:W-:Y:S05]  /*0ba0*/  BSYNC.RECONVERGENT B4 ;  /* 0x0000000000047941 */ /* 0x000fea0003800200 */
.L_x_702:
        /* <DEDUP_REMOVED lines=15> */
.L_x_704:
[----:B------:R-:W-:Y:S05]  /*0ca0*/  BSYNC.RECONVERGENT B4 ;  /* 0x0000000000047941 */ /* 0x000fea0003800200 */
.L_x_699:
[----:B------:R-:W-:Y:S05]  /*0cb0*/  BSYNC.RECONVERGENT B3 ;  /* 0x0000000000037941 */ /* 0x000fea0003800200 */
.L_x_698:
[----:B-----5:R-:W-:Y:S01]  /*0cc0*/  FADD R14, R43, -R14 ;  /* 0x8000000e2b0e7221 */ /* 0x020fe20000000000 */
[----:B------:R-:W-:Y:S01]  /*0cd0*/  FADD R53, R44, -R19 ;  /* 0x800000132c357221 */ /* 0x000fe20000000000 */
[----:B------:R-:W-:Y:S01]  /*0ce0*/  FADD R15, R42, -R15 ;  /* 0x8000000f2a0f7221 */ /* 0x000fe20000000000 */
[----:B------:R-:W-:Y:S01]  /*0cf0*/  FADD R19, -R17, 1 ;  /* 0x3f80000011137421 */ /* 0x000fe20000000100 */
[----:B------:R-:W-:Y:S01]  /*0d00*/  FMUL R4, R14, R14 ;  /* 0x0000000e0e047220 */ /* 0x000fe20000400000 */
[----:B------:R-:W-:Y:S01]  /*0d10*/  FFMA R9, R5, R0, RZ ;  /* 0x0000000005097223 */ /* 0x000fe200000000ff */
[-C--:B------:R-:W-:Y:S01]  /*0d20*/  FMUL R10, R22, R17.reuse ;  /* 0x00000011160a7220 */ /* 0x080fe20000400000 */
[----:B------:R-:W-:Y:S01]  /*0d30*/  FMUL R12, R20, R17 ;  /* 0x00000011140c7220 */ /* 0x000fe20000400000 */
[----:B------:R-:W-:Y:S01]  /*0d40*/  FFMA R4, R53, R53, R4 ;  /* 0x0000003535047223 */ /* 0x000fe20000000004 */
[----:B------:R-:W-:Y:S01]  /*0d50*/  BSSY.RECONVERGENT B1, `(.L_x_705) ;  /* 0x0000017000017945 */ /* 0x000fe20003800200 */
[----:B------:R-:W-:Y:S01]  /*0d60*/  FMUL R22, R22, R19 ;  /* 0x0000001316167220 */ /* 0x000fe20000400000 */
[----:B------:R-:W-:Y:S01]  /*0d70*/  FFMA R21, R19, 0.039999999105930328369, R10 ;  /* 0x3d23d70a13157823 */ /* 0x000fe2000000000a */
[----:B------:R-:W-:Y:S01]  /*0d80*/  FFMA R7, R15, R15, R4 ;  /* 0x0000000f0f077223 */ /* 0x000fe20000000004 */
[C---:B------:R-:W-:Y:S01]  /*0d90*/  FMUL R4, R30.reuse, R17 ;  /* 0x000000111e047220 */ /* 0x040fe20000400000 */
[-C--:B------:R-:W-:Y:S01]  /*0da0*/  FMUL R30, R30, R19.reuse ;  /* 0x000000131e1e7220 */ /* 0x080fe20000400000 */
[----:B------:R-:W-:-:S02]  /*0db0*/  FMUL R20, R20, R19 ;  /* 0x0000001314147220 */ /* 0x000fc40000400000 */
[----:B------:R-:W-:Y:S01]  /*0dc0*/  IADD3 R8, PT, PT, R7, -0xd000000, RZ ;  /* 0xf300000007087810 */ /* 0x000fe20007ffe0ff */
[C---:B------:R-:W-:Y:S01]  /*0dd0*/  FFMA R23, R19.reuse, 0.039999999105930328369, R4 ;  /* 0x3d23d70a13177823 */ /* 0x040fe20000000004 */
[----:B------:R-:W-:Y:S01]  /*0de0*/  FFMA R4, R32, R13, R9 ;  /* 0x0000000d20047223 */ /* 0x000fe20000000009 */
[----:B------:R-:W-:Y:S01]  /*0df0*/  FFMA R19, R19, 0.039999999105930328369, R12 ;  /* 0x3d23d70a13137823 */ /* 0x000fe2000000000c */
[----:B------:R-:W-:Y:S02]  /*0e00*/  ISETP.GT.U32.AND P0, PT, R8, 0x727fffff, PT ;  /* 0x727fffff0800780c */ /* 0x000fe40003f04070 */
[----:B------:R0:W1:Y:S01]  /*0e10*/  MUFU.RSQ R8, R7 ;  /* 0x0000000700087308 */ /* 0x0000620000001400 */
[----:B------:R-:W-:-:S10]  /*0e20*/  FFMA R4, R33, R2, R4 ;  /* 0x0000000221047223 */ /* 0x000fd40000000004 */
[----:B0-----:R-:W-:Y:S05]  /*0e30*/  @!P0 BRA `(.L_x_706) ;  /* 0x0000000000108947 */ /* 0x001fea0003800000 */
[----:B-1----:R-:W-:-:S07]  /*0e40*/  MOV R8, 0xe60 ;  /* 0x00000e6000087802 */ /* 0x002fce0000000f00 */
[----:B------:R-:W-:Y:S05]  /*0e50*/  CALL.REL.NOINC `($__internal_20_$__cuda_sm20_sqrt_rn_f32_slowpath) ;  /* 0x0000001c00807944 */ /* 0x000fea0003c00000 */
[----:B------:R-:W-:Y:S01]  /*0e60*/  MOV R12, R10 ;  /* 0x0000000a000c7202 */ /* 0x000fe20000000f00 */
[----:B------:R-:W-:Y:S06]  /*0e70*/  BRA `(.L_x_707) ;  /* 0x0000000000107947 */ /* 0x000fec0003800000 */
.L_x_706:
[----:B-1----:R-:W-:Y:S01]  /*0e80*/  FMUL.FTZ R12, R7, R8 ;  /* 0x00000008070c7220 */ /* 0x002fe20000410000 */
[----:B------:R-:W-:-:S03]  /*0e90*/  FMUL.FTZ R8, R8, 0.5 ;  /* 0x3f00000008087820 */ /* 0x000fc60000410000 */
[----:B------:R-:W-:-:S04]  /*0ea0*/  FFMA R7, -R12, R12, R7 ;  /* 0x0000000c0c077223 */ /* 0x000fc80000000107 */
[----:B------:R-:W-:-:S07]  /*0eb0*/  FFMA R12, R7, R8, R12 ;  /* 0x00000008070c7223 */ /* 0x000fce000000000c */
.L_x_707:
[----:B------:R-:W-:Y:S05]  /*0ec0*/  BSYNC.RECONVERGENT B1 ;  /* 0x0000000000017941 */ /* 0x000fea0003800200 */
.L_x_705:
        /* <DEDUP_REMOVED lines=17> */
[----:B------:R-:W-:Y:S05]  /*0fe0*/  CALL.REL.NOINC `($__internal_21_$__cuda_sm3x_div_rn_noftz_f32_slowpath) ;  /* 0x0000001c00707944 */ /* 0x000fea0003c00000 */
.L_x_711:
[----:B------:R-:W-:Y:S05]  /*0ff0*/  BSYNC.RECONVERGENT B4 ;  /* 0x0000000000047941 */ /* 0x000fea0003800200 */
.L_x_710:
        /* <DEDUP_REMOVED lines=14> */
.L_x_713:
[----:B------:R-:W-:Y:S05]  /*10e0*/  BSYNC.RECONVERGENT B4 ;  /* 0x0000000000047941 */ /* 0x000fea0003800200 */
.L_x_712:
        /* <DEDUP_REMOVED lines=14> */
.L_x_715:
[----:B------:R-:W-:Y:S05]  /*11d0*/  BSYNC.RECONVERGENT B4 ;  /* 0x0000000000047941 */ /* 0x000fea0003800200 */
.L_x_714:
[----:B------:R-:W-:-:S07]  /*11e0*/  MOV R16, R7 ;  /* 0x0000000700107202 */ /* 0x000fce0000000f00 */
.L_x_709:
[----:B------:R-:W-:Y:S05]  /*11f0*/  BSYNC.RECONVERGENT B3 ;  /* 0x0000000000037941 */ /* 0x000fea0003800200 */
.L_x_708:
[----:B------:R-:W-:Y:S01]  /*1200*/  FFMA R7, R5, R18, RZ ;  /* 0x0000001205077223 */ /* 0x000fe200000000ff */
[----:B------:R-:W-:Y:S01]  /*1210*/  FSETP.GT.AND P0, PT, R4, 9.9999997473787516356e-05, PT ;  /* 0x38d1b7170400780b */ /* 0x000fe20003f04000 */
[----:B------:R-:W-:Y:S01]  /*1220*/  BSSY.RECONVERGENT B3, `(.L_x_716) ;  /* 0x0000142000037945 */ /* 0x000fe20003800200 */
[----:B------:R-:W-:Y:S02]  /*1230*/  HFMA2 R14, -RZ, RZ, 0, 0 ;  /* 0x00000000ff0e7431 */ /* 0x000fe400000001ff */
[----:B------:R-:W-:Y:S01]  /*1240*/  FFMA R8, R32, R17, R7 ;  /* 0x0000001120087223 */ /* 0x000fe20000000007 */
[----:B------:R-:W-:Y:S01]  /*1250*/  FMUL R7, R3, R3 ;  /* 0x0000000303077220 */ /* 0x000fe20000400000 */
[----:B------:R-:W-:Y:S01]  /*1260*/  HFMA2 R3, -RZ, RZ, 0, 0 ;  /* 0x00000000ff037431 */ /* 0x000fe200000001ff */
[----:B------:R-:W-:Y:S01]  /*1270*/  MOV R12, RZ ;  /* 0x000000ff000c7202 */ /* 0x000fe20000000f00 */
[----:B------:R-:W-:-:S05]  /*1280*/  FFMA R15, R33, R16, R8 ;  /* 0x00000010210f7223 */ /* 0x000fca0000000008 */
[----:B------:R-:W-:-:S13]  /*1290*/  FSETP.LEU.OR P0, PT, R15, 9.9999997473787516356e-05, !P0 ;  /* 0x38d1b7170f00780b */ /* 0x000fda000470b400 */
[----:B------:R-:W-:Y:S05]  /*12a0*/  @P0 BRA `(.L_x_717) ;  /* 0x0000001000e40947 */ /* 0x000fea0003800000 */
[----:B------:R-:W-:Y:S01]  /*12b0*/  FADD R3, R17, R13 ;  /* 0x0000000d11037221 */ /* 0x000fe20000000000 */
[----:B------:R-:W-:Y:S01]  /*12c0*/  FADD R52, R18, R0 ;  /* 0x0000000012347221 */ /* 0x000fe20000000000 */
[----:B------:R-:W-:Y:S01]  /*12d0*/  FADD R2, R16, R2 ;  /* 0x0000000210027221 */ /* 0x000fe20000000000 */
[----:B------:R-:W-:Y:S01]  /*12e0*/  FMNMX R7, R36, R7, !PT ;  /* 0x0000000724077209 */ /* 0x000fe20007800000 */
[----:B------:R-:W-:Y:S01]  /*12f0*/  FMUL R9, R3, R3 ;  /* 0x0000000303097220 */ /* 0x000fe20000400000 */
[----:B------:R-:W-:Y:S02]  /*1300*/  BSSY.RECONVERGENT B1, `(.L_x_718) ;  /* 0x0000011000017945 */ /* 0x000fe40003800200 */
[----:B------:R-:W-:Y:S01]  /*1310*/  FMNMX R14, R7, 1, PT ;  /* 0x3f800000070e7809 */ /* 0x000fe20003800000 */
        /* <DEDUP_REMOVED lines=8> */
[----:B------:R-:W-:Y:S05]  /*13a0*/  CALL.REL.NOINC `($__internal_20_$__cuda_sm20_sqrt_rn_f32_slowpath) ;  /* 0x00000018002c7944 */ /* 0x000fea0003c00000 */
[----:B------:R-:W-:Y:S01]  /*13b0*/  MOV R13, R10 ;  /* 0x0000000a000d7202 */ /* 0x000fe20000000f00 */
[----:B------:R-:W-:Y:S06]  /*13c0*/  BRA `(.L_x_720) ;  /* 0x0000000000107947 */ /* 0x000fec0003800000 */
.L_x_719:
[----:B------:R-:W-:Y:S01]  /*13d0*/  FMUL.FTZ R13, R0, R9 ;  /* 0x00000009000d7220 */ /* 0x000fe20000410000 */
[----:B------:R-:W-:-:S03]  /*13e0*/  FMUL.FTZ R7, R9, 0.5 ;  /* 0x3f00000009077820 */ /* 0x000fc60000410000 */
[----:B------:R-:W-:-:S04]  /*13f0*/  FFMA R0, -R13, R13, R0 ;  /* 0x0000000d0d007223 */ /* 0x000fc80000000100 */
[----:B------:R-:W-:-:S07]  /*1400*/  FFMA R13, R0, R7, R13 ;  /* 0x00000007000d7223 */ /* 0x000fce000000000d */
.L_x_720:
[----:B------:R-:W-:Y:S05]  /*1410*/  BSYNC.RECONVERGENT B1 ;  /* 0x0000000000017941 */ /* 0x000fea0003800200 */
.L_x_718:
        /* <DEDUP_REMOVED lines=19> */
[----:B------:R-:W-:-:S07]  /*1550*/  MOV R0, R7 ;  /* 0x0000000700007202 */ /* 0x000fce0000000f00 */
.L_x_724:
[----:B------:R-:W-:Y:S05]  /*1560*/  BSYNC.RECONVERGENT B5 ;  /* 0x0000000000057941 */ /* 0x000fea0003800200 */
.L_x_723:
        /* <DEDUP_REMOVED lines=13> */
.L_x_726:
[----:B------:R-:W-:Y:S05]  /*1640*/  BSYNC.RECONVERGENT B5 ;  /* 0x0000000000057941 */ /* 0x000fea0003800200 */
.L_x_725:
        /* <DEDUP_REMOVED lines=15> */
.L_x_728:
[----:B------:R-:W-:Y:S05]  /*1740*/  BSYNC.RECONVERGENT B5 ;  /* 0x0000000000057941 */ /* 0x000fea0003800200 */
.L_x_727:
[----:B------:R-:W-:-:S07]  /*1750*/  MOV R7, R3 ;  /* 0x0000000300077202 */ /* 0x000fce0000000f00 */
.L_x_722:
[----:B------:R-:W-:Y:S05]  /*1760*/  BSYNC.RECONVERGENT B4 ;  /* 0x0000000000047941 */ /* 0x000fea0003800200 */
.L_x_721:
        /* <DEDUP_REMOVED lines=16> */
[----:B------:R-:W-:-:S04]  /*1870*/  FADD R13, R8, -1 ;  /* 0xbf800000080d7421 */ /* 0x000fc80000000000 */
[----:B------:R-:W-:Y:S01]  /*1880*/  FADD R8, R13, R13 ;  /* 0x0000000d0d087221 */ /* 0x000fe20000000000 */
[----:B------:R-:W0:Y:S03]  /*1890*/  MUFU.RCP R9, R9 ;  /* 0x0000000900097308 */ /* 0x000e260000001000 */
[----:B0-----:R-:W-:-:S04]  /*18a0*/  FMUL R8, R9, R8 ;  /* 0x0000000809087220 */ /* 0x001fc80000400000 */
[----:B------:R-:W-:-:S04]  /*18b0*/  FADD R10, R13, -R8 ;  /* 0x800000080d0a7221 */ /* 0x000fc80000000000 */
[----:B------:R-:W-:-:S04]  /*18c0*/  FADD R10, R10, R10 ;  /* 0x0000000a0a0a7221 */ /* 0x000fc80000000000 */
[-C--:B------:R-:W-:Y:S01]  /*18d0*/  FFMA R16, R13, -R8.reuse, R10 ;  /* 0x800000080d107223 */ /* 0x080fe2000000000a */
[----:B------:R-:W-:Y:S01]  /*18e0*/  FSEL R10, RZ, -24, P0 ;  /* 0xc1c00000ff0a7808 */ /* 0x000fe20000000000 */
[----:B------:R-:W-:-:S04]  /*18f0*/  FMUL R13, R8, R8 ;  /* 0x00000008080d7220 */ /* 0x000fc80000400000 */
[----:B------:R-:W-:Y:S01]  /*1900*/  FFMA R11, R11, 1.1920928955078125e-07, R10 ;  /* 0x340000000b0b7823 */ /* 0x000fe2000000000a */
[----:B------:R-:W-:Y:S01]  /*1910*/  FMUL R10, R9, R16 ;  /* 0x00000010090a7220 */ /* 0x000fe20000400000 */
[----:B------:R-:W-:Y:S02]  /*1920*/  HFMA2 R16, -RZ, RZ, 0.771484375, 0.21533203125 ;  /* 0x3a2c32e4ff107431 */ /* 0x000fe400000001ff */
[----:B------:R-:W-:-:S04]  /*1930*/  FFMA R9, R8, 1.4426950216293334961, R11 ;  /* 0x3fb8aa3b08097823 */ /* 0x000fc8000000000b */
[----:B------:R-:W-:Y:S01]  /*1940*/  FADD R11, R11, -R9 ;  /* 0x800000090b0b7221 */ /* 0x000fe20000000000 */
[----:B------:R-:W-:-:S03]  /*1950*/  FFMA R16, R13, R16, 0.0032181653659790754318 ;  /* 0x3b52e7db0d107423 */ /* 0x000fc60000000010 */
[----:B------:R-:W-:Y:S01]  /*1960*/  FFMA R11, R8, 1.4426950216293334961, R11 ;  /* 0x3fb8aa3b080b7823 */ /* 0x000fe2000000000b */
[----:B------:R-:W-:-:S03]  /*1970*/  FFMA R16, R13, R16, 0.018033718690276145935 ;  /* 0x3c93bb730d107423 */ /* 0x000fc60000000010 */
[----:B------:R-:W-:Y:S01]  /*1980*/  FFMA R11, R10, 1.4426950216293334961, R11 ;  /* 0x3fb8aa3b0a0b7823 */ /* 0x000fe2000000000b */
[----:B------:R-:W-:-:S03]  /*1990*/  FFMA R16, R13, R16, 0.12022458761930465698 ;  /* 0x3df6384f0d107423 */ /* 0x000fc60000000010 */
[----:B------:R-:W-:Y:S01]  /*19a0*/  FFMA R11, R8, 1.9251366722983220825e-08, R11 ;  /* 0x32a55e34080b7823 */ /* 0x000fe2000000000b */
[----:B------:R-:W-:-:S04]  /*19b0*/  FMUL R13, R13, R16 ;  /* 0x000000100d0d7220 */ /* 0x000fc80000400000 */
        /* <DEDUP_REMOVED lines=13> */
[----:B------:R-:W-:Y:S02]  /*1a90*/  FSETP.GT.AND P0, PT, R11, RZ, PT ;  /* 0x000000ff0b00720b */ /* 0x000fe40003f04000 */
[----:B------:R0:W1:Y:S01]  /*1aa0*/  F2I.NTZ R11, R8 ;  /* 0x00000008000b7305 */ /* 0x0000620000203100 */
[----:B------:R-:W-:-:S04]  /*1ab0*/  FADD R9, R9, R10 ;  /* 0x0000000a09097221 */ /* 0x000fc80000000000 */
[C---:B------:R-:W-:Y:S01]  /*1ac0*/  FFMA R10, R9.reuse, R16, 0.0013391353422775864601 ;  /* 0x3aaf85ed090a7423 */ /* 0x040fe20000000010 */
[----:B------:R-:W-:Y:S02]  /*1ad0*/  SEL R16, RZ, 0x83000000, P0 ;  /* 0x83000000ff107807 */ /* 0x000fe40000000000 */
[----:B------:R-:W-:Y:S01]  /*1ae0*/  FSETP.GT.AND P0, PT, |R8|, 152, PT ;  /* 0x431800000800780b */ /* 0x000fe20003f04200 */
[----:B------:R-:W-:Y:S01]  /*1af0*/  FFMA R10, R9, R10, 0.0096188392490148544312 ;  /* 0x3c1d9856090a7423 */ /* 0x000fe2000000000a */
[----:B0-----:R-:W-:-:S03]  /*1b00*/  HFMA2 R8, -RZ, RZ, 1.875, 0 ;  /* 0x3f800000ff087431 */ /* 0x001fc600000001ff */
[----:B------:R-:W-:-:S04]  /*1b10*/  FFMA R10, R9, R10, 0.055503588169813156128 ;  /* 0x3d6357bb090a7423 */ /* 0x000fc8000000000a */
[----:B------:R-:W-:-:S04]  /*1b20*/  FFMA R10, R9, R10, 0.24022644758224487305 ;  /* 0x3e75fdec090a7423 */ /* 0x000fc8000000000a */
[----:B------:R-:W-:-:S04]  /*1b30*/  FFMA R10, R9, R10, 0.69314718246459960938 ;  /* 0x3f317218090a7423 */ /* 0x000fc8000000000a */
[----:B------:R-:W-:Y:S01]  /*1b40*/  FFMA R10, R9, R10, 1 ;  /* 0x3f800000090a7423 */ /* 0x000fe2000000000a */
[----:B------:R-:W-:Y:S02]  /*1b50*/  IADD3 R9, PT, PT, R16, 0x7f000000, RZ ;  /* 0x7f00000010097810 */ /* 0x000fe40007ffe0ff */
[----:B-1----:R-:W-:-:S03]  /*1b60*/  LEA R16, R11, -R16, 0x17 ;  /* 0x800000100b107211 */ /* 0x002fc600078eb8ff */
        /* <DEDUP_REMOVED lines=14> */
.L_x_730:
[----:B------:R-:W-:Y:S05]  /*1c50*/  BSYNC.RECONVERGENT B1 ;  /* 0x0000000000017941 */ /* 0x000fea0003800200 */
.L_x_729:
        /* <DEDUP_REMOVED lines=25> */
[----:B------:R-:W-:Y:S05]  /*1df0*/  CALL.REL.NOINC `($__internal_21_$__cuda_sm3x_div_rn_noftz_f32_slowpath) ;  /* 0x0000000c00ec7944 */ /* 0x000fea0003c00000 */
[----:B------:R-:W-:-:S07]  /*1e00*/  MOV R2, R7 ;  /* 0x0000000700027202 */ /* 0x000fce0000000f00 */
.L_x_732:
[----:B------:R-:W-:Y:S05]  /*1e10*/  BSYNC.RECONVERGENT B4 ;  /* 0x0000000000047941 */ /* 0x000fea0003800200 */
.L_x_731:
        /* <DEDUP_REMOVED lines=17> */
[----:B------:R-:W-:Y:S05]  /*1f30*/  CALL.REL.NOINC `($__internal_21_$__cuda_sm3x_div_rn_noftz_f32_slowpath) ;  /* 0x0000000c009c7944 */ /* 0x000fea0003c00000 */
[----:B------:R-:W-:-:S07]  /*1f40*/  MOV R3, R7 ;  /* 0x0000000700037202 */ /* 0x000fce0000000f00 */
.L_x_734:
[----:B------:R-:W-:Y:S05]  /*1f50*/  BSYNC.RECONVERGENT B4 ;  /* 0x0000000000047941 */ /* 0x000fea0003800200 */
.L_x_733:
[----:B------:R-:W-:Y:S01]  /*1f60*/  FFMA R7, R14, R3, 1 ;  /* 0x3f8000000e077423 */ /* 0x000fe20000000003 */
[----:B------:R-:W-:Y:S03]  /*1f70*/  BSSY.RECONVERGENT B1, `(.L_x_735) ;  /* 0x000000c000017945 */ /* 0x000fe60003800200 */
[----:B------:R0:W1:Y:S01]  /*1f80*/  MUFU.RSQ R0, R7 ;  /* 0x0000000700007308 */ /* 0x0000620000001400 */
[----:B------:R-:W-:-:S04]  /*1f90*/  IADD3 R2, PT, PT, R7, -0xd000000, RZ ;  /* 0xf300000007027810 */ /* 0x000fc80007ffe0ff */
[----:B------:R-:W-:-:S13]  /*1fa0*/  ISETP.GT.U32.AND P0, PT, R2, 0x727fffff, PT ;  /* 0x727fffff0200780c */ /* 0x000fda0003f04070 */
[----:B01----:R-:W-:Y:S05]  /*1fb0*/  @!P0 BRA `(.L_x_736) ;  /* 0x00000000000c8947 */ /* 0x003fea0003800000 */
[----:B------:R-:W-:-:S07]  /*1fc0*/  MOV R8, 0x1fe0 ;  /* 0x00001fe000087802 */ /* 0x000fce0000000f00 */
[----:B------:R-:W-:Y:S05]  /*1fd0*/  CALL.REL.NOINC `($__internal_20_$__cuda_sm20_sqrt_rn_f32_slowpath) ;  /* 0x0000000c00207944 */ /* 0x000fea0003c00000 */
[----:B------:R-:W-:Y:S05]  /*1fe0*/  BRA `(.L_x_737) ;  /* 0x0000000000107947 */ /* 0x000fea0003800000 */
.L_x_736:
[----:B------:R-:W-:Y:S01]  /*1ff0*/  FMUL.FTZ R10, R7, R0 ;  /* 0x00000000070a7220 */ /* 0x000fe20000410000 */
[----:B------:R-:W-:-:S03]  /*2000*/  FMUL.FTZ R0, R0, 0.5 ;  /* 0x3f00000000007820 */ /* 0x000fc60000410000 */
[----:B------:R-:W-:-:S04]  /*2010*/  FFMA R3, -R10, R10, R7 ;  /* 0x0000000a0a037223 */ /* 0x000fc80000000107 */
[----:B------:R-:W-:-:S07]  /*2020*/  FFMA R10, R3, R0, R10 ;  /* 0x00000000030a7223 */ /* 0x000fce000000000a */
.L_x_737:
[----:B------:R-:W-:Y:S05]  /*2030*/  BSYNC.RECONVERGENT B1 ;  /* 0x0000000000017941 */ /* 0x000fea0003800200 */
.L_x_735:
        /* <DEDUP_REMOVED lines=17> */
[----:B------:R-:W-:Y:S05]  /*2150*/  CALL.REL.NOINC `($__internal_21_$__cuda_sm3x_div_rn_noftz_f32_slowpath) ;  /* 0x0000000c00147944 */ /* 0x000fea0003c00000 */
[----:B------:R-:W-:-:S07]  /*2160*/  MOV R3, R7 ;  /* 0x0000000700037202 */ /* 0x000fce0000000f00 */
.L_x_739:
[----:B------:R-:W-:Y:S05]  /*2170*/  BSYNC.RECONVERGENT B4 ;  /* 0x0000000000047941 */ /* 0x000fea0003800200 */
.L_x_738:
        /* <DEDUP_REMOVED lines=9> */
.L_x_741:
[----:B------:R-:W-:Y:S01]  /*2210*/  FMUL.FTZ R10, R7, R2 ;  /* 0x00000002070a7220 */ /* 0x000fe20000410000 */
[----:B------:R-:W-:-:S03]  /*2220*/  FMUL.FTZ R2, R2, 0.5 ;  /* 0x3f00000002027820 */ /* 0x000fc60000410000 */
[----:B------:R-:W-:-:S04]  /*2230*/  FFMA R3, -R10, R10, R7 ;  /* 0x0000000a0a037223 */ /* 0x000fc80000000107 */
[----:B------:R-:W-:-:S07]  /*2240*/  FFMA R10, R3, R2, R10 ;  /* 0x00000002030a7223 */ /* 0x000fce000000000a */
.L_x_742:
[----:B------:R-:W-:Y:S05]  /*2250*/  BSYNC.RECONVERGENT B1 ;  /* 0x0000000000017941 */ /* 0x000fea0003800200 */
.L_x_740:
        /* <DEDUP_REMOVED lines=8> */
[----:B------:R-:W-:Y:S05]  /*22e0*/  CALL.REL.NOINC `($__internal_19_$__cuda_sm20_rcp_rn_f32_slowpath) ;  /* 0x0000000400807944 */ /* 0x000fea0003c00000 */
[----:B------:R-:W-:Y:S05]  /*22f0*/  BRA `(.L_x_745) ;  /* 0x0000000000107947 */ /* 0x000fea0003800000 */
.L_x_744:
[----:B------:R-:W0:Y:S02]  /*2300*/  MUFU.RCP R0, R7 ;  /* 0x0000000700007308 */ /* 0x000e240000001000 */
[----:B0-----:R-:W-:-:S04]  /*2310*/  FFMA R2, R7, R0, -1 ;  /* 0xbf80000007027423 */ /* 0x001fc80000000000 */
[----:B------:R-:W-:-:S04]  /*2320*/  FADD.FTZ R3, -R2, -RZ ;  /* 0x800000ff02037221 */ /* 0x000fc80000010100 */
[----:B------:R-:W-:-:S07]  /*2330*/  FFMA R0, R0, R3, R0 ;  /* 0x0000000300007223 */ /* 0x000fce0000000000 */
.L_x_745:
[----:B------:R-:W-:Y:S05]  /*2340*/  BSYNC.RECONVERGENT B1 ;  /* 0x0000000000017941 */ /* 0x000fea0003800200 */
.L_x_743:
[----:B------:R-:W0:Y:S01]  /*2350*/  MUFU.RCP R2, R15 ;  /* 0x0000000f00027308 */ /* 0x000e220000001000 */
[----:B------:R-:W-:Y:S01]  /*2360*/  FMUL.D4 R7, R23, R0 ;  /* 0x0000000017077220 */ /* 0x000fe20000200000 */
[----:B------:R-:W-:Y:S06]  /*2370*/  BSSY.RECONVERGENT B4, `(.L_x_746) ;  /* 0x000000e000047945 */ /* 0x000fec0003800200 */
[----:B------:R-:W1:Y:S01]  /*2380*/  FCHK P0, R7, R15 ;  /* 0x0000000f07007302 */ /* 0x000e620000000000 */
[----:B0-----:R-:W-:-:S04]  /*2390*/  FFMA R3, -R15, R2, 1 ;  /* 0x3f8000000f037423 */ /* 0x001fc80000000102 */
[----:B------:R-:W-:Y:S01]  /*23a0*/  FFMA R8, R2, R3, R2 ;  /* 0x0000000302087223 */ /* 0x000fe20000000002 */
[-C--:B------:R-:W-:Y:S01]  /*23b0*/  FMUL.D4 R2, R21, R0.reuse ;  /* 0x0000000015027220 */ /* 0x080fe20000200000 */
[----:B------:R-:W-:Y:S02]  /*23c0*/  FMUL.D4 R0, R19, R0 ;  /* 0x0000000013007220 */ /* 0x000fe40000200000 */
[----:B------:R-:W-:-:S04]  /*23d0*/  FFMA R3, R7, R8, RZ ;  /* 0x0000000807037223 */ /* 0x000fc800000000ff */
[----:B------:R-:W-:-:S04]  /*23e0*/  FFMA R5, -R15, R3, R7 ;  /* 0x000000030f057223 */ /* 0x000fc80000000107 */
[----:B------:R-:W-:Y:S01]  /*23f0*/  FFMA R3, R8, R5, R3 ;  /* 0x0000000508037223 */ /* 0x000fe20000000003 */
[----:B-1----:R-:W-:Y:S06]  /*2400*/  @!P0 BRA `(.L_x_747) ;  /* 0x0000000000108947 */ /* 0x002fec0003800000 */
[----:B------:R-:W-:Y:S02]  /*2410*/  MOV R51, R15 ;  /* 0x0000000f00337202 */ /* 0x000fe40000000f00 */
[----:B------:R-:W-:-:S07]  /*2420*/  MOV R52, 0x2440 ;  /* 0x0000244000347802 */ /* 0x000fce0000000f00 */
[----:B------:R-:W-:Y:S05]  /*2430*/  CALL.REL.NOINC `($__internal_21_$__cuda_sm3x_div_rn_noftz_f32_slowpath) ;  /* 0x00000008005c7944 */ /* 0x000fea0003c00000 */
[----:B------:R-:W-:-:S07]  /*2440*/  MOV R3, R7 ;  /* 0x0000000700037202 */ /* 0x000fce0000000f00 */
.L_x_747:
[----:B------:R-:W-:Y:S05]  /*2450*/  BSYNC.RECONVERGENT B4 ;  /* 0x0000000000047941 */ /* 0x000fea0003800200 */
.L_x_746:
        /* <DEDUP_REMOVED lines=12> */
[----:B------:R-:W-:Y:S05]  /*2520*/  CALL.REL.NOINC `($__internal_21_$__cuda_sm3x_div_rn_noftz_f32_slowpath) ;  /* 0x0000000800207944 */ /* 0x000fea0003c00000 */
.L_x_749:
[----:B------:R-:W-:Y:S05]  /*2530*/  BSYNC.RECONVERGENT B4 ;  /* 0x0000000000047941 */ /* 0x000fea0003800200 */
.L_x_748:
        /* <DEDUP_REMOVED lines=14> */
.L_x_751:
[----:B------:R-:W-:Y:S05]  /*2620*/  BSYNC.RECONVERGENT B4 ;  /* 0x0000000000047941 */ /* 0x000fea0003800200 */
.L_x_750:
[----:B------:R-:W-:-:S07]  /*2630*/  MOV R14, R7 ;  /* 0x00000007000e7202 */ /* 0x000fce0000000f00 */
.L_x_717:
[----:B------:R-:W-:Y:S05]  /*2640*/  BSYNC.RECONVERGENT B3 ;  /* 0x0000000000037941 */ /* 0x000fea0003800200 */
.L_x_716:
[----:B------:R-:W-:Y:S01]  /*2650*/  HFMA2 R5, -RZ, RZ, 1.658203125, -45152 ;  /* 0x3ea2f983ff057431 */ /* 0x000fe200000001ff */
        /* <DEDUP_REMOVED lines=12> */
[----:B------:R-:W-:Y:S05]  /*2720*/  CALL.REL.NOINC `($__internal_21_$__cuda_sm3x_div_rn_noftz_f32_slowpath) ;  /* 0x0000000400a07944 */ /* 0x000fea0003c00000 */
.L_x_753:
[----:B------:R-:W-:Y:S05]  /*2730*/  BSYNC.RECONVERGENT B3 ;  /* 0x0000000000037941 */ /* 0x000fea0003800200 */
.L_x_752:
[----:B------:R-:W-:Y:S01]  /*2740*/  FMNMX R7, RZ, R7, !PT ;  /* 0x00000007ff077209 */ /* 0x000fe20007800000 */
[C---:B------:R-:W-:Y:S01]  /*2750*/  FMUL R3, R31.reuse, R3 ;  /* 0x000000031f037220 */ /* 0x040fe20000400000 */
[C---:B------:R-:W-:Y:S01]  /*2760*/  FMUL R5, R31.reuse, R12 ;  /* 0x0000000c1f057220 */ /* 0x040fe20000400000 */
[----:B------:R-:W-:Y:S02]  /*2770*/  FMUL R31, R31, R14 ;  /* 0x0000000e1f1f7220 */ /* 0x000fe40000400000 */
[-C--:B------:R-:W-:Y:S01]  /*2780*/  FFMA R3, R30, R7.reuse, R3 ;  /* 0x000000071e037223 */ /* 0x080fe20000000003 */
[-C--:B------:R-:W-:Y:S01]  /*2790*/  FFMA R5, R22, R7.reuse, R5 ;  /* 0x0000000716057223 */ /* 0x080fe20000000005 */
[----:B------:R-:W-:Y:S02]  /*27a0*/  FFMA R20, R20, R7, R31 ;  /* 0x0000000714147223 */ /* 0x000fe4000000001f */
[----:B------:R-:W-:Y:S01]  /*27b0*/  FFMA R45, R6, R3, R45 ;  /* 0x00000003062d7223 */ /* 0x000fe2000000002d */
[----:B------:R-:W-:Y:S01]  /*27c0*/  FFMA R46, R35, R5, R46 ;  /* 0x00000005232e7223 */ /* 0x000fe2000000002e */
[----:B------:R-:W-:-:S07]  /*27d0*/  FFMA R47, R34, R20, R47 ;  /* 0x00000014222f7223 */ /* 0x000fce000000002f */
.L_x_694:
[----:B------:R-:W-:Y:S05]  /*27e0*/  BSYNC.RECONVERGENT B0 ;  /* 0x0000000000007941 */ /* 0x000fea0003800200 */
.L_x_693:
[----:B------:R-:W-:Y:S02]  /*27f0*/  UIADD3 UR5, UPT, UPT, UR5, UR7, URZ ;  /* 0x0000000705057290 */ /* 0x000fe4000fffe0ff */
[----:B------:R-:W-:Y:S01]  /*2800*/  UIADD3 UR4, UPT, UPT, UR4, UR12, URZ ;  /* 0x0000000c04047290 */ /* 0x000fe2000fffe0ff */
[----:B------:R-:W-:Y:S11]  /*2810*/  BRA.U UP0, `(.L_x_754) ;  /* 0xffffffdd00387547 */ /* 0x000ff6000b83ffff */
.L_x_688:
[----:B------:R-:W0:Y:S01]  /*2820*/  LDCU.128 UR16, c[0x0][0x510] ;  /* 0x0000a200ff1077ac */ /* 0x000e220008000c00 */
[----:B------:R-:W1:Y:S01]  /*2830*/  LDCU UR13, c[0x0][0x520] ;  /* 0x0000a400ff0d77ac */ /* 0x000e620008000800 */
[----:B0-----:R-:W-:Y:S02]  /*2840*/  IMAD R48, R48, UR18, RZ ;  /* 0x0000001230307c24 */ /* 0x001fe4000f8e02ff */
[----:B------:R-:W-:Y:S02]  /*2850*/  IMAD R3, R50, UR19, RZ ;  /* 0x0000001332037c24 */ /* 0x000fe4000f8e02ff */
[----:B-1----:R-:W-:-:S05]  /*2860*/  IMAD R49, R49, UR13, RZ ;  /* 0x0000000d31317c24 */ /* 0x002fca000f8e02ff */
[----:B------:R-:W-:-:S04]  /*2870*/  IADD3 R3, P0, P1, R48, R3, R49 ;  /* 0x0000000330037210 */ /* 0x000fc8000791e031 */
[----:B------:R-:W-:Y:S02]  /*2880*/  IADD3 R2, P2, PT, R3, UR16, RZ ;  /* 0x0000001003027c10 */ /* 0x000fe4000ff5e0ff */
[----:B------:R-:W-:-:S04]  /*2890*/  IADD3.X R0, PT, PT, RZ, RZ, RZ, P0, P1 ;  /* 0x000000ffff007210 */ /* 0x000fc800007e24ff */
[----:B------:R-:W-:-:S05]  /*28a0*/  IADD3.X R3, PT, PT, R0, UR17, RZ, P2, !PT ;  /* 0x0000001100037c10 */ /* 0x000fca00097fe4ff */
[----:B------:R-:W-:Y:S04]  /*28b0*/  STG.E desc[UR8][R2.64], R45 ;  /* 0x0000002d02007986 */ /* 0x000fe8000c101908 */
[----:B------:R-:W-:Y:S04]  /*28c0*/  STG.E desc[UR8][R2.64+0x4], R46 ;  /* 0x0000042e02007986 */ /* 0x000fe8000c101908 */
[----:B------:R-:W-:Y:S01]  /*28d0*/  STG.E desc[UR8][R2.64+0x8], R47 ;  /* 0x0000082f02007986 */ /* 0x000fe2000c101908 */
[----:B------:R-:W-:Y:S05]  /*28e0*/  EXIT ;  /* 0x000000000000794d */ /* 0x000fea0003800000 */
        .weak           $__internal_19_$__cuda_sm20_rcp_rn_f32_slowpath
        .type           $__internal_19_$__cuda_sm20_rcp_rn_f32_slowpath,@function
        .size           $__internal_19_$__cuda_sm20_rcp_rn_f32_slowpath,($__internal_20_$__cuda_sm20_sqrt_rn_f32_slowpath - $__internal_19_$__cuda_sm20_rcp_rn_f32_slowpath)
$__internal_19_$__cuda_sm20_rcp_rn_f32_slowpath:
[----:B------:R-:W-:Y:S01]  /*28f0*/  SHF.L.U32 R2, R7, 0x1, RZ ;  /* 0x0000000107027819 */ /* 0x000fe200000006ff */
[----:B------:R-:W-:Y:S01]  /*2900*/  BSSY.RECONVERGENT B2, `(.L_x_755) ;  /* 0x0000031000027945 */ /* 0x000fe20003800200 */
[----:B------:R-:W-:Y:S02]  /*2910*/  MOV R0, R7 ;  /* 0x0000000700007202 */ /* 0x000fe40000000f00 */
        /* <DEDUP_REMOVED lines=13> */
.L_x_756:
        /* <DEDUP_REMOVED lines=28> */
[----:B------:R-:W-:-:S11]  /*2bb0*/  SHF.R.U32.HI R3, RZ, R2, R7 ;  /* 0x00000002ff037219 */ /* 0x000fd60000011607 */
[----:B------:R-:W-:-:S04]  /*2bc0*/  @!P0 IADD3 R3, PT, PT, R3, 0x1, RZ ;  /* 0x0000000103038810 */ /* 0x000fc80007ffe0ff */
[----:B------:R-:W-:-:S04]  /*2bd0*/  @!P1 SHF.L.U32 R3, R3, 0x1, RZ ;  /* 0x0000000103039819 */ /* 0x000fc800000006ff */
[----:B------:R-:W-:Y:S01]  /*2be0*/  LOP3.LUT R3, R3, 0x80000000, R0, 0xf8, !PT ;  /* 0x8000000003037812 */ /* 0x000fe200078ef800 */
[----:B------:R-:W-:Y:S06]  /*2bf0*/  BRA `(.L_x_757) ;  /* 0x0000000000047947 */ /* 0x000fec0003800000 */
.L_x_758:
[----:B------:R0:W1:Y:S02]  /*2c00*/  MUFU.RCP R3, R0 ;  /* 0x0000000000037308 */ /* 0x0000640000001000 */
.L_x_757:
[----:B------:R-:W-:Y:S05]  /*2c10*/  BSYNC.RECONVERGENT B2 ;  /* 0x0000000000027941 */ /* 0x000fea0003800200 */
.L_x_755:
[----:B01----:R-:W-:Y:S01]  /*2c20*/  MOV R0, R3 ;  /* 0x0000000300007202 */ /* 0x003fe20000000f00 */
[----:B------:R-:W-:Y:S01]  /*2c30*/  HFMA2 R3, -RZ, RZ, 0, 0 ;  /* 0x00000000ff037431 */ /* 0x000fe200000001ff */
[----:B------:R-:W-:-:S04]  /*2c40*/  MOV R2, R5 ;  /* 0x0000000500027202 */ /* 0x000fc80000000f00 */
[----:B------:R-:W-:Y:S05]  /*2c50*/  RET.REL.NODEC R2 `(_Z19pbr_nhwc_fwd_kernel10TensorViewS_S_S_S_S_S_fS_) ;  /* 0xffffffd002e87950 */ /* 0x000fea0003c3ffff */
        .weak           $__internal_20_$__cuda_sm20_sqrt_rn_f32_slowpath
        .type           $__internal_20_$__cuda_sm20_sqrt_rn_f32_slowpath,@function
        .size           $__internal_20_$__cuda_sm20_sqrt_rn_f32_slowpath,($__internal_21_$__cuda_sm3x_div_rn_noftz_f32_slowpath - $__internal_20_$__cuda_sm20_sqrt_rn_f32_slowpath)
$__internal_20_$__cuda_sm20_sqrt_rn_f32_slowpath:
        /* <DEDUP_REMOVED lines=13> */
[----:B------:R-:W-:-:S03]  /*2d30*/  @P0 FMUL.FTZ R11, R11, 0.5 ;  /* 0x3f0000000b0b0820 */ /* 0x000fc60000410000 */
[----:B------:R-:W-:-:S04]  /*2d40*/  @P0 FADD.FTZ R9, -R10, -RZ ;  /* 0x800000ff0a090221 */ /* 0x000fc80000010100 */
[----:B------:R-:W-:-:S04]  /*2d50*/  @P0 FFMA R9, R10, R9, R51 ;  /* 0x000000090a090223 */ /* 0x000fc80000000033 */
[----:B------:R-:W-:Y:S01]  /*2d60*/  @P0 FFMA R9, R9, R11, R10 ;  /* 0x0000000b09090223 */ /* 0x000fe2000000000a */
[----:B------:R-:W-:-:S03]  /*2d70*/  @!P0 MOV R10, R7 ;  /* 0x00000007000a8202 */ /* 0x000fc60000000f00 */
[----:B------:R-:W-:-:S07]  /*2d80*/  @P0 FMUL.FTZ R10, R9, 2.3283064365386962891e-10 ;  /* 0x2f800000090a0820 */ /* 0x000fce0000410000 */
.L_x_759:
[----:B------:R-:W-:-:S04]  /*2d90*/  HFMA2 R9, -RZ, RZ, 0, 0 ;  /* 0x00000000ff097431 */ /* 0x000fc800000001ff */
[----:B------:R-:W-:Y:S05]  /*2da0*/  RET.REL.NODEC R8 `(_Z19pbr_nhwc_fwd_kernel10TensorViewS_S_S_S_S_S_fS_) ;  /* 0xffffffd008947950 */ /* 0x000fea0003c3ffff */
        .weak           $__internal_21_$__cuda_sm3x_div_rn_noftz_f32_slowpath
        .type           $__internal_21_$__cuda_sm3x_div_rn_noftz_f32_slowpath,@function
        .size           $__internal_21_$__cuda_sm3x_div_rn_noftz_f32_slowpath,(.L_x_1067 - $__internal_21_$__cuda_sm3x_div_rn_noftz_f32_slowpath)
$__internal_21_$__cuda_sm3x_div_rn_noftz_f32_slowpath:
        /* <DEDUP_REMOVED lines=17> */
[----:B------:R-:W-:Y:S02]  /*2ec0*/  FSETP.NEU.FTZ.AND P1, PT, |R7|, +INF , PT ;  /* 0x7f8000000700780b */ /* 0x000fe40003f3d200 */
        /* <DEDUP_REMOVED lines=16> */
.L_x_761:
[----:B------:R-:W-:Y:S01]  /*2fd0*/  LEA R8, R11, 0xc0800000, 0x17 ;  /* 0xc08000000b087811 */ /* 0x000fe200078eb8ff */
[----:B------:R-:W-:Y:S01]  /*2fe0*/  BSSY.RECONVERGENT B2, `(.L_x_766) ;  /* 0x0000036000027945 */ /* 0x000fe20003800200 */
[----:B------:R-:W-:Y:S02]  /*2ff0*/  IADD3 R10, PT, PT, R10, -0x7f, RZ ;  /* 0xffffff810a0a7810 */ /* 0x000fe40007ffe0ff */
[----:B------:R-:W-:-:S03]  /*3000*/  IADD3 R51, PT, PT, -R8, R51, RZ ;  /* 0x0000003308337210 */ /* 0x000fc60007ffe1ff */
[C---:B------:R-:W-:Y:S01]  /*3010*/  IMAD R7, R10.reuse, -0x800000, R7 ;  /* 0xff8000000a077824 */ /* 0x040fe200078e0207 */
[----:B------:R0:W1:Y:S01]  /*3020*/  MUFU.RCP R8, R51 ;  /* 0x0000003300087308 */ /* 0x0000620000001000 */
[----:B------:R-:W-:Y:S01]  /*3030*/  IADD3 R10, PT, PT, R10, 0x7f, -R11 ;  /* 0x0000007f0a0a7810 */ /* 0x000fe20007ffe80b */
[----:B0-----:R-:W-:-:S04]  /*3040*/  FADD.FTZ R51, -R51, -RZ ;  /* 0x800000ff33337221 */ /* 0x001fc80000010100 */
[----:B-1----:R-:W-:-:S04]  /*3050*/  FFMA R9, R8, R51, 1 ;  /* 0x3f80000008097423 */ /* 0x002fc80000000033 */
[----:B------:R-:W-:-:S04]  /*3060*/  FFMA R8, R8, R9, R8 ;  /* 0x0000000908087223 */ /* 0x000fc80000000008 */
[----:B------:R-:W-:-:S04]  /*3070*/  FFMA R11, R7, R8, RZ ;  /* 0x00000008070b7223 */ /* 0x000fc800000000ff */
[----:B------:R-:W-:-:S04]  /*3080*/  FFMA R9, R51, R11, R7 ;  /* 0x0000000b33097223 */ /* 0x000fc80000000007 */
[----:B------:R-:W-:Y:S01]  /*3090*/  FFMA R9, R8, R9, R11 ;  /* 0x0000000908097223 */ /* 0x000fe2000000000b */
[----:B------:R-:W-:-:S03]  /*30a0*/  IADD3 R11, PT, PT, R10, R53, RZ ;  /* 0x000000350a0b7210 */ /* 0x000fc60007ffe0ff */
        /* <DEDUP_REMOVED lines=25> */
[----:B------:R-:W-:-:S04]  /*3240*/  SHF.L.U32 R7, R8, R7, RZ ;  /* 0x0000000708077219 */ /* 0x000fc800000006ff */
[----:B------:R-:W-:Y:S02]  /*3250*/  ISETP.NE.AND P1, PT, R7, RZ, P1 ;  /* 0x000000ff0700720c */ /* 0x000fe40000f25270 */
[----:B------:R-:W-:Y:S02]  /*3260*/  SEL R7, R10, RZ, P2 ;  /* 0x000000ff0a077207 */ /* 0x000fe40001000000 */
[----:B------:R-:W-:Y:S02]  /*3270*/  PLOP3.LUT P0, PT, P0, P1, PT, 0xf8, 0x8f ;  /* 0x00000000008f781c */ /* 0x000fe40000703f70 */
[----:B------:R-:W-:Y:S02]  /*3280*/  SHF.R.U32.HI R10, RZ, R7, R8 ;  /* 0x00000007ff0a7219 */ /* 0x000fe40000011608 */
[----:B------:R-:W-:Y:S02]  /*3290*/  SEL R7, RZ, 0x1, !P0 ;  /* 0x00000001ff077807 */ /* 0x000fe40004000000 */
[----:B------:R-:W-:-:S04]  /*32a0*/  SHF.R.U32.HI R8, RZ, 0x1, R10 ;  /* 0x00000001ff087819 */ /* 0x000fc8000001160a */
[----:B------:R-:W-:-:S04]  /*32b0*/  LOP3.LUT R7, R7, 0x1, R8, 0xf8, !PT ;  /* 0x0000000107077812 */ /* 0x000fc800078ef808 */
[----:B------:R-:W-:-:S04]  /*32c0*/  LOP3.LUT R7, R7, R10, RZ, 0xc0, !PT ;  /* 0x0000000a07077212 */ /* 0x000fc800078ec0ff */
[----:B------:R-:W-:-:S04]  /*32d0*/  IADD3 R8, PT, PT, R8, R7, RZ ;  /* 0x0000000708087210 */ /* 0x000fc80007ffe0ff */
[----:B------:R-:W-:Y:S01]  /*32e0*/  LOP3.LUT R53, R8, R53, RZ, 0xfc, !PT ;  /* 0x0000003508357212 */ /* 0x000fe200078efcff */
[----:B------:R-:W-:Y:S06]  /*32f0*/  BRA `(.L_x_769) ;  /* 0x0000000000107947 */ /* 0x000fec0003800000 */
.L_x_768:
[----:B------:R-:W-:-:S04]  /*3300*/  LOP3.LUT R53, R53, 0x80000000, RZ, 0xc0, !PT ;  /* 0x8000000035357812 */ /* 0x000fc800078ec0ff */
[----:B------:R-:W-:Y:S01]  /*3310*/  LOP3.LUT R53, R53, 0x7f800000, RZ, 0xfc, !PT ;  /* 0x7f80000035357812 */ /* 0x000fe200078efcff */
[----:B------:R-:W-:Y:S06]  /*3320*/  BRA `(.L_x_769) ;  /* 0x0000000000047947 */ /* 0x000fec0003800000 */
.L_x_767:
[----:B------:R-:W-:-:S07]  /*3330*/  LEA R53, R11, R53, 0x17 ;  /* 0x000000350b357211 */ /* 0x000fce00078eb8ff */
.L_x_769:
[----:B------:R-:W-:Y:S05]  /*3340*/  BSYNC.RECONVERGENT B2 ;  /* 0x0000000000027941 */ /* 0x000fea0003800200 */
.L_x_766:
[----:B------:R-:W-:Y:S01]  /*3350*/  MOV R7, R53 ;  /* 0x0000003500077202 */ /* 0x000fe20000000f00 */
[----:B------:R-:W-:Y:S06]  /*3360*/  BRA `(.L_x_770) ;  /* 0x0000000000207947 */ /* 0x000fec0003800000 */
.L_x_765:
[----:B------:R-:W-:-:S04]  /*3370*/  LOP3.LUT R7, R51, 0x80000000, R7, 0x48, !PT ;  /* 0x8000000033077812 */ /* 0x000fc800078e4807 */
[----:B------:R-:W-:Y:S01]  /*3380*/  LOP3.LUT R7, R7, 0x7f800000, RZ, 0xfc, !PT ;  /* 0x7f80000007077812 */ /* 0x000fe200078efcff */
[----:B------:R-:W-:Y:S06]  /*3390*/  BRA `(.L_x_770) ;  /* 0x0000000000147947 */ /* 0x000fec0003800000 */
.L_x_764:
[----:B------:R-:W-:Y:S01]  /*33a0*/  LOP3.LUT R7, R51, 0x80000000, R7, 0x48, !PT ;  /* 0x8000000033077812 */ /* 0x000fe200078e4807 */
[----:B------:R-:W-:Y:S06]  /*33b0*/  BRA `(.L_x_770) ;  /* 0x00000000000c7947 */ /* 0x000fec0003800000 */
.L_x_763:
[----:B------:R-:W0:Y:S01]  /*33c0*/  MUFU.RSQ R7, -QNAN ;  /* 0xffc0000000077908 */ /* 0x000e220000001400 */
[----:B------:R-:W-:Y:S05]  /*33d0*/  BRA `(.L_x_770) ;  /* 0x0000000000047947 */ /* 0x000fea0003800000 */
.L_x_762:
[----:B------:R-:W-:-:S07]  /*33e0*/  FADD.FTZ R7, R7, R51 ;  /* 0x0000003307077221 */ /* 0x000fce0000010000 */
.L_x_770:
[----:B------:R-:W-:Y:S05]  /*33f0*/  BSYNC.RECONVERGENT B1 ;  /* 0x0000000000017941 */ /* 0x000fea0003800200 */
.L_x_760:
[----:B------:R-:W-:-:S04]  /*3400*/  HFMA2 R53, -RZ, RZ, 0, 0 ;  /* 0x00000000ff357431 */ /* 0x000fc800000001ff */
[----:B0-----:R-:W-:Y:S05]  /*3410*/  RET.REL.NODEC R52 `(_Z19pbr_nhwc_fwd_kernel10TensorViewS_S_S_S_S_S_fS_) ;  /* 0xffffffc834f87950 */ /* 0x001fea0003c3ffff */
.L_x_771:
        /* <DEDUP_REMOVED lines=14> */
.L_x_1067:


//--------------------- .text._Z17pbr_bn_bwd_kernel10TensorViewS_S_S_S_S_S_fS_S_S_S_S_S_ --------------------------
	.section	.text._Z17pbr_bn_bwd_kernel10TensorViewS_S_S_S_S_S_fS_S_S_S_S_S_,"ax",@progbits
	.align	128
        .global         _Z17pbr_bn_bwd_kernel10TensorViewS_S_S_S_S_S_fS_S_S_S_S_S_
        .type           _Z17pbr_bn_bwd_kernel10TensorViewS_S_S_S_S_S_fS_S_S_S_S_S_,@function
        .size           _Z17pbr_bn_bwd_kernel10TensorViewS_S_S_S_S_S_fS_S_S_S_S_S_,(.L_x_1070 - _Z17pbr_bn_bwd_kernel10TensorViewS_S_S_S_S_S_fS_S_S_S_S_S_)
        .other          _Z17pbr_bn_bwd_kernel10TensorViewS_S_S_S_S_S_fS_S_S_S_S_S_,@"STO_CUDA_ENTRY STV_DEFAULT"
_Z17pbr_bn_bwd_kernel10TensorViewS_S_S_S_S_S_fS_S_S_S_S_S_:
.text._Z17pbr_bn_bwd_kernel10TensorViewS_S_S_S_S_S_fS_S_S_S_S_S_:
        /* <DEDUP_REMOVED lines=16> */
[----:B------:R-:W-:Y:S02]  /*0100*/  CS2R R110, SRZ ;  /* 0x00000000006e7805 */ /* 0x000fe4000001ff00 */
[----:B------:R-:W-:Y:S01]  /*0110*/  CS2R R108, SRZ ;  /* 0x00000000006c7805 */ /* 0x000fe2000001ff00 */
[----:B------:R-:W2:Y:S01]  /*0120*/  LDCU.64 UR12, c[0x0][0x3b8] ;  /* 0x00007700ff0c77ac */ /* 0x000ea20008000a00 */
[----:B------:R-:W-:Y:S02]  /*0130*/  CS2R R106, SRZ ;  /* 0x00000000006a7805 */ /* 0x000fe4000001ff00 */
[----:B------:R-:W-:Y:S02]  /*0140*/  CS2R R104, SRZ ;  /* 0x0000000000687805 */ /* 0x000fe4000001ff00 */
[----:B------:R-:W-:Y:S01]  /*0150*/  CS2R R102, SRZ ;  /* 0x0000000000667805 */ /* 0x000fe2000001ff00 */
[----:B------:R-:W3:Y:S01]  /*0160*/  LDCU.64 UR22, c[0x0][0x630] ;  /* 0x0000c600ff1677ac */ /* 0x000ee20008000a00 */
[----:B------:R-:W-:Y:S01]  /*0170*/  CS2R R100, SRZ ;  /* 0x0000000000647805 */ /* 0x000fe2000001ff00 */
[----:B------:R-:W4:Y:S01]  /*0180*/  LDCU.128 UR16, c[0x0][0x3f0] ;  /* 0x00007e00ff1077ac */ /* 0x000f220008000c00 */
[----:B------:R-:W5:Y:S01]  /*0190*/  LDCU.128 UR8, c[0x0][0x380] ;  /* 0x00007000ff0877ac */ /* 0x000f620008000c00 */
[----:B0-----:R-:W-:-:S02]  /*01a0*/  IMAD R6, R113, UR6, RZ ;  /* 0x0000000671067c24 */ /* 0x001fc4000f8e02ff */
[----:B------:R-:W-:Y:S01]  /*01b0*/  IMAD R7, R112, UR7, RZ ;  /* 0x0000000770077c24 */ /* 0x000fe2000f8e02ff */
[----:B------:R-:W0:Y:S04]  /*01c0*/  LDCU.64 UR6, c[0x0][0x628] ;  /* 0x0000c500ff0677ac */ /* 0x000e280008000a00 */
[----:B--2---:R-:W-:Y:S01]  /*01d0*/  IADD3 R6, P2, P3, R6, UR12, R7 ;  /* 0x0000000c06067c10 */ /* 0x004fe2000fb5e007 */
[C---:B---3--:R-:W-:Y:S01]  /*01e0*/  IMAD R18, R113.reuse, UR22, RZ ;  /* 0x0000001671127c24 */ /* 0x048fe2000f8e02ff */
[----:B------:R-:W2:Y:S01]  /*01f0*/  LDCU UR4, c[0x0][0x468] ;  /* 0x00008d00ff0477ac */ /* 0x000ea20008000800 */
[C---:B------:R-:W-:Y:S01]  /*0200*/  IMAD R19, R112.reuse, UR23, RZ ;  /* 0x0000001770137c24 */ /* 0x040fe2000f8e02ff */
[----:B------:R-:W-:Y:S01]  /*0210*/  IADD3.X R7, PT, PT, RZ, UR13, RZ, P2, P3 ;  /* 0x0000000dff077c10 */ /* 0x000fe200097e64ff */
[----:B----4-:R-:W-:Y:S01]  /*0220*/  IMAD R8, R113, UR18, RZ ;  /* 0x0000001271087c24 */ /* 0x010fe2000f8e02ff */
[----:B------:R-:W3:Y:S01]  /*0230*/  LDCU.64 UR14, c[0x0][0x430] ;  /* 0x00008600ff0e77ac */ /* 0x000ee20008000a00 */
[----:B------:R-:W-:-:S02]  /*0240*/  IMAD R9, R112, UR19, RZ ;  /* 0x0000001370097c24 */ /* 0x000fc4000f8e02ff */
[C---:B-----5:R-:W-:Y:S01]  /*0250*/  IMAD R4, R113.reuse, UR10, RZ ;  /* 0x0000000a71047c24 */ /* 0x060fe2000f8e02ff */
        /* <DEDUP_REMOVED lines=65> */
[----:B-1---5:R-:W-:Y:S05]  /*0670*/  CALL.REL.NOINC `($__internal_23_$__cuda_sm20_sqrt_rn_f32_slowpath) ;  /* 0x0000006000dc7944 */ /* 0x022fea0003c00000 */
[----:B------:R-:W-:Y:S01]  /*0680*/  MOV R82, R118 ;  /* 0x0000007600527202 */ /* 0x000fe20000000f00 */
[----:B------:R-:W-:Y:S06]  /*0690*/  BRA `(.L_x_775) ;  /* 0x0000000000107947 */ /* 0x000fec0003800000 */
.L_x_774:
[----:B-1----:R-:W-:Y:S01]  /*06a0*/  FMUL.FTZ R82, R117, R2 ;  /* 0x0000000275527220 */ /* 0x002fe20000410000 */
[----:B------:R-:W-:-:S03]  /*06b0*/  FMUL.FTZ R2, R2, 0.5 ;  /* 0x3f00000002027820 */ /* 0x000fc60000410000 */
[----:B------:R-:W-:-:S04]  /*06c0*/  FFMA R117, -R82, R82, R117 ;  /* 0x0000005252757223 */ /* 0x000fc80000000175 */
[----:B------:R-:W-:-:S07]  /*06d0*/  FFMA R82, R117, R2, R82 ;  /* 0x0000000275527223 */ /* 0x000fce0000000052 */
.L_x_775:
[----:B------:R-:W-:Y:S05]  /*06e0*/  BSYNC.RECONVERGENT B0 ;  /* 0x0000000000007941 */ /* 0x000fea0003800200 */
.L_x_773:
        /* <DEDUP_REMOVED lines=8> */
[----:B-1---5:R-:W-:Y:S05]  /*0770*/  CALL.REL.NOINC `($__internal_23_$__cuda_sm20_sqrt_rn_f32_slowpath) ;  /* 0x00000060009c7944 */ /* 0x022fea0003c00000 */
[----:B------:R-:W-:Y:S05]  /*0780*/  BSYNC.RECONVERGENT B1 ;  /* 0x0000000000017941 */ /* 0x000fea0003800200 */
.L_x_778:
[----:B------:R-:W-:Y:S01]  /*0790*/  MOV R81, R118 ;  /* 0x0000007600517202 */ /* 0x000fe20000000f00 */
[----:B------:R-:W-:Y:S06]  /*07a0*/  BRA `(.L_x_779) ;  /* 0x0000000000107947 */ /* 0x000fec0003800000 */
.L_x_777:
[----:B-1----:R-:W-:Y:S01]  /*07b0*/  FMUL.FTZ R81, R0, R3 ;  /* 0x0000000300517220 */ /* 0x002fe20000410000 */
[----:B------:R-:W-:-:S03]  /*07c0*/  FMUL.FTZ R3, R3, 0.5 ;  /* 0x3f00000003037820 */ /* 0x000fc60000410000 */
[----:B------:R-:W-:-:S04]  /*07d0*/  FFMA R0, -R81, R81, R0 ;  /* 0x0000005151007223 */ /* 0x000fc80000000100 */
[----:B------:R-:W-:-:S07]  /*07e0*/  FFMA R81, R0, R3, R81 ;  /* 0x0000000300517223 */ /* 0x000fce0000000051 */
.L_x_779:
[----:B------:R-:W-:Y:S05]  /*07f0*/  BSYNC.RECONVERGENT B0 ;  /* 0x0000000000007941 */ /* 0x000fea0003800200 */
.L_x_776:
        /* <DEDUP_REMOVED lines=25> */
.L_x_946:
        /* <DEDUP_REMOVED lines=18> */
[----:B------:R-:W-:Y:S05]  /*0ab0*/  CALL.REL.NOINC `($__internal_23_$__cuda_sm20_sqrt_rn_f32_slowpath) ;  /* 0x0000005c00cc7944 */ /* 0x000fea0003c00000 */
[----:B------:R-:W-:Y:S05]  /*0ac0*/  BSYNC.RECONVERGENT B1 ;  /* 0x0000000000017941 */ /* 0x000fea0003800200 */
.L_x_782:
[----:B------:R-:W-:Y:S01]  /*0ad0*/  FSETP.GT.AND P1, PT, R118, RZ, PT ;  /* 0x000000ff7600720b */ /* 0x000fe20003f24000 */
[----:B------:R-:W-:-:S12]  /*0ae0*/  BRA `(.L_x_783) ;  /* 0x0000000000147947 */ /* 0x000fd80003800000 */
.L_x_781:
[----:B------:R-:W-:Y:S01]  /*0af0*/  FMUL.FTZ R2, R117, R4 ;  /* 0x0000000475027220 */ /* 0x000fe20000410000 */
[----:B------:R-:W-:-:S03]  /*0b00*/  FMUL.FTZ R4, R4, 0.5 ;  /* 0x3f00000004047820 */ /* 0x000fc60000410000 */
[----:B------:R-:W-:-:S04]  /*0b10*/  FFMA R7, -R2, R2, R117 ;  /* 0x0000000202077223 */ /* 0x000fc80000000175 */
[----:B------:R-:W-:-:S05]  /*0b20*/  FFMA R4, R7, R4, R2 ;  /* 0x0000000407047223 */ /* 0x000fca0000000002 */
[----:B------:R-:W-:-:S13]  /*0b30*/  FSETP.GT.AND P1, PT, R4, RZ, PT ;  /* 0x000000ff0400720b */ /* 0x000fda0003f24000 */
.L_x_783:
[----:B------:R-:W-:Y:S05]  /*0b40*/  BSYNC.RECONVERGENT B0 ;  /* 0x0000000000007941 */ /* 0x000fea0003800200 */
.L_x_780:
        /* <DEDUP_REMOVED lines=15> */
[----:B-1---5:R-:W-:Y:S05]  /*0c40*/  CALL.REL.NOINC `($__internal_23_$__cuda_sm20_sqrt_rn_f32_slowpath) ;  /* 0x0000005c00687944 */ /* 0x022fea0003c00000 */
[----:B------:R-:W-:Y:S01]  /*0c50*/  MOV R72, R118 ;  /* 0x0000007600487202 */ /* 0x000fe20000000f00 */
[----:B------:R-:W-:Y:S06]  /*0c60*/  BRA `(.L_x_788) ;  /* 0x0000000000107947 */ /* 0x000fec0003800000 */
.L_x_787:
[----:B-1----:R-:W-:Y:S01]  /*0c70*/  FMUL.FTZ R7, R84, R17 ;  /* 0x0000001154077220 */ /* 0x002fe20000410000 */
[----:B------:R-:W-:-:S03]  /*0c80*/  FMUL.FTZ R17, R17, 0.5 ;  /* 0x3f00000011117820 */ /* 0x000fc60000410000 */
[----:B------:R-:W-:-:S04]  /*0c90*/  FFMA R72, -R7, R7, R84 ;  /* 0x0000000707487223 */ /* 0x000fc80000000154 */
[----:B------:R-:W-:-:S07]  /*0ca0*/  FFMA R72, R72, R17, R7 ;  /* 0x0000001148487223 */ /* 0x000fce0000000007 */
.L_x_788:
[----:B------:R-:W-:Y:S05]  /*0cb0*/  BSYNC.RECONVERGENT B1 ;  /* 0x0000000000017941 */ /* 0x000fea0003800200 */
.L_x_786:
        /* <DEDUP_REMOVED lines=18> */
[----:B-----5:R-:W-:Y:S05]  /*0de0*/  CALL.REL.NOINC `($__internal_24_$__cuda_sm3x_div_rn_noftz_f32_slowpath) ;  /* 0x0000005c00587944 */ /* 0x020fea0003c00000 */
[----:B------:R-:W-:-:S07]  /*0df0*/  MOV R12, R16 ;  /* 0x00000010000c7202 */ /* 0x000fce0000000f00 */
.L_x_792:
[----:B------:R-:W-:Y:S05]  /*0e00*/  BSYNC.RECONVERGENT B4 ;  /* 0x0000000000047941 */ /* 0x000fea0003800200 */
.L_x_791:
        /* <DEDUP_REMOVED lines=13> */
.L_x_794:
[----:B------:R-:W-:Y:S05]  /*0ee0*/  BSYNC.RECONVERGENT B4 ;  /* 0x0000000000047941 */ /* 0x000fea0003800200 */
.L_x_793:
        /* <DEDUP_REMOVED lines=14> */
.L_x_796:
[----:B------:R-:W-:Y:S05]  /*0fd0*/  BSYNC.RECONVERGENT B4 ;  /* 0x0000000000047941 */ /* 0x000fea0003800200 */
.L_x_795:
[----:B------:R-:W-:-:S07]  /*0fe0*/  MOV R70, R16 ;  /* 0x0000001000467202 */ /* 0x000fce0000000f00 */
.L_x_790:
[----:B------:R-:W-:Y:S05]  /*0ff0*/  BSYNC.RECONVERGENT B3 ;  /* 0x0000000000037941 */ /* 0x000fea0003800200 */
.L_x_789:
        /* <DEDUP_REMOVED lines=15> */
[----:B------:R-:W-:Y:S05]  /*10f0*/  CALL.REL.NOINC `($__internal_23_$__cuda_sm20_sqrt_rn_f32_slowpath) ;  /* 0x00000058003c7944 */ /* 0x000fea0003c00000 */
[----:B------:R-:W-:Y:S01]  /*1100*/  MOV R65, R118 ;  /* 0x0000007600417202 */ /* 0x000fe20000000f00 */
[----:B------:R-:W-:Y:S06]  /*1110*/  BRA `(.L_x_799) ;  /* 0x0000000000107947 */ /* 0x000fec0003800000 */
.L_x_798:
[----:B------:R-:W-:Y:S01]  /*1120*/  FMUL.FTZ R65, R64, R7 ;  /* 0x0000000740417220 */ /* 0x000fe20000410000 */
[----:B------:R-:W-:-:S03]  /*1130*/  FMUL.FTZ R4, R7, 0.5 ;  /* 0x3f00000007047820 */ /* 0x000fc60000410000 */
[----:B------:R-:W-:-:S04]  /*1140*/  FFMA R2, -R65, R65, R64 ;  /* 0x0000004141027223 */ /* 0x000fc80000000140 */
[----:B------:R-:W-:-:S07]  /*1150*/  FFMA R65, R2, R4, R65 ;  /* 0x0000000402417223 */ /* 0x000fce0000000041 */
.L_x_799:
[----:B------:R-:W-:Y:S05]  /*1160*/  BSYNC.RECONVERGENT B1 ;  /* 0x0000000000017941 */ /* 0x000fea0003800200 */
.L_x_797:
        /* <DEDUP_REMOVED lines=17> */
[----:B------:R-:W-:Y:S05]  /*1280*/  CALL.REL.NOINC `($__internal_24_$__cuda_sm3x_div_rn_noftz_f32_slowpath) ;  /* 0x0000005800307944 */ /* 0x000fea0003c00000 */
.L_x_803:
[----:B------:R-:W-:Y:S05]  /*1290*/  BSYNC.RECONVERGENT B4 ;  /* 0x0000000000047941 */ /* 0x000fea0003800200 */
.L_x_802:
        /* <DEDUP_REMOVED lines=14> */
.L_x_805:
[----:B------:R-:W-:Y:S05]  /*1380*/  BSYNC.RECONVERGENT B4 ;  /* 0x0000000000047941 */ /* 0x000fea0003800200 */
.L_x_804:
        /* <DEDUP_REMOVED lines=14> */
.L_x_807:
[----:B------:R-:W-:Y:S05]  /*1470*/  BSYNC.RECONVERGENT B4 ;  /* 0x0000000000047941 */ /* 0x000fea0003800200 */
.L_x_806:
[----:B------:R-:W-:-:S07]  /*1480*/  MOV R61, R16 ;  /* 0x00000010003d7202 */ /* 0x000fce0000000f00 */
.L_x_801:
[----:B------:R-:W-:Y:S05]  /*1490*/  BSYNC.RECONVERGENT B3 ;  /* 0x0000000000037941 */ /* 0x000fea0003800200 */
.L_x_800:
        /* <DEDUP_REMOVED lines=24> */
[----:B------:R-:W-:Y:S05]  /*1620*/  CALL.REL.NOINC `($__internal_23_$__cuda_sm20_sqrt_rn_f32_slowpath) ;  /* 0x0000005000f07944 */ /* 0x000fea0003c00000 */
[----:B------:R-:W-:Y:S01]  /*1630*/  MOV R124, R118 ;  /* 0x00000076007c7202 */ /* 0x000fe20000000f00 */
[----:B------:R-:W-:Y:S06]  /*1640*/  BRA `(.L_x_812) ;  /* 0x0000000000107947 */ /* 0x000fec0003800000 */
.L_x_811:
[----:B------:R-:W-:Y:S01]  /*1650*/  FMUL.FTZ R124, R117, R6 ;  /* 0x00000006757c7220 */ /* 0x000fe20000410000 */
[----:B------:R-:W-:-:S03]  /*1660*/  FMUL.FTZ R6, R6, 0.5 ;  /* 0x3f00000006067820 */ /* 0x000fc60000410000 */
[----:B------:R-:W-:-:S04]  /*1670*/  FFMA R17, -R124, R124, R117 ;  /* 0x0000007c7c117223 */ /* 0x000fc80000000175 */
[----:B------:R-:W-:-:S07]  /*1680*/  FFMA R124, R17, R6, R124 ;  /* 0x00000006117c7223 */ /* 0x000fce000000007c */
.L_x_812:
[----:B------:R-:W-:Y:S05]  /*1690*/  BSYNC.RECONVERGENT B1 ;  /* 0x0000000000017941 */ /* 0x000fea0003800200 */
.L_x_810:
        /* <DEDUP_REMOVED lines=14> */
[----:B------:R-:W-:-:S07]  /*1780*/  MOV R114, 0x17a0 ;  /* 0x000017a000727802 */ /* 0x000fce0000000f00 */
[----:B------:R-:W-:Y:S05]  /*1790*/  CALL.REL.NOINC `($__internal_24_$__cuda_sm3x_div_rn_noftz_f32_slowpath) ;  /* 0x0000005000ec7944 */ /* 0x000fea0003c00000 */
[----:B------:R-:W-:-:S07]  /*17a0*/  MOV R6, R16 ;  /* 0x0000001000067202 */ /* 0x000fce0000000f00 */
.L_x_816:
[----:B------:R-:W-:Y:S05]  /*17b0*/  BSYNC.RECONVERGENT B5 ;  /* 0x0000000000057941 */ /* 0x000fea0003800200 */
.L_x_815:
        /* <DEDUP_REMOVED lines=11> */
[----:B------:R-:W-:Y:S05]  /*1870*/  CALL.REL.NOINC `($__internal_24_$__cuda_sm3x_div_rn_noftz_f32_slowpath) ;  /* 0x0000005000b47944 */ /* 0x000fea0003c00000 */
.L_x_818:
[----:B------:R-:W-:Y:S05]  /*1880*/  BSYNC.RECONVERGENT B5 ;  /* 0x0000000000057941 */ /* 0x000fea0003800200 */
.L_x_817:
        /* <DEDUP_REMOVED lines=12> */
[----:B------:R-:W-:Y:S05]  /*1950*/  CALL.REL.NOINC `($__internal_24_$__cuda_sm3x_div_rn_noftz_f32_slowpath) ;  /* 0x00000050007c7944 */ /* 0x000fea0003c00000 */
.L_x_819:
[----:B------:R-:W-:Y:S05]  /*1960*/  BSYNC.RECONVERGENT B5 ;  /* 0x0000000000057941 */ /* 0x000fea0003800200 */
.L_x_814:
[----:B------:R-:W-:Y:S05]  /*1970*/  BSYNC.RECONVERGENT B4 ;  /* 0x0000000000047941 */ /* 0x000fea0003800200 */
.L_x_813:
        /* <DEDUP_REMOVED lines=49> */
[----:B------:R-:W1:Y:S01]  /*1c90*/  F2I.NTZ R18, R19 ;  /* 0x0000001300127305 */ /* 0x000e620000203100 */
[----:B0-----:R-:W-:Y:S01]  /*1ca0*/  FADD R21, R19, -R4 ;  /* 0x8000000413157221 */ /* 0x001fe20000000000 */
[----:B------:R-:W-:-:S03]  /*1cb0*/  FSETP.GT.AND P2, PT, R4, RZ, PT ;  /* 0x000000ff0400720b */ /* 0x000fc60003f44000 */
[----:B------:R-:W-:-:S04]  /*1cc0*/  FADD R2, R2, R21 ;  /* 0x0000001502027221 */ /* 0x000fc80000000000 */
[C---:B------:R-:W-:Y:S01]  /*1cd0*/  FFMA R21, R2.reuse, R23, 0.0013391353422775864601 ;  /* 0x3aaf85ed02157423 */ /* 0x040fe20000000017 */
[----:B------:R-:W-:Y:S02]  /*1ce0*/  SEL R23, RZ, 0x83000000, P2 ;  /* 0x83000000ff177807 */ /* 0x000fe40001000000 */
[----:B------:R-:W-:Y:S01]  /*1cf0*/  FSETP.GT.AND P2, PT, |R19|, 152, PT ;  /* 0x431800001300780b */ /* 0x000fe20003f44200 */
[----:B------:R-:W-:Y:S01]  /*1d00*/  FFMA R21, R2, R21, 0.0096188392490148544312 ;  /* 0x3c1d985602157423 */ /* 0x000fe20000000015 */
[----:B------:R-:W-:Y:S02]  /*1d10*/  IADD3 R4, PT, PT, R23, 0x7f000000, RZ ;  /* 0x7f00000017047810 */ /* 0x000fe40007ffe0ff */
[----:B-1----:R-:W-:Y:S01]  /*1d20*/  LEA R23, R18, -R23, 0x17 ;  /* 0x8000001712177211 */ /* 0x002fe200078eb8ff */
[----:B------:R-:W-:-:S04]  /*1d30*/  FFMA R21, R2, R21, 0.055503588169813156128 ;  /* 0x3d6357bb02157423 */ /* 0x000fc80000000015 */
[----:B------:R-:W-:-:S04]  /*1d40*/  FFMA R21, R2, R21, 0.24022644758224487305 ;  /* 0x3e75fdec02157423 */ /* 0x000fc80000000015 */
[----:B------:R-:W-:-:S04]  /*1d50*/  FFMA R21, R2, R21, 0.69314718246459960938 ;  /* 0x3f31721802157423 */ /* 0x000fc80000000015 */
[----:B------:R-:W-:Y:S01]  /*1d60*/  FFMA R21, R2, R21, 1 ;  /* 0x3f80000002157423 */ /* 0x000fe20000000015 */
[----:B------:R-:W-:-:S03]  /*1d70*/  HFMA2 R2, -RZ, RZ, 1.875, 0 ;  /* 0x3f800000ff027431 */ /* 0x000fc600000001ff */
        /* <DEDUP_REMOVED lines=14> */
.L_x_821:
[----:B------:R-:W-:Y:S05]  /*1e60*/  BSYNC.RECONVERGENT B1 ;  /* 0x0000000000017941 */ /* 0x000fea0003800200 */
.L_x_820:
[----:B------:R-:W-:Y:S01]  /*1e70*/  FFMA R19, R15, R6, RZ ;  /* 0x000000060f137223 */ /* 0x000fe200000000ff */
[----:B------:R-:W-:Y:S03]  /*1e80*/  BSSY.RECONVERGENT B4, `(.L_x_822) ;  /* 0x0000018000047945 */ /* 0x000fe60003800200 */
[----:B------:R-:W-:Y:S01]  /*1e90*/  FFMA R4, R90, R17, R19 ;  /* 0x000000115a047223 */ /* 0x000fe20000000013 */
[----:B------:R-:W-:-:S03]  /*1ea0*/  FADD R19, -R2, 1 ;  /* 0x3f80000002137421 */ /* 0x000fc60000000100 */
[----:B------:R-:W-:Y:S01]  /*1eb0*/  FFMA R4, R89, R16, R4 ;  /* 0x0000001059047223 */ /* 0x000fe20000000004 */
[----:B------:R-:W-:-:S04]  /*1ec0*/  FFMA R6, R19, R79, R2 ;  /* 0x0000004f13067223 */ /* 0x000fc80000000002 */
        /* <DEDUP_REMOVED lines=10> */
[C-C-:B------:R-:W-:Y:S01]  /*1f70*/  FFMA R4, R19.reuse, R78, R2.reuse ;  /* 0x0000004e13047223 */ /* 0x140fe20000000002 */
[----:B------:R-:W-:Y:S02]  /*1f80*/  FFMA R2, R19, R75, R2 ;  /* 0x0000004b13027223 */ /* 0x000fe40000000002 */
[----:B------:R-:W-:-:S04]  /*1f90*/  FFMA R16, R17, R74, RZ ;  /* 0x0000004a11107223 */ /* 0x000fc800000000ff */
[----:B------:R-:W-:-:S04]  /*1fa0*/  FFMA R18, -R124, R16, R74 ;  /* 0x000000107c127223 */ /* 0x000fc8000000014a */
[----:B------:R-:W-:Y:S01]  /*1fb0*/  FFMA R16, R17, R18, R16 ;  /* 0x0000001211107223 */ /* 0x000fe20000000010 */
[----:B-1----:R-:W-:Y:S06]  /*1fc0*/  @!P2 BRA `(.L_x_823) ;  /* 0x00000000000ca947 */ /* 0x002fec0003800000 */
[----:B------:R-:W-:Y:S02]  /*1fd0*/  MOV R121, R74 ;  /* 0x0000004a00797202 */ /* 0x000fe40000000f00 */
[----:B------:R-:W-:-:S07]  /*1fe0*/  MOV R114, 0x2000 ;  /* 0x0000200000727802 */ /* 0x000fce0000000f00 */
[----:B------:R-:W-:Y:S05]  /*1ff0*/  CALL.REL.NOINC `($__internal_24_$__cuda_sm3x_div_rn_noftz_f32_slowpath) ;  /* 0x0000004800d47944 */ /* 0x000fea0003c00000 */
.L_x_823:
[----:B------:R-:W-:Y:S05]  /*2000*/  BSYNC.RECONVERGENT B4 ;  /* 0x0000000000047941 */ /* 0x000fea0003800200 */
.L_x_822:
        /* <DEDUP_REMOVED lines=17> */
[----:B------:R-:W-:Y:S05]  /*2120*/  CALL.REL.NOINC `($__internal_24_$__cuda_sm3x_div_rn_noftz_f32_slowpath) ;  /* 0x0000004800887944 */ /* 0x000fea0003c00000 */
.L_x_825:
[----:B------:R-:W-:Y:S05]  /*2130*/  BSYNC.RECONVERGENT B4 ;  /* 0x0000000000047941 */ /* 0x000fea0003800200 */
.L_x_824:
[----:B------:R-:W-:Y:S01]  /*2140*/  FFMA R117, R16, R74, 1 ;  /* 0x3f80000010757423 */ /* 0x000fe2000000004a */
[----:B------:R-:W-:Y:S03]  /*2150*/  BSSY.RECONVERGENT B1, `(.L_x_826) ;  /* 0x000000c000017945 */ /* 0x000fe60003800200 */
[----:B------:R0:W1:Y:S01]  /*2160*/  MUFU.RSQ R16, R117 ;  /* 0x0000007500107308 */ /* 0x0000620000001400 */
[----:B------:R-:W-:-:S04]  /*2170*/  IADD3 R17, PT, PT, R117, -0xd000000, RZ ;  /* 0xf300000075117810 */ /* 0x000fc80007ffe0ff */
[----:B------:R-:W-:-:S13]  /*2180*/  ISETP.GT.U32.AND P2, PT, R17, 0x727fffff, PT ;  /* 0x727fffff1100780c */ /* 0x000fda0003f44070 */
[----:B01----:R-:W-:Y:S05]  /*2190*/  @!P2 BRA `(.L_x_827) ;  /* 0x00000000000ca947 */ /* 0x003fea0003800000 */
[----:B------:R-:W-:-:S07]  /*21a0*/  MOV R16, 0x21c0 ;  /* 0x000021c000107802 */ /* 0x000fce0000000f00 */
[----:B------:R-:W-:Y:S05]  /*21b0*/  CALL.REL.NOINC `($__internal_23_$__cuda_sm20_sqrt_rn_f32_slowpath) ;  /* 0x00000048000c7944 */ /* 0x000fea0003c00000 */
[----:B------:R-:W-:Y:S05]  /*21c0*/  BRA `(.L_x_828) ;  /* 0x0000000000107947 */ /* 0x000fea0003800000 */
.L_x_827:
[----:B------:R-:W-:Y:S01]  /*21d0*/  FMUL.FTZ R118, R117, R16 ;  /* 0x0000001075767220 */ /* 0x000fe20000410000 */
[----:B------:R-:W-:-:S03]  /*21e0*/  FMUL.FTZ R16, R16, 0.5 ;  /* 0x3f00000010107820 */ /* 0x000fc60000410000 */
[----:B------:R-:W-:-:S04]  /*21f0*/  FFMA R17, -R118, R118, R117 ;  /* 0x0000007676117223 */ /* 0x000fc80000000175 */
[----:B------:R-:W-:-:S07]  /*2200*/  FFMA R118, R17, R16, R118 ;  /* 0x0000001011767223 */ /* 0x000fce0000000076 */
.L_x_828:
[----:B------:R-:W-:Y:S05]  /*2210*/  BSYNC.RECONVERGENT B1 ;  /* 0x0000000000017941 */ /* 0x000fea0003800200 */
.L_x_826:
        /* <DEDUP_REMOVED lines=17> */
[----:B------:R-:W-:Y:S05]  /*2330*/  CALL.REL.NOINC `($__internal_24_$__cuda_sm3x_div_rn_noftz_f32_slowpath) ;  /* 0x0000004800047944 */ /* 0x000fea0003c00000 */
.L_x_830:
[----:B------:R-:W-:Y:S05]  /*2340*/  BSYNC.RECONVERGENT B4 ;  /* 0x0000000000047941 */ /* 0x000fea0003800200 */
.L_x_829:
        /* <DEDUP_REMOVED lines=9> */
.L_x_832:
[----:B------:R-:W-:Y:S01]  /*23e0*/  FMUL.FTZ R118, R117, R16 ;  /* 0x0000001075767220 */ /* 0x000fe20000410000 */
[----:B------:R-:W-:-:S03]  /*23f0*/  FMUL.FTZ R16, R16, 0.5 ;  /* 0x3f00000010107820 */ /* 0x000fc60000410000 */
[----:B------:R-:W-:-:S04]  /*2400*/  FFMA R19, -R118, R118, R117 ;  /* 0x0000007676137223 */ /* 0x000fc80000000175 */
[----:B------:R-:W-:-:S07]  /*2410*/  FFMA R118, R19, R16, R118 ;  /* 0x0000001013767223 */ /* 0x000fce0000000076 */
.L_x_833:
[----:B------:R-:W-:Y:S05]  /*2420*/  BSYNC.RECONVERGENT B1 ;  /* 0x0000000000017941 */ /* 0x000fea0003800200 */
.L_x_831:
        /* <DEDUP_REMOVED lines=8> */
[----:B------:R-:W-:Y:S05]  /*24b0*/  CALL.REL.NOINC `($__internal_22_$__cuda_sm20_rcp_rn_f32_slowpath) ;  /* 0x0000004000787944 */ /* 0x000fea0003c00000 */
[----:B------:R-:W-:Y:S05]  /*24c0*/  BRA `(.L_x_836) ;  /* 0x0000000000107947 */ /* 0x000fea0003800000 */
.L_x_835:
[----:B------:R-:W0:Y:S02]  /*24d0*/  MUFU.RCP R115, R29 ;  /* 0x0000001d00737308 */ /* 0x000e240000001000 */
[----:B0-----:R-:W-:-:S04]  /*24e0*/  FFMA R16, R29, R115, -1 ;  /* 0xbf8000001d107423 */ /* 0x001fc80000000073 */
[----:B------:R-:W-:-:S04]  /*24f0*/  FADD.FTZ R16, -R16, -RZ ;  /* 0x800000ff10107221 */ /* 0x000fc80000010100 */
[----:B------:R-:W-:-:S07]  /*2500*/  FFMA R115, R115, R16, R115 ;  /* 0x0000001073737223 */ /* 0x000fce0000000073 */
.L_x_836:
[----:B------:R-:W-:Y:S05]  /*2510*/  BSYNC.RECONVERGENT B1 ;  /* 0x0000000000017941 */ /* 0x000fea0003800200 */
.L_x_834:
        /* <DEDUP_REMOVED lines=14> */
[----:B------:R-:W-:Y:S05]  /*2600*/  CALL.REL.NOINC `($__internal_24_$__cuda_sm3x_div_rn_noftz_f32_slowpath) ;  /* 0x0000004400507944 */ /* 0x000fea0003c00000 */
.L_x_838:
[----:B------:R-:W-:Y:S05]  /*2610*/  BSYNC.RECONVERGENT B4 ;  /* 0x0000000000047941 */ /* 0x000fea0003800200 */
.L_x_837:
        /* <DEDUP_REMOVED lines=13> */
[----:B------:R-:W-:Y:S05]  /*26f0*/  CALL.REL.NOINC `($__internal_24_$__cuda_sm3x_div_rn_noftz_f32_slowpath) ;  /* 0x0000004400147944 */ /* 0x000fea0003c00000 */
.L_x_840:
[----:B------:R-:W-:Y:S05]  /*2700*/  BSYNC.RECONVERGENT B4 ;  /* 0x0000000000047941 */ /* 0x000fea0003800200 */
.L_x_839:
        /* <DEDUP_REMOVED lines=14> */
.L_x_842:
[----:B------:R-:W-:Y:S05]  /*27f0*/  BSYNC.RECONVERGENT B4 ;  /* 0x0000000000047941 */ /* 0x000fea0003800200 */
.L_x_841:
[----:B------:R-:W-:-:S07]  /*2800*/  MOV R57, R16 ;  /* 0x0000001000397202 */ /* 0x000fce0000000f00 */
.L_x_809:
[----:B------:R-:W-:Y:S05]  /*2810*/  BSYNC.RECONVERGENT B3 ;  /* 0x0000000000037941 */ /* 0x000fea0003800200 */
.L_x_808:
[----:B------:R-:W-:Y:S01]  /*2820*/  BSSY.RECONVERGENT B3, `(.L_x_843) ;  /* 0x0000299000037945 */ /* 0x000fe20003800200 */
[----:B------:R-:W-:Y:S02]  /*2830*/  HFMA2 R30, -RZ, RZ, 0, 0 ;  /* 0x00000000ff1e7431 */ /* 0x000fe400000001ff */
[----:B------:R-:W-:Y:S01]  /*2840*/  FMUL R56, R88, R5 ;  /* 0x0000000558387220 */ /* 0x000fe20000400000 */
[----:B------:R-:W-:Y:S02]  /*2850*/  HFMA2 R26, -RZ, RZ, 0, 0 ;  /* 0x00000000ff1a7431 */ /* 0x000fe400000001ff */
[----:B------:R-:W-:Y:S01]  /*2860*/  FMUL R55, R87, R0 ;  /* 0x0000000057377220 */ /* 0x000fe20000400000 */
[----:B------:R-:W-:Y:S02]  /*2870*/  HFMA2 R6, -RZ, RZ, 0, 0 ;  /* 0x00000000ff067431 */ /* 0x000fe400000001ff */
[----:B------:R-:W-:Y:S01]  /*2880*/  FMUL R54, R86, R3 ;  /* 0x0000000356367220 */ /* 0x000fe20000400000 */
[----:B------:R-:W-:Y:S01]  /*2890*/  HFMA2 R17, -RZ, RZ, 0, 0 ;  /* 0x00000000ff117431 */ /* 0x000fe200000001ff */
[----:B------:R-:W-:-:S02]  /*28a0*/  CS2R R32, SRZ ;  /* 0x0000000000207805 */ /* 0x000fc4000001ff00 */
[----:B------:R-:W-:Y:S02]  /*28b0*/  MOV R28, RZ ;  /* 0x000000ff001c7202 */ /* 0x000fe40000000f00 */
[----:B------:R-:W-:Y:S02]  /*28c0*/  CS2R R4, SRZ ;  /* 0x0000000000047805 */ /* 0x000fe4000001ff00 */
[----:B------:R-:W-:Y:S02]  /*28d0*/  MOV R49, RZ ;  /* 0x000000ff00317202 */ /* 0x000fe40000000f00 */
[----:B------:R-:W-:Y:S02]  /*28e0*/  CS2R R20, SRZ ;  /* 0x0000000000147805 */ /* 0x000fe4000001ff00 */
[----:B------:R-:W-:Y:S02]  /*28f0*/  MOV R25, RZ ;  /* 0x000000ff00197202 */ /* 0x000fe40000000f00 */
        /* <DEDUP_REMOVED lines=20> */
.L_x_846:
[----:B------:R-:W-:Y:S01]  /*2a40*/  FMUL.FTZ R3, R50, R17 ;  /* 0x0000001132037220 */ /* 0x000fe20000410000 */
[----:B------:R-:W-:-:S03]  /*2a50*/  FMUL.FTZ R0, R17, 0.5 ;  /* 0x3f00000011007820 */ /* 0x000fc60000410000 */
[----:B------:R-:W-:-:S04]  /*2a60*/  FFMA R124, -R3, R3, R50 ;  /* 0x00000003037c7223 */ /* 0x000fc80000000132 */
[----:B------:R-:W-:-:S07]  /*2a70*/  FFMA R124, R124, R0, R3 ;  /* 0x000000007c7c7223 */ /* 0x000fce0000000003 */
.L_x_847:
[----:B------:R-:W-:Y:S05]  /*2a80*/  BSYNC.RECONVERGENT B1 ;  /* 0x0000000000017941 */ /* 0x000fea0003800200 */
.L_x_845:
        /* <DEDUP_REMOVED lines=17> */
[----:B------:R-:W-:-:S07]  /*2ba0*/  MOV R3, R16 ;  /* 0x0000001000037202 */ /* 0x000fce0000000f00 */
.L_x_851:
[----:B------:R-:W-:Y:S05]  /*2bb0*/  BSYNC.RECONVERGENT B5 ;  /* 0x0000000000057941 */ /* 0x000fea0003800200 */
.L_x_850:
        /* <DEDUP_REMOVED lines=12> */
.L_x_853:
[----:B------:R-:W-:Y:S05]  /*2c80*/  BSYNC.RECONVERGENT B5 ;  /* 0x0000000000057941 */ /* 0x000fea0003800200 */
.L_x_852:
        /* <DEDUP_REMOVED lines=13> */
.L_x_855:
[----:B------:R-:W-:Y:S05]  /*2d60*/  BSYNC.RECONVERGENT B5 ;  /* 0x0000000000057941 */ /* 0x000fea0003800200 */
.L_x_854:
[----:B------:R-:W-:-:S07]  /*2d70*/  MOV R48, R16 ;  /* 0x0000001000307202 */ /* 0x000fce0000000f00 */
.L_x_849:
[----:B------:R-:W-:Y:S05]  /*2d80*/  BSYNC.RECONVERGENT B4 ;  /* 0x0000000000047941 */ /* 0x000fea0003800200 */
.L_x_848:
[----:B------:R-:W-:Y:S01]  /*2d90*/  FMNMX R46, R60, 9.9999997473787516356e-05, !PT ;  /* 0x38d1b7173c2e7809 */ /* 0x000fe20007800000 */
[----:B------:R-:W-:Y:S01]  /*2da0*/  FFMA R17, R15, R3, RZ ;  /* 0x000000030f117223 */ /* 0x000fe200000000ff */
[----:B------:R-:W-:Y:S02]  /*2db0*/  BSSY.RECONVERGENT B4, `(.L_x_856) ;  /* 0x000001d000047945 */ /* 0x000fe40003800200 */
        /* <DEDUP_REMOVED lines=21> */
[----:B------:R-:W-:Y:S01]  /*2f10*/  HFMA2 R18, -RZ, RZ, 1.875, 0 ;  /* 0x3f800000ff127431 */ /* 0x000fe200000001ff */
[----:B-1----:R-:W-:Y:S06]  /*2f20*/  @!P1 BRA `(.L_x_857) ;  /* 0x0000000000149947 */ /* 0x002fec0003800000 */
[----:B------:R-:W-:Y:S02]  /*2f30*/  MOV R121, R2 ;  /* 0x0000000200797202 */ /* 0x000fe40000000f00 */
[----:B------:R-:W-:Y:S02]  /*2f40*/  MOV R124, R47 ;  /* 0x0000002f007c7202 */ /* 0x000fe40000000f00 */
[----:B------:R-:W-:-:S07]  /*2f50*/  MOV R114, 0x2f70 ;  /* 0x00002f7000727802 */ /* 0x000fce0000000f00 */
[----:B------:R-:W-:Y:S05]  /*2f60*/  CALL.REL.NOINC `($__internal_24_$__cuda_sm3x_div_rn_noftz_f32_slowpath) ;  /* 0x0000003800f87944 */ /* 0x000fea0003c00000 */
[----:B------:R-:W-:-:S07]  /*2f70*/  MOV R41, R16 ;  /* 0x0000001000297202 */ /* 0x000fce0000000f00 */
.L_x_857:
[----:B------:R-:W-:Y:S05]  /*2f80*/  BSYNC.RECONVERGENT B4 ;  /* 0x0000000000047941 */ /* 0x000fea0003800200 */
.L_x_856:
        /* <DEDUP_REMOVED lines=8> */
[----:B------:R-:W-:Y:S05]  /*3010*/  CALL.REL.NOINC `($__internal_23_$__cuda_sm20_sqrt_rn_f32_slowpath) ;  /* 0x0000003800747944 */ /* 0x000fea0003c00000 */
[----:B------:R-:W-:Y:S05]  /*3020*/  BRA `(.L_x_860) ;  /* 0x0000000000107947 */ /* 0x000fea0003800000 */
.L_x_859:
[----:B------:R-:W-:Y:S01]  /*3030*/  FMUL.FTZ R17, R38, R19 ;  /* 0x0000001326117220 */ /* 0x000fe20000410000 */
[----:B------:R-:W-:-:S03]  /*3040*/  FMUL.FTZ R0, R19, 0.5 ;  /* 0x3f00000013007820 */ /* 0x000fc60000410000 */
[----:B------:R-:W-:-:S04]  /*3050*/  FFMA R118, -R17, R17, R38 ;  /* 0x0000001111767223 */ /* 0x000fc80000000126 */
[----:B------:R-:W-:-:S07]  /*3060*/  FFMA R118, R118, R0, R17 ;  /* 0x0000000076767223 */ /* 0x000fce0000000011 */
.L_x_860:
[----:B------:R-:W-:Y:S05]  /*3070*/  BSYNC.RECONVERGENT B1 ;  /* 0x0000000000017941 */ /* 0x000fea0003800200 */
.L_x_858:
        /* <DEDUP_REMOVED lines=20> */
[----:B------:R-:W-:-:S07]  /*31c0*/  MOV R35, R16 ;  /* 0x0000001000237202 */ /* 0x000fce0000000f00 */
.L_x_862:
[----:B------:R-:W-:Y:S05]  /*31d0*/  BSYNC.RECONVERGENT B4 ;  /* 0x0000000000047941 */ /* 0x000fea0003800200 */
.L_x_861:
        /* <DEDUP_REMOVED lines=10> */
.L_x_864:
[----:B------:R-:W-:Y:S01]  /*3280*/  FMUL.FTZ R17, R34, R19 ;  /* 0x0000001322117220 */ /* 0x000fe20000410000 */
[----:B------:R-:W-:-:S03]  /*3290*/  FMUL.FTZ R16, R19, 0.5 ;  /* 0x3f00000013107820 */ /* 0x000fc60000410000 */
[----:B------:R-:W-:-:S04]  /*32a0*/  FFMA R118, -R17, R17, R34 ;  /* 0x0000001111767223 */ /* 0x000fc80000000122 */
[----:B------:R-:W-:-:S07]  /*32b0*/  FFMA R118, R118, R16, R17 ;  /* 0x0000001076767223 */ /* 0x000fce0000000011 */
.L_x_865:
[----:B------:R-:W-:Y:S05]  /*32c0*/  BSYNC.RECONVERGENT B1 ;  /* 0x0000000000017941 */ /* 0x000fea0003800200 */
.L_x_863:
[----:B------:R-:W-:Y:S01]  /*32d0*/  FMNMX R33, R40, 9.9999997473787516356e-05, !PT ;  /* 0x38d1b71728217809 */ /* 0x000fe20007800000 */
[----:B------:R-:W-:Y:S01]  /*32e0*/  FADD R118, R118, -1 ;  /* 0xbf80000076767421 */ /* 0x000fe20000000000 */
[----:B------:R-:W-:Y:S02]  /*32f0*/  BSSY.RECONVERGENT B1, `(.L_x_866) ;  /* 0x000004a000017945 */ /* 0x000fe40003800200 */
[----:B------:R-:W-:Y:S01]  /*3300*/  FMNMX R33, R33, 0.99989998340606689453, PT ;  /* 0x3f7ff97221217809 */ /* 0x000fe20003800000 */
[----:B------:R-:W-:-:S04]  /*3310*/  FFMA R29, R118, 0.5, R29 ;  /* 0x3f000000761d7823 */ /* 0x000fc8000000001d */
        /* <DEDUP_REMOVED lines=26> */
[----:B------:R-:W-:Y:S01]  /*34c0*/  FMUL R20, R21, R20 ;  /* 0x0000001415147220 */ /* 0x000fe20000400000 */
[----:B------:R-:W-:-:S02]  /*34d0*/  MOV R21, 0x391fcb8e ;  /* 0x391fcb8e00157802 */ /* 0x000fc40000000f00 */
        /* <DEDUP_REMOVED lines=43> */
.L_x_867:
[----:B------:R-:W-:Y:S05]  /*3790*/  BSYNC.RECONVERGENT B1 ;  /* 0x0000000000017941 */ /* 0x000fea0003800200 */
.L_x_866:
        /* <DEDUP_REMOVED lines=14> */
.L_x_869:
[----:B------:R-:W-:Y:S05]  /*3880*/  BSYNC.RECONVERGENT B4 ;  /* 0x0000000000047941 */ /* 0x000fea0003800200 */
.L_x_868:
[----:B------:R-:W-:Y:S01]  /*3890*/  IADD3 R16, PT, PT, R29, 0x1800000, RZ ;  /* 0x018000001d107810 */ /* 0x000fe20007ffe0ff */
[----:B------:R-:W-:Y:S03]  /*38a0*/  BSSY.RECONVERGENT B1, `(.L_x_870) ;  /* 0x000000c000017945 */ /* 0x000fe60003800200 */
[----:B------:R-:W-:-:S04]  /*38b0*/  LOP3.LUT R16, R16, 0x7f800000, RZ, 0xc0, !PT ;  /* 0x7f80000010107812 */ /* 0x000fc800078ec0ff */
[----:B------:R-:W-:-:S13]  /*38c0*/  ISETP.GT.U32.AND P1, PT, R16, 0x1ffffff, PT ;  /* 0x01ffffff1000780c */ /* 0x000fda0003f24070 */
[----:B------:R-:W-:Y:S05]  /*38d0*/  @P1 BRA `(.L_x_871) ;  /* 0x0000000000101947 */ /* 0x000fea0003800000 */
[----:B------:R-:W-:-:S07]  /*38e0*/  MOV R114, 0x3900 ;  /* 0x0000390000727802 */ /* 0x000fce0000000f00 */
[----:B------:R-:W-:Y:S05]  /*38f0*/  CALL.REL.NOINC `($__internal_22_$__cuda_sm20_rcp_rn_f32_slowpath) ;  /* 0x0000002c00687944 */ /* 0x000fea0003c00000 */
[----:B------:R-:W-:Y:S01]  /*3900*/  MOV R28, R115 ;  /* 0x00000073001c7202 */ /* 0x000fe20000000f00 */
[----:B------:R-:W-:Y:S06]  /*3910*/  BRA `(.L_x_872) ;  /* 0x0000000000107947 */ /* 0x000fec0003800000 */
.L_x_871:
[----:B------:R-:W0:Y:S02]  /*3920*/  MUFU.RCP R28, R29 ;  /* 0x0000001d001c7308 */ /* 0x000e240000001000 */
[----:B0-----:R-:W-:-:S04]  /*3930*/  FFMA R16, R29, R28, -1 ;  /* 0xbf8000001d107423 */ /* 0x001fc8000000001c */
[----:B------:R-:W-:-:S04]  /*3940*/  FADD.FTZ R17, -R16, -RZ ;  /* 0x800000ff10117221 */ /* 0x000fc80000010100 */
[----:B------:R-:W-:-:S07]  /*3950*/  FFMA R28, R28, R17, R28 ;  /* 0x000000111c1c7223 */ /* 0x000fce000000001c */
.L_x_872:
[----:B------:R-:W-:Y:S05]  /*3960*/  BSYNC.RECONVERGENT B1 ;  /* 0x0000000000017941 */ /* 0x000fea0003800200 */
.L_x_870:
[----:B------:R-:W-:Y:S01]  /*3970*/  FMUL R124, R60, R60 ;  /* 0x0000003c3c7c7220 */ /* 0x000fe20000400000 */
[----:B------:R-:W-:Y:S01]  /*3980*/  FMUL R121, R93, R56 ;  /* 0x000000385d797220 */ /* 0x000fe20000400000 */
[----:B------:R-:W-:Y:S01]  /*3990*/  FADD R25, -R18, 1 ;  /* 0x3f80000012197421 */ /* 0x000fe20000000100 */
[----:B------:R-:W-:Y:S01]  /*39a0*/  BSSY.RECONVERGENT B4, `(.L_x_873) ;  /* 0x0000016000047945 */ /* 0x000fe20003800200 */
[----:B------:R-:W0:Y:S01]  /*39b0*/  MUFU.RCP R17, R124 ;  /* 0x0000007c00117308 */ /* 0x000e220000001000 */
[----:B------:R-:W-:Y:S02]  /*39c0*/  HFMA2 R20, -RZ, RZ, 1.875, 0 ;  /* 0x3f800000ff147431 */ /* 0x000fe400000001ff */
[C-C-:B------:R-:W-:Y:S01]  /*39d0*/  FFMA R27, R25.reuse, R79, R18.reuse ;  /* 0x0000004f191b7223 */ /* 0x140fe20000000012 */
[C-C-:B------:R-:W-:Y:S01]  /*39e0*/  FFMA R26, R25.reuse, R78, R18.reuse ;  /* 0x0000004e191a7223 */ /* 0x140fe20000000012 */
[----:B------:R-:W-:Y:S02]  /*39f0*/  FFMA R25, R25, R75, R18 ;  /* 0x0000004b19197223 */ /* 0x000fe40000000012 */
[-C--:B------:R-:W-:Y:S01]  /*3a00*/  FMUL R23, R27, R30.reuse ;  /* 0x0000001e1b177220 */ /* 0x080fe20000400000 */
[-C--:B------:R-:W-:Y:S01]  /*3a10*/  FMUL R22, R26, R30.reuse ;  /* 0x0000001e1a167220 */ /* 0x080fe20000400000 */
[----:B------:R-:W1:Y:S01]  /*3a20*/  FCHK P1, R121, R124 ;  /* 0x0000007c79007302 */ /* 0x000e620000020000 */
[----:B------:R-:W-:Y:S01]  /*3a30*/  FMUL R21, R25, R30 ;  /* 0x0000001e19157220 */ /* 0x000fe20000400000 */
[-C--:B------:R-:W-:Y:S01]  /*3a40*/  FMUL.D4 R19, R23, R28.reuse ;  /* 0x0000001c17137220 */ /* 0x080fe20000200000 */
[----:B------:R-:W-:-:S02]  /*3a50*/  FMUL.D4 R122, R22, R28 ;  /* 0x0000001c167a7220 */ /* 0x000fc40000200000 */
[----:B------:R-:W-:Y:S01]  /*3a60*/  FMUL.D4 R18, R21, R28 ;  /* 0x0000001c15127220 */ /* 0x000fe20000200000 */
        /* <DEDUP_REMOVED lines=8> */
[----:B------:R-:W-:-:S07]  /*3af0*/  MOV R24, R16 ;  /* 0x0000001000187202 */ /* 0x000fce0000000f00 */
.L_x_874:
[----:B------:R-:W-:Y:S05]  /*3b00*/  BSYNC.RECONVERGENT B4 ;  /* 0x0000000000047941 */ /* 0x000fea0003800200 */
.L_x_873:
        /* <DEDUP_REMOVED lines=13> */
.L_x_876:
[----:B------:R-:W-:Y:S05]  /*3be0*/  BSYNC.RECONVERGENT B4 ;  /* 0x0000000000047941 */ /* 0x000fea0003800200 */
.L_x_875:
        /* <DEDUP_REMOVED lines=13> */
.L_x_878:
[----:B------:R-:W-:Y:S05]  /*3cc0*/  BSYNC.RECONVERGENT B4 ;  /* 0x0000000000047941 */ /* 0x000fea0003800200 */
.L_x_877:
[C---:B------:R-:W-:Y:S01]  /*3cd0*/  FMUL.D4 R115, R60.reuse, R123 ;  /* 0x0000007b3c737220 */ /* 0x040fe20000200000 */
[C---:B------:R-:W-:Y:S01]  /*3ce0*/  FMUL.D4 R16, R60.reuse, R24 ;  /* 0x000000183c107220 */ /* 0x040fe20000200000 */
[----:B------:R-:W-:Y:S01]  /*3cf0*/  FMUL.D4 R114, R60, R17 ;  /* 0x000000113c727220 */ /* 0x000fe20000200000 */
[----:B------:R-:W-:Y:S01]  /*3d00*/  BSSY.RECONVERGENT B1, `(.L_x_879) ;  /* 0x0000019000017945 */ /* 0x000fe20003800200 */
[----:B------:R-:W-:Y:S01]  /*3d10*/  FMUL R22, R22, R115 ;  /* 0x0000007316167220 */ /* 0x000fe20000400000 */
        /* <DEDUP_REMOVED lines=9> */
[----:B------:R-:W-:Y:S01]  /*3db0*/  FMUL R117, R16, R30 ;  /* 0x0000001e10757220 */ /* 0x000fe20000400000 */
        /* <DEDUP_REMOVED lines=13> */
.L_x_880:
[----:B------:R-:W-:Y:S05]  /*3e90*/  BSYNC.RECONVERGENT B1 ;  /* 0x0000000000017941 */ /* 0x000fea0003800200 */
.L_x_879:
[----:B------:R-:W-:Y:S01]  /*3ea0*/  FMUL R16, R115, R78 ;  /* 0x0000004e73107220 */ /* 0x000fe20000400000 */
[----:B------:R-:W-:Y:S01]  /*3eb0*/  FSETP.GEU.AND P1, PT, R32, 9.9999999747524270788e-07, PT ;  /* 0x358637bd2000780b */ /* 0x000fe20003f2e000 */
[----:B------:R-:W-:Y:S01]  /*3ec0*/  FADD R28, -R20, 1 ;  /* 0x3f800000141c7421 */ /* 0x000fe20000000100 */
[----:B------:R-:W-:Y:S01]  /*3ed0*/  BSSY.RECONVERGENT B4, `(.L_x_881) ;  /* 0x0000024000047945 */ /* 0x000fe20003800200 */
[C---:B------:R-:W-:Y:S02]  /*3ee0*/  FFMA R16, R117.reuse, R79, R16 ;  /* 0x0000004f75107223 */ /* 0x040fe40000000010 */
[-C--:B------:R-:W-:Y:S01]  /*3ef0*/  FMUL R33, R117, R28.reuse ;  /* 0x0000001c75217220 */ /* 0x080fe20000400000 */
[-C--:B------:R-:W-:Y:S01]  /*3f00*/  FMUL R30, R115, R28.reuse ;  /* 0x0000001c731e7220 */ /* 0x080fe20000400000 */
[C---:B------:R-:W-:Y:S01]  /*3f10*/  FFMA R16, R119.reuse, R75, R16 ;  /* 0x0000004b77107223 */ /* 0x040fe20000000010 */
[----:B------:R-:W-:-:S03]  /*3f20*/  FMUL R28, R119, R28 ;  /* 0x0000001c771c7220 */ /* 0x000fc60000400000 */
[----:B------:R-:W-:-:S04]  /*3f30*/  FADD R16, R117, -R16 ;  /* 0x8000001075107221 */ /* 0x000fc80000000000 */
[----:B------:R-:W-:-:S04]  /*3f40*/  FADD R16, R115, R16 ;  /* 0x0000001073107221 */ /* 0x000fc80000000000 */
[----:B------:R-:W-:Y:S01]  /*3f50*/  FADD R20, R119, R16 ;  /* 0x0000001077147221 */ /* 0x000fe20000000000 */
[----:B------:R-:W-:Y:S01]  /*3f60*/  HFMA2 R16, -RZ, RZ, 0, 0 ;  /* 0x00000000ff107431 */ /* 0x000fe200000001ff */
        /* <DEDUP_REMOVED lines=11> */
.L_x_884:
[----:B------:R-:W-:Y:S05]  /*4020*/  BSYNC.RECONVERGENT B1 ;  /* 0x0000000000017941 */ /* 0x000fea0003800200 */
.L_x_883:
        /* <DEDUP_REMOVED lines=11> */
[----:B0-----:R-:W-:Y:S05]  /*40e0*/  CALL.REL.NOINC `($__internal_24_$__cuda_sm3x_div_rn_noftz_f32_slowpath) ;  /* 0x0000002800987944 */ /* 0x001fea0003c00000 */
.L_x_886:
[----:B------:R-:W-:Y:S05]  /*40f0*/  BSYNC.RECONVERGENT B5 ;  /* 0x0000000000057941 */ /* 0x000fea0003800200 */
.L_x_885:
[----:B------:R-:W-:-:S07]  /*4100*/  FMUL R16, R20, R16 ;  /* 0x0000001014107220 */ /* 0x000fce0000400000 */
.L_x_882:
[----:B------:R-:W-:Y:S05]  /*4110*/  BSYNC.RECONVERGENT B4 ;  /* 0x0000000000047941 */ /* 0x000fea0003800200 */
.L_x_881:
[----:B------:R-:W-:Y:S01]  /*4120*/  FMUL R124, R29, R29 ;  /* 0x0000001d1d7c7220 */ /* 0x000fe20000400000 */
[----:B------:R-:W-:Y:S01]  /*4130*/  FADD R22, R23, R22 ;  /* 0x0000001617167221 */ /* 0x000fe20000000000 */
[C---:B------:R-:W-:Y:S01]  /*4140*/  FSETP.GT.AND P1, PT, R40.reuse, 9.9999997473787516356e-05, PT ;  /* 0x38d1b7172800780b */ /* 0x040fe20003f24000 */
[----:B------:R-:W-:Y:S01]  /*4150*/  BSSY.RECONVERGENT B4, `(.L_x_887) ;  /* 0x0000010000047945 */ /* 0x000fe20003800200 */
[----:B------:R-:W1:Y:S01]  /*4160*/  MUFU.RCP R20, R124 ;  /* 0x0000007c00147308 */ /* 0x000e620000001000 */
[----:B------:R-:W-:Y:S01]  /*4170*/  FADD R21, R21, R22 ;  /* 0x0000001615157221 */ /* 0x000fe20000000000 */
[----:B------:R-:W-:Y:S02]  /*4180*/  FSETP.GEU.AND P3, PT, R40, 0.99989998340606689453, PT ;  /* 0x3f7ff9722800780b */ /* 0x000fe40003f6e000 */
[----:B------:R-:W-:-:S04]  /*4190*/  FSEL R16, -R16, RZ, P1 ;  /* 0x000000ff10107208 */ /* 0x000fc80000800100 */
[----:B------:R-:W2:Y:S01]  /*41a0*/  FCHK P2, -R21, R124 ;  /* 0x0000007c15007302 */ /* 0x000ea20000040100 */
[----:B-1----:R-:W-:-:S04]  /*41b0*/  FFMA R23, -R124, R20, 1 ;  /* 0x3f8000007c177423 */ /* 0x002fc80000000114 */
[----:B------:R-:W-:Y:S01]  /*41c0*/  FFMA R22, R20, R23, R20 ;  /* 0x0000001714167223 */ /* 0x000fe20000000014 */
[----:B------:R-:W-:-:S03]  /*41d0*/  FSEL R20, R16, RZ, !P3 ;  /* 0x000000ff10147208 */ /* 0x000fc60005800000 */
[----:B------:R-:W-:-:S04]  /*41e0*/  FFMA R23, -R21, R22, RZ ;  /* 0x0000001615177223 */ /* 0x000fc800000001ff */
[----:B------:R-:W-:-:S04]  /*41f0*/  FFMA R29, -R124, R23, -R21 ;  /* 0x000000177c1d7223 */ /* 0x000fc80000000915 */
[----:B------:R-:W-:Y:S01]  /*4200*/  FFMA R16, R22, R29, R23 ;  /* 0x0000001d16107223 */ /* 0x000fe20000000017 */
[----:B--2---:R-:W-:Y:S06]  /*4210*/  @!P2 BRA `(.L_x_888) ;  /* 0x00000000000ca947 */ /* 0x004fec0003800000 */
[----:B------:R-:W-:Y:S01]  /*4220*/  FADD R121, -R21, -RZ ;  /* 0x800000ff15797221 */ /* 0x000fe20000000100 */
[----:B------:R-:W-:-:S07]  /*4230*/  MOV R114, 0x4250 ;  /* 0x0000425000727802 */ /* 0x000fce0000000f00 */
[----:B0-----:R-:W-:Y:S05]  /*4240*/  CALL.REL.NOINC `($__internal_24_$__cuda_sm3x_div_rn_noftz_f32_slowpath) ;  /* 0x0000002800407944 */ /* 0x001fea0003c00000 */
.L_x_888:
[----:B------:R-:W-:Y:S05]  /*4250*/  BSYNC.RECONVERGENT B4 ;  /* 0x0000000000047941 */ /* 0x000fea0003800200 */
.L_x_887:
[----:B------:R-:W-:Y:S01]  /*4260*/  FMNMX R117, R34, 1.0000000116860974231e-07, !PT ;  /* 0x33d6bf9522757809 */ /* 0x000fe20007800000 */
[----:B------:R-:W-:Y:S01]  /*4270*/  BSSY.RECONVERGENT B1, `(.L_x_889) ;  /* 0x000000f000017945 */ /* 0x000fe20003800200 */
[----:B------:R-:W-:Y:S01]  /*4280*/  FMUL R22, R16, 0.5 ;  /* 0x3f00000010167820 */ /* 0x000fe20000400000 */
[----:B------:R-:W-:Y:S01]  /*4290*/  FMUL R23, R37, R37 ;  /* 0x0000002525177220 */ /* 0x000fe20000400000 */
[----:B------:R-:W-:Y:S01]  /*42a0*/  IADD3 R21, PT, PT, R117, -0xd000000, RZ ;  /* 0xf300000075157810 */ /* 0x000fe20007ffe0ff */
[----:B0-----:R0:W1:Y:S03]  /*42b0*/  MUFU.RSQ R32, R117 ;  /* 0x0000007500207308 */ /* 0x0010660000001400 */
[----:B------:R-:W-:-:S13]  /*42c0*/  ISETP.GT.U32.AND P1, PT, R21, 0x727fffff, PT ;  /* 0x727fffff1500780c */ /* 0x000fda0003f24070 */
[----:B0-----:R-:W-:Y:S05]  /*42d0*/  @!P1 BRA `(.L_x_890) ;  /* 0x0000000000109947 */ /* 0x001fea0003800000 */
[----:B------:R-:W-:-:S07]  /*42e0*/  MOV R16, 0x4300 ;  /* 0x0000430000107802 */ /* 0x000fce0000000f00 */
[----:B-1----:R-:W-:Y:S05]  /*42f0*/  CALL.REL.NOINC `($__internal_23_$__cuda_sm20_sqrt_rn_f32_slowpath) ;  /* 0x0000002400bc7944 */ /* 0x002fea0003c00000 */
[----:B------:R-:W-:Y:S01]  /*4300*/  MOV R124, R118 ;  /* 0x00000076007c7202 */ /* 0x000fe20000000f00 */
[----:B------:R-:W-:Y:S06]  /*4310*/  BRA `(.L_x_891) ;  /* 0x0000000000107947 */ /* 0x000fec0003800000 */
.L_x_890:
[----:B-1----:R-:W-:Y:S01]  /*4320*/  FMUL.FTZ R124, R117, R32 ;  /* 0x00000020757c7220 */ /* 0x002fe20000410000 */
[----:B------:R-:W-:-:S03]  /*4330*/  FMUL.FTZ R16, R32, 0.5 ;  /* 0x3f00000020107820 */ /* 0x000fc60000410000 */
[----:B------:R-:W-:-:S04]  /*4340*/  FFMA R21, -R124, R124, R117 ;  /* 0x0000007c7c157223 */ /* 0x000fc80000000175 */
[----:B------:R-:W-:-:S07]  /*4350*/  FFMA R124, R21, R16, R124 ;  /* 0x00000010157c7223 */ /* 0x000fce000000007c */
.L_x_891:
[----:B------:R-:W-:Y:S05]  /*4360*/  BSYNC.RECONVERGENT B1 ;  /* 0x0000000000017941 */ /* 0x000fea0003800200 */
.L_x_889:
        /* <DEDUP_REMOVED lines=13> */
[----:B------:R-:W-:Y:S05]  /*4440*/  CALL.REL.NOINC `($__internal_24_$__cuda_sm3x_div_rn_noftz_f32_slowpath) ;  /* 0x0000002400c07944 */ /* 0x000fea0003c00000 */
.L_x_893:
[----:B------:R-:W-:Y:S05]  /*4450*/  BSYNC.RECONVERGENT B4 ;  /* 0x0000000000047941 */ /* 0x000fea0003800200 */
.L_x_892:
        /* <DEDUP_REMOVED lines=13> */
[----:B------:R-:W-:Y:S05]  /*4530*/  CALL.REL.NOINC `($__internal_24_$__cuda_sm3x_div_rn_noftz_f32_slowpath) ;  /* 0x0000002400847944 */ /* 0x000fea0003c00000 */
.L_x_895:
[----:B------:R-:W-:Y:S05]  /*4540*/  BSYNC.RECONVERGENT B4 ;  /* 0x0000000000047941 */ /* 0x000fea0003800200 */
.L_x_894:
        /* <DEDUP_REMOVED lines=13> */
[----:B-1----:R-:W-:-:S07]  /*4620*/  MOV R16, 0x4640 ;  /* 0x0000464000107802 */ /* 0x002fce0000000f00 */
[----:B------:R-:W-:Y:S05]  /*4630*/  CALL.REL.NOINC `($__internal_23_$__cuda_sm20_sqrt_rn_f32_slowpath) ;  /* 0x0000002000ec7944 */ /* 0x000fea0003c00000 */
[----:B------:R-:W-:Y:S01]  /*4640*/  MOV R124, R118 ;  /* 0x00000076007c7202 */ /* 0x000fe20000000f00 */
[----:B------:R-:W-:Y:S06]  /*4650*/  BRA `(.L_x_898) ;  /* 0x0000000000107947 */ /* 0x000fec0003800000 */
.L_x_897:
[----:B-1----:R-:W-:Y:S01]  /*4660*/  FMUL.FTZ R124, R117, R16 ;  /* 0x00000010757c7220 */ /* 0x002fe20000410000 */
[----:B------:R-:W-:-:S03]  /*4670*/  FMUL.FTZ R16, R16, 0.5 ;  /* 0x3f00000010107820 */ /* 0x000fc60000410000 */
[----:B------:R-:W-:-:S04]  /*4680*/  FFMA R23, -R124, R124, R117 ;  /* 0x0000007c7c177223 */ /* 0x000fc80000000175 */
[----:B------:R-:W-:-:S07]  /*4690*/  FFMA R124, R23, R16, R124 ;  /* 0x00000010177c7223 */ /* 0x000fce000000007c */
.L_x_898:
[----:B------:R-:W-:Y:S05]  /*46a0*/  BSYNC.RECONVERGENT B1 ;  /* 0x0000000000017941 */ /* 0x000fea0003800200 */
.L_x_896:
        /* <DEDUP_REMOVED lines=14> */
.L_x_900:
[----:B------:R-:W-:Y:S05]  /*4790*/  BSYNC.RECONVERGENT B4 ;  /* 0x0000000000047941 */ /* 0x000fea0003800200 */
.L_x_899:
[----:B------:R-:W0:Y:S01]  /*47a0*/  MUFU.RCP R23, R0 ;  /* 0x0000000000177308 */ /* 0x000e220000001000 */
[----:B------:R-:W-:Y:S01]  /*47b0*/  FMUL R16, R22, R16 ;  /* 0x0000001016107220 */ /* 0x000fe20000400000 */
[----:B------:R-:W-:Y:S03]  /*47c0*/  BSSY.RECONVERGENT B4, `(.L_x_901) ;  /* 0x000000d000047945 */ /* 0x000fe60003800200 */
[----:B------:R-:W-:-:S04]  /*47d0*/  FMUL R121, R16, R74 ;  /* 0x0000004a10797220 */ /* 0x000fc80000400000 */
[----:B------:R-:W1:Y:S01]  /*47e0*/  FCHK P1, R121, R0 ;  /* 0x0000000079007302 */ /* 0x000e620000020000 */
[----:B0-----:R-:W-:-:S04]  /*47f0*/  FFMA R22, -R0, R23, 1 ;  /* 0x3f80000000167423 */ /* 0x001fc80000000117 */
[----:B------:R-:W-:Y:S01]  /*4800*/  FFMA R34, R23, R22, R23 ;  /* 0x0000001617227223 */ /* 0x000fe20000000017 */
[----:B------:R-:W-:-:S03]  /*4810*/  FMUL R22, R16, R41 ;  /* 0x0000002910167220 */ /* 0x000fc60000400000 */
[----:B------:R-:W-:-:S04]  /*4820*/  FFMA R23, R121, R34, RZ ;  /* 0x0000002279177223 */ /* 0x000fc800000000ff */
[----:B------:R-:W-:-:S04]  /*4830*/  FFMA R29, -R0, R23, R121 ;  /* 0x00000017001d7223 */ /* 0x000fc80000000179 */
[----:B------:R-:W-:Y:S01]  /*4840*/  FFMA R16, R34, R29, R23 ;  /* 0x0000001d22107223 */ /* 0x000fe20000000017 */
[----:B-1----:R-:W-:Y:S06]  /*4850*/  @!P1 BRA `(.L_x_902) ;  /* 0x00000000000c9947 */ /* 0x002fec0003800000 */
[----:B------:R-:W-:Y:S02]  /*4860*/  MOV R124, R0 ;  /* 0x00000000007c7202 */ /* 0x000fe40000000f00 */
[----:B------:R-:W-:-:S07]  /*4870*/  MOV R114, 0x4890 ;  /* 0x0000489000727802 */ /* 0x000fce0000000f00 */
[----:B------:R-:W-:Y:S05]  /*4880*/  CALL.REL.NOINC `($__internal_24_$__cuda_sm3x_div_rn_noftz_f32_slowpath) ;  /* 0x0000002000b07944 */ /* 0x000fea0003c00000 */
.L_x_902:
[----:B------:R-:W-:Y:S05]  /*4890*/  BSYNC.RECONVERGENT B4 ;  /* 0x0000000000047941 */ /* 0x000fea0003800200 */
.L_x_901:
        /* <DEDUP_REMOVED lines=19> */
[----:B------:R-:W-:-:S07]  /*49d0*/  MOV R114, 0x49f0 ;  /* 0x000049f000727802 */ /* 0x000fce0000000f00 */
[----:B------:R-:W-:Y:S05]  /*49e0*/  CALL.REL.NOINC `($__internal_24_$__cuda_sm3x_div_rn_noftz_f32_slowpath) ;  /* 0x0000002000587944 */ /* 0x000fea0003c00000 */
.L_x_904:
[----:B------:R-:W-:Y:S05]  /*49f0*/  BSYNC.RECONVERGENT B4 ;  /* 0x0000000000047941 */ /* 0x000fea0003800200 */
.L_x_903:
[----:B------:R-:W-:Y:S01]  /*4a00*/  FMUL R2, R16, R74 ;  /* 0x0000004a10027220 */ /* 0x000fe20000400000 */
[C---:B------:R-:W-:Y:S01]  /*4a10*/  FSETP.GT.AND P1, PT, R45.reuse, 9.9999997473787516356e-05, PT ;  /* 0x38d1b7172d00780b */ /* 0x040fe20003f24000 */
[----:B------:R-:W-:Y:S01]  /*4a20*/  BSSY.RECONVERGENT B4, `(.L_x_905) ;  /* 0x000006f000047945 */ /* 0x000fe20003800200 */
[----:B------:R-:W-:Y:S01]  /*4a30*/  FSETP.GEU.AND P2, PT, R45, 0.99989998340606689453, PT ;  /* 0x3f7ff9722d00780b */ /* 0x000fe20003f4e000 */
[----:B------:R-:W-:Y:S01]  /*4a40*/  FMUL R21, R2, -3.1415927410125732422 ;  /* 0xc0490fdb02157820 */ /* 0x000fe20000400000 */
[----:B------:R-:W-:-:S03]  /*4a50*/  MOV R25, RZ ;  /* 0x000000ff00197202 */ /* 0x000fc60000000f00 */
[----:B------:R-:W-:-:S04]  /*4a60*/  FMUL R23, R42, R21 ;  /* 0x000000152a177220 */ /* 0x000fc80000400000 */
[----:B------:R-:W-:Y:S01]  /*4a70*/  FFMA R23, R42, R21, R23 ;  /* 0x000000152a177223 */ /* 0x000fe20000000017 */
[----:B------:R-:W-:-:S03]  /*4a80*/  HFMA2 R21, -RZ, RZ, 0, 0 ;  /* 0x00000000ff157431 */ /* 0x000fc600000001ff */
        /* <DEDUP_REMOVED lines=12> */
[C---:B------:R-:W-:Y:S01]  /*4b50*/  FMUL R25, R20.reuse, R69 ;  /* 0x0000004514197220 */ /* 0x040fe20000400000 */
[----:B------:R-:W-:Y:S01]  /*4b60*/  FMUL R34, R20, R70 ;  /* 0x0000004614227220 */ /* 0x000fe20000400000 */
[----:B------:R-:W-:Y:S01]  /*4b70*/  FADD R52, R52, R53 ;  /* 0x0000003534347221 */ /* 0x000fe20000000000 */
[----:B------:R-:W-:Y:S01]  /*4b80*/  BSSY.RECONVERGENT B1, `(.L_x_907) ;  /* 0x0000011000017945 */ /* 0x000fe20003800200 */
[-C--:B------:R-:W-:Y:S01]  /*4b90*/  FFMA R25, R90, R2.reuse, R25 ;  /* 0x000000025a197223 */ /* 0x080fe20000000019 */
[----:B------:R-:W-:Y:S01]  /*4ba0*/  FFMA R23, R89, R2, R34 ;  /* 0x0000000259177223 */ /* 0x000fe20000000022 */
[----:B------:R-:W-:-:S04]  /*4bb0*/  FADD R117, R51, R52 ;  /* 0x0000003433757221 */ /* 0x000fc80000000000 */
[----:B------:R0:W1:Y:S01]  /*4bc0*/  MUFU.RSQ R36, R117 ;  /* 0x0000007500247308 */ /* 0x0000620000001400 */
[----:B------:R-:W-:-:S04]  /*4bd0*/  IADD3 R21, PT, PT, R117, -0xd000000, RZ ;  /* 0xf300000075157810 */ /* 0x000fc80007ffe0ff */
[----:B------:R-:W-:Y:S01]  /*4be0*/  ISETP.GT.U32.AND P1, PT, R21, 0x727fffff, PT ;  /* 0x727fffff1500780c */ /* 0x000fe20003f24070 */
[----:B------:R-:W-:-:S12]  /*4bf0*/  FFMA R21, R15, R2, R16 ;  /* 0x000000020f157223 */ /* 0x000fd80000000010 */
[----:B01----:R-:W-:Y:S05]  /*4c00*/  @!P1 BRA `(.L_x_908) ;  /* 0x0000000000109947 */ /* 0x003fea0003800000 */
[----:B------:R-:W-:-:S07]  /*4c10*/  MOV R16, 0x4c30 ;  /* 0x00004c3000107802 */ /* 0x000fce0000000f00 */
[----:B------:R-:W-:Y:S05]  /*4c20*/  CALL.REL.NOINC `($__internal_23_$__cuda_sm20_sqrt_rn_f32_slowpath) ;  /* 0x0000001c00707944 */ /* 0x000fea0003c00000 */
[----:B------:R-:W-:Y:S01]  /*4c30*/  MOV R29, R118 ;  /* 0x00000076001d7202 */ /* 0x000fe20000000f00 */
[----:B------:R-:W-:Y:S06]  /*4c40*/  BRA `(.L_x_909) ;  /* 0x0000000000107947 */ /* 0x000fec0003800000 */
.L_x_908:
[----:B------:R-:W-:Y:S01]  /*4c50*/  FMUL.FTZ R29, R117, R36 ;  /* 0x00000024751d7220 */ /* 0x000fe20000410000 */
[----:B------:R-:W-:-:S03]  /*4c60*/  FMUL.FTZ R27, R36, 0.5 ;  /* 0x3f000000241b7820 */ /* 0x000fc60000410000 */
[----:B------:R-:W-:-:S04]  /*4c70*/  FFMA R16, -R29, R29, R117 ;  /* 0x0000001d1d107223 */ /* 0x000fc80000000175 */
[----:B------:R-:W-:-:S07]  /*4c80*/  FFMA R29, R16, R27, R29 ;  /* 0x0000001b101d7223 */ /* 0x000fce000000001d */
.L_x_909:
[----:B------:R-:W-:Y:S05]  /*4c90*/  BSYNC.RECONVERGENT B1 ;  /* 0x0000000000017941 */ /* 0x000fea0003800200 */
.L_x_907:
[----:B------:R-:W-:Y:S01]  /*4ca0*/  IADD3 R16, PT, PT, R29, 0x1800000, RZ ;  /* 0x018000001d107810 */ /* 0x000fe20007ffe0ff */
[----:B------:R-:W-:Y:S01]  /*4cb0*/  BSSY.RECONVERGENT B1, `(.L_x_910) ;  /* 0x000000d000017945 */ /* 0x000fe20003800200 */
[----:B------:R-:W-:Y:S02]  /*4cc0*/  FMUL R31, R5, R25 ;  /* 0x00000019051f7220 */ /* 0x000fe40000400000 */
[----:B------:R-:W-:-:S04]  /*4cd0*/  LOP3.LUT R16, R16, 0x7f800000, RZ, 0xc0, !PT ;  /* 0x7f80000010107812 */ /* 0x000fc800078ec0ff */
[----:B------:R-:W-:-:S13]  /*4ce0*/  ISETP.GT.U32.AND P1, PT, R16, 0x1ffffff, PT ;  /* 0x01ffffff1000780c */ /* 0x000fda0003f24070 */
[----:B------:R-:W-:Y:S05]  /*4cf0*/  @P1 BRA `(.L_x_911) ;  /* 0x0000000000101947 */ /* 0x000fea0003800000 */
[----:B------:R-:W-:-:S07]  /*4d00*/  MOV R114, 0x4d20 ;  /* 0x00004d2000727802 */ /* 0x000fce0000000f00 */
[----:B------:R-:W-:Y:S05]  /*4d10*/  CALL.REL.NOINC `($__internal_22_$__cuda_sm20_rcp_rn_f32_slowpath) ;  /* 0x0000001800607944 */ /* 0x000fea0003c00000 */
[----:B------:R-:W-:Y:S01]  /*4d20*/  MOV R34, R115 ;  /* 0x0000007300227202 */ /* 0x000fe20000000f00 */
[----:B------:R-:W-:Y:S06]  /*4d30*/  BRA `(.L_x_912) ;  /* 0x0000000000107947 */ /* 0x000fec0003800000 */
.L_x_911:
[----:B------:R-:W0:Y:S02]  /*4d40*/  MUFU.RCP R34, R29 ;  /* 0x0000001d00227308 */ /* 0x000e240000001000 */
[----:B0-----:R-:W-:-:S04]  /*4d50*/  FFMA R16, R34, R29, -1 ;  /* 0xbf80000022107423 */ /* 0x001fc8000000001d */
[----:B------:R-:W-:-:S04]  /*4d60*/  FADD.FTZ R27, -R16, -RZ ;  /* 0x800000ff101b7221 */ /* 0x000fc80000010100 */
[----:B------:R-:W-:-:S07]  /*4d70*/  FFMA R34, R34, R27, R34 ;  /* 0x0000001b22227223 */ /* 0x000fce0000000022 */
.L_x_912:
[----:B------:R-:W-:Y:S05]  /*4d80*/  BSYNC.RECONVERGENT B1 ;  /* 0x0000000000017941 */ /* 0x000fea0003800200 */
.L_x_910:
        /* <DEDUP_REMOVED lines=15> */
.L_x_914:
[----:B------:R-:W-:Y:S05]  /*4e80*/  BSYNC.RECONVERGENT B5 ;  /* 0x0000000000057941 */ /* 0x000fea0003800200 */
.L_x_913:
[----:B------:R-:W-:Y:S01]  /*4e90*/  FMNMX R117, R50, 1.0000000116860974231e-07, !PT ;  /* 0x33d6bf9532757809 */ /* 0x000fe20007800000 */
[----:B------:R-:W-:Y:S03]  /*4ea0*/  BSSY.RECONVERGENT B1, `(.L_x_915) ;  /* 0x000000d000017945 */ /* 0x000fe60003800200 */
[----:B------:R-:W-:Y:S01]  /*4eb0*/  IADD3 R29, PT, PT, R117, -0xd000000, RZ ;  /* 0xf3000000751d7810 */ /* 0x000fe20007ffe0ff */
[----:B------:R0:W1:Y:S03]  /*4ec0*/  MUFU.RSQ R16, R117 ;  /* 0x0000007500107308 */ /* 0x0000660000001400 */
[----:B------:R-:W-:-:S13]  /*4ed0*/  ISETP.GT.U32.AND P1, PT, R29, 0x727fffff, PT ;  /* 0x727fffff1d00780c */ /* 0x000fda0003f24070 */
[----:B0-----:R-:W-:Y:S05]  /*4ee0*/  @!P1 BRA `(.L_x_916) ;  /* 0x0000000000109947 */ /* 0x001fea0003800000 */
[----:B-1----:R-:W-:-:S07]  /*4ef0*/  MOV R16, 0x4f10 ;  /* 0x00004f1000107802 */ /* 0x002fce0000000f00 */
[----:B------:R-:W-:Y:S05]  /*4f00*/  CALL.REL.NOINC `($__internal_23_$__cuda_sm20_sqrt_rn_f32_slowpath) ;  /* 0x0000001800b87944 */ /* 0x000fea0003c00000 */
[----:B------:R-:W-:Y:S01]  /*4f10*/  MOV R124, R118 ;  /* 0x00000076007c7202 */ /* 0x000fe20000000f00 */
[----:B------:R-:W-:Y:S06]  /*4f20*/  BRA `(.L_x_917) ;  /* 0x0000000000107947 */ /* 0x000fec0003800000 */
.L_x_916:
[----:B-1----:R-:W-:Y:S01]  /*4f30*/  FMUL.FTZ R124, R117, R16 ;  /* 0x00000010757c7220 */ /* 0x002fe20000410000 */
[----:B------:R-:W-:-:S03]  /*4f40*/  FMUL.FTZ R16, R16, 0.5 ;  /* 0x3f00000010107820 */ /* 0x000fc60000410000 */
[----:B------:R-:W-:-:S04]  /*4f50*/  FFMA R29, -R124, R124, R117 ;  /* 0x0000007c7c1d7223 */ /* 0x000fc80000000175 */
[----:B------:R-:W-:-:S07]  /*4f60*/  FFMA R124, R29, R16, R124 ;  /* 0x000000101d7c7223 */ /* 0x000fce000000007c */
.L_x_917:
[----:B------:R-:W-:Y:S05]  /*4f70*/  BSYNC.RECONVERGENT B1 ;  /* 0x0000000000017941 */ /* 0x000fea0003800200 */
.L_x_915:
        /* <DEDUP_REMOVED lines=13> */
[----:B------:R-:W-:Y:S05]  /*5050*/  CALL.REL.NOINC `($__internal_24_$__cuda_sm3x_div_rn_noftz_f32_slowpath) ;  /* 0x0000001800bc7944 */ /* 0x000fea0003c00000 */
.L_x_919:
[----:B------:R-:W-:Y:S05]  /*5060*/  BSYNC.RECONVERGENT B5 ;  /* 0x0000000000057941 */ /* 0x000fea0003800200 */
.L_x_918:
        /* <DEDUP_REMOVED lines=10> */
.L_x_906:
[----:B------:R-:W-:Y:S05]  /*5110*/  BSYNC.RECONVERGENT B4 ;  /* 0x0000000000047941 */ /* 0x000fea0003800200 */
.L_x_905:
        /* <DEDUP_REMOVED lines=9> */
.L_x_844:
[----:B------:R-:W-:Y:S05]  /*51b0*/  BSYNC.RECONVERGENT B3 ;  /* 0x0000000000037941 */ /* 0x000fea0003800200 */
.L_x_843:
        /* <DEDUP_REMOVED lines=13> */
[----:B------:R-:W-:Y:S05]  /*5290*/  CALL.REL.NOINC `($__internal_24_$__cuda_sm3x_div_rn_noftz_f32_slowpath) ;  /* 0x00000018002c7944 */ /* 0x000fea0003c00000 */
.L_x_921:
[----:B------:R-:W-:Y:S05]  /*52a0*/  BSYNC.RECONVERGENT B3 ;  /* 0x0000000000037941 */ /* 0x000fea0003800200 */
.L_x_920:
[C---:B------:R-:W-:Y:S01]  /*52b0*/  FMUL R7, R17.reuse, R12 ;  /* 0x0000000c11077220 */ /* 0x040fe20000400000 */
[C---:B------:R-:W-:Y:S01]  /*52c0*/  FMUL R69, R17.reuse, R69 ;  /* 0x0000004511457220 */ /* 0x040fe20000400000 */
[----:B------:R-:W-:Y:S01]  /*52d0*/  FMUL R70, R17, R70 ;  /* 0x0000004611467220 */ /* 0x000fe20000400000 */
[-C--:B------:R-:W-:Y:S01]  /*52e0*/  FFMA R3, R15, R17.reuse, R4 ;  /* 0x000000110f037223 */ /* 0x080fe20000000004 */
[-C--:B------:R-:W-:Y:S01]  /*52f0*/  FFMA R2, R90, R17.reuse, R5 ;  /* 0x000000115a027223 */ /* 0x080fe20000000005 */
[----:B------:R-:W-:Y:S01]  /*5300*/  FFMA R0, R89, R17, R20 ;  /* 0x0000001159007223 */ /* 0x000fe20000000014 */
[----:B------:R-:W-:Y:S01]  /*5310*/  FSETP.GT.AND P1, PT, R16, RZ, PT ;  /* 0x000000ff1000720b */ /* 0x000fe20003f24000 */
[C---:B------:R-:W-:Y:S01]  /*5320*/  FMUL R17, R55.reuse, R58 ;  /* 0x0000003a37117220 */ /* 0x040fe20000400000 */
[----:B------:R-:W-:Y:S01]  /*5330*/  FMNMX R5, RZ, R16, !PT ;  /* 0x00000010ff057209 */ /* 0x000fe20007800000 */
[----:B------:R-:W-:Y:S01]  /*5340*/  FMUL R16, R55, R76 ;  /* 0x0000004c37107220 */ /* 0x000fe20000400000 */
[----:B------:R-:W-:Y:S01]  /*5350*/  FFMA R12, R15, R32, R21 ;  /* 0x000000200f0c7223 */ /* 0x000fe20000000015 */
[CC--:B------:R-:W-:Y:S01]  /*5360*/  FMUL R4, R77.reuse, R22.reuse ;  /* 0x000000164d047220 */ /* 0x0c0fe20000400000 */
[----:B------:R-:W-:Y:S01]  /*5370*/  FFMA R59, R56, R59, R17 ;  /* 0x0000003b383b7223 */ /* 0x000fe20000000011 */
[----:B------:R-:W-:Y:S01]  /*5380*/  FADD R21, R30, R33 ;  /* 0x000000211e157221 */ /* 0x000fe20000000000 */
[C---:B------:R-:W-:Y:S01]  /*5390*/  FFMA R17, R56.reuse, R73, R16 ;  /* 0x0000004938117223 */ /* 0x040fe20000000010 */
[-C--:B------:R-:W-:Y:S01]  /*53a0*/  FMUL R56, R56, R5.reuse ;  /* 0x0000000538387220 */ /* 0x080fe20000400000 */
[----:B------:R-:W-:Y:S01]  /*53b0*/  FFMA R4, R77, R22, R4 ;  /* 0x000000164d047223 */ /* 0x000fe20000000004 */
[----:B------:R-:W-:Y:S01]  /*53c0*/  FADD R22, R21, R28 ;  /* 0x0000001c15167221 */ /* 0x000fe20000000000 */
[----:B------:R-:W-:Y:S01]  /*53d0*/  FMUL R55, R55, R5 ;  /* 0x0000000537377220 */ /* 0x000fe20000400000 */
[----:B------:R-:W-:Y:S01]  /*53e0*/  FMUL R21, R95, R56 ;  /* 0x000000385f157220 */ /* 0x000fe20000400000 */
[C---:B------:R-:W-:Y:S01]  /*53f0*/  FFMA R7, R32.reuse, R63, R7 ;  /* 0x0000003f20077223 */ /* 0x040fe20000000007 */
[----:B------:R-:W-:Y:S01]  /*5400*/  FFMA R20, R32, R62, R69 ;  /* 0x0000003e20147223 */ /* 0x000fe20000000045 */
[----:B------:R-:W-:Y:S01]  /*5410*/  FMUL R5, R54, R5 ;  /* 0x0000000536057220 */ /* 0x000fe20000400000 */
[----:B------:R-:W-:Y:S01]  /*5420*/  FFMA R21, R22, 0.039999999105930328369, R21 ;  /* 0x3d23d70a16157823 */ /* 0x000fe20000000015 */
[----:B------:R-:W-:Y:S01]  /*5430*/  FSETP.GT.AND P2, PT, R65, RZ, PT ;  /* 0x000000ff4100720b */ /* 0x000fe20003f44000 */
[----:B------:R-:W-:Y:S01]  /*5440*/  FFMA R16, R54, R71, R17 ;  /* 0x0000004736107223 */ /* 0x000fe20000000011 */
[----:B------:R-:W-:Y:S01]  /*5450*/  FADD R26, R7, R26 ;  /* 0x0000001a071a7221 */ /* 0x000fe20000000000 */
[----:B------:R-:W-:Y:S01]  /*5460*/  FFMA R21, R94, R55, R21 ;  /* 0x000000375e157223 */ /* 0x000fe20000000015 */
[----:B------:R-:W-:Y:S01]  /*5470*/  FADD R7, R20, R49 ;  /* 0x0000003114077221 */ /* 0x000fe20000000000 */
[----:B------:R-:W-:Y:S01]  /*5480*/  FSEL R17, R4, RZ, P0 ;  /* 0x000000ff04117208 */ /* 0x000fe20000000000 */
[----:B------:R-:W-:Y:S01]  /*5490*/  FMUL R16, R16, 0.31830987334251403809 ;  /* 0x3ea2f98310107820 */ /* 0x000fe20000400000 */
[----:B------:R-:W-:Y:S01]  /*54a0*/  FFMA R20, R92, R5, R21 ;  /* 0x000000055c147223 */ /* 0x000fe20000000015 */
[-C--:B------:R-:W-:Y:S01]  /*54b0*/  FFMA R18, R89, R32.reuse, R23 ;  /* 0x0000002059127223 */ /* 0x080fe20000000017 */
[----:B------:R-:W-:Y:S01]  /*54c0*/  FFMA R19, R32, R61, R70 ;  /* 0x0000003d20137223 */ /* 0x000fe20000000046 */
[----:B------:R-:W-:Y:S01]  /*54d0*/  FMUL R23, R96, R17 ;  /* 0x0000001160177220 */ /* 0x000fe20000400000 */
[----:B------:R-:W-:Y:S01]  /*54e0*/  FFMA R21, R95, R33, -R20 ;  /* 0x000000215f157223 */ /* 0x000fe20000000814 */
[----:B------:R-:W-:Y:S01]  /*54f0*/  FSEL R16, R16, RZ, P1 ;  /* 0x000000ff10107208 */ /* 0x000fe20000800000 */
[----:B------:R-:W-:Y:S01]  /*5500*/  FFMA R25, R90, R32, R25 ;  /* 0x000000205a197223 */ /* 0x000fe20000000019 */
[----:B------:R-:W-:Y:S01]  /*5510*/  BSSY.RECONVERGENT B3, `(.L_x_922) ;  /* 0x0000068000037945 */ /* 0x000fe20003800200 */
[----:B------:R-:W-:Y:S01]  /*5520*/  FFMA R21, R94, R30, R21 ;  /* 0x0000001e5e157223 */ /* 0x000fe20000000015 */
[----:B------:R-:W-:Y:S01]  /*5530*/  FADD R6, R19, R6 ;  /* 0x0000000613067221 */ /* 0x000fe20000000000 */
[----:B------:R-:W-:Y:S01]  /*5540*/  FFMA R4, R96, R17, R23 ;  /* 0x0000001160047223 */ /* 0x000fe20000000017 */
[----:B------:R-:W-:-:S02]  /*5550*/  HFMA2 R20, -RZ, RZ, 0, 0 ;  /* 0x00000000ff147431 */ /* 0x000fc400000001ff */
[-C--:B------:R-:W-:Y:S01]  /*5560*/  FFMA R19, R15, R16.reuse, R12 ;  /* 0x000000100f137223 */ /* 0x080fe2000000000c */
[----:B------:R-:W-:Y:S01]  /*5570*/  FFMA R17, R89, R16, R18 ;  /* 0x0000001059117223 */ /* 0x000fe20000000012 */
[----:B------:R-:W-:Y:S01]  /*5580*/  FFMA R57, R54, R57, R59 ;  /* 0x0000003936397223 */ /* 0x000fe2000000003b */
[C---:B------:R-:W-:Y:S01]  /*5590*/  FMUL R63, R16.reuse, R63 ;  /* 0x0000003f103f7220 */ /* 0x040fe20000400000 */
[C---:B------:R-:W-:Y:S01]  /*55a0*/  FMUL R62, R16.reuse, R62 ;  /* 0x0000003e103e7220 */ /* 0x040fe20000400000 */
[----:B------:R-:W-:Y:S01]  /*55b0*/  FMUL R61, R16, R61 ;  /* 0x0000003d103d7220 */ /* 0x000fe20000400000 */
[----:B------:R-:W-:Y:S01]  /*55c0*/  FFMA R12, R90, R16, R25 ;  /* 0x000000105a0c7223 */ /* 0x000fe20000000019 */
        /* <DEDUP_REMOVED lines=16> */
.L_x_925:
[----:B------:R-:W-:Y:S01]  /*56d0*/  FMUL.FTZ R29, R117, R18 ;  /* 0x00000012751d7220 */ /* 0x000fe20000410000 */
[----:B------:R-:W-:-:S03]  /*56e0*/  FMUL.FTZ R18, R18, 0.5 ;  /* 0x3f00000012127820 */ /* 0x000fc60000410000 */
[----:B------:R-:W-:-:S04]  /*56f0*/  FFMA R16, -R29, R29, R117 ;  /* 0x0000001d1d107223 */ /* 0x000fc80000000175 */
[----:B------:R-:W-:-:S07]  /*5700*/  FFMA R29, R16, R18, R29 ;  /* 0x00000012101d7223 */ /* 0x000fce000000001d */
.L_x_926:
[----:B------:R-:W-:Y:S05]  /*5710*/  BSYNC.RECONVERGENT B1 ;  /* 0x0000000000017941 */ /* 0x000fea0003800200 */
.L_x_924:
        /* <DEDUP_REMOVED lines=10> */
.L_x_928:
[----:B------:R-:W0:Y:S02]  /*57c0*/  MUFU.RCP R18, R29 ;  /* 0x0000001d00127308 */ /* 0x000e240000001000 */
[----:B0-----:R-:W-:-:S04]  /*57d0*/  FFMA R16, R18, R29, -1 ;  /* 0xbf80000012107423 */ /* 0x001fc8000000001d */
[----:B------:R-:W-:-:S04]  /*57e0*/  FADD.FTZ R23, -R16, -RZ ;  /* 0x800000ff10177221 */ /* 0x000fc80000010100 */
[----:B------:R-:W-:-:S07]  /*57f0*/  FFMA R18, R18, R23, R18 ;  /* 0x0000001712127223 */ /* 0x000fce0000000012 */
.L_x_929:
[----:B------:R-:W-:Y:S05]  /*5800*/  BSYNC.RECONVERGENT B1 ;  /* 0x0000000000017941 */ /* 0x000fea0003800200 */
.L_x_927:
        /* <DEDUP_REMOVED lines=15> */
.L_x_931:
[----:B------:R-:W-:Y:S05]  /*5900*/  BSYNC.RECONVERGENT B4 ;  /* 0x0000000000047941 */ /* 0x000fea0003800200 */
.L_x_930:
        /* <DEDUP_REMOVED lines=10> */
.L_x_933:
[----:B-1----:R-:W-:Y:S01]  /*59b0*/  FMUL.FTZ R124, R117, R16 ;  /* 0x00000010757c7220 */ /* 0x002fe20000410000 */
[----:B------:R-:W-:-:S03]  /*59c0*/  FMUL.FTZ R16, R16, 0.5 ;  /* 0x3f00000010107820 */ /* 0x000fc60000410000 */
[----:B------:R-:W-:-:S04]  /*59d0*/  FFMA R23, -R124, R124, R117 ;  /* 0x0000007c7c177223 */ /* 0x000fc80000000175 */
[----:B------:R-:W-:-:S07]  /*59e0*/  FFMA R124, R23, R16, R124 ;  /* 0x00000010177c7223 */ /* 0x000fce000000007c */
.L_x_934:
[----:B------:R-:W-:Y:S05]  /*59f0*/  BSYNC.RECONVERGENT B1 ;  /* 0x0000000000017941 */ /* 0x000fea0003800200 */
.L_x_932:
        /* <DEDUP_REMOVED lines=14> */
.L_x_936:
[----:B------:R-:W-:Y:S05]  /*5ae0*/  BSYNC.RECONVERGENT B4 ;  /* 0x0000000000047941 */ /* 0x000fea0003800200 */
.L_x_935:
        /* <DEDUP_REMOVED lines=10> */
.L_x_923:
[----:B------:R-:W-:Y:S05]  /*5b90*/  BSYNC.RECONVERGENT B3 ;  /* 0x0000000000037941 */ /* 0x000fea0003800200 */
.L_x_922:
        /* <DEDUP_REMOVED lines=14> */
[----:B------:R-:W-:Y:S05]  /*5c80*/  CALL.REL.NOINC `($__internal_22_$__cuda_sm20_rcp_rn_f32_slowpath) ;  /* 0x0000000800847944 */ /* 0x000fea0003c00000 */
[----:B------:R-:W-:Y:S01]  /*5c90*/  MOV R9, R115 ;  /* 0x0000007300097202 */ /* 0x000fe20000000f00 */
[----:B------:R-:W-:Y:S06]  /*5ca0*/  BRA `(.L_x_941) ;  /* 0x0000000000107947 */ /* 0x000fec0003800000 */
.L_x_940:
[----:B------:R-:W0:Y:S02]  /*5cb0*/  MUFU.RCP R9, R82 ;  /* 0x0000005200097308 */ /* 0x000e240000001000 */
[----:B0-----:R-:W-:-:S04]  /*5cc0*/  FFMA R8, R9, R82, -1 ;  /* 0xbf80000009087423 */ /* 0x001fc80000000052 */
[----:B------:R-:W-:-:S04]  /*5cd0*/  FADD.FTZ R8, -R8, -RZ ;  /* 0x800000ff08087221 */ /* 0x000fc80000010100 */
[----:B------:R-:W-:-:S07]  /*5ce0*/  FFMA R9, R9, R8, R9 ;  /* 0x0000000809097223 */ /* 0x000fce0000000009 */
.L_x_941:
[----:B------:R-:W-:Y:S05]  /*5cf0*/  BSYNC.RECONVERGENT B1 ;  /* 0x0000000000017941 */ /* 0x000fea0003800200 */
.L_x_939:
        /* <DEDUP_REMOVED lines=15> */
.L_x_943:
[----:B------:R-:W-:Y:S05]  /*5df0*/  BSYNC.RECONVERGENT B4 ;  /* 0x0000000000047941 */ /* 0x000fea0003800200 */
.L_x_942:
        /* <DEDUP_REMOVED lines=14> */
[----:B------:R-:W-:Y:S05]  /*5ee0*/  CALL.REL.NOINC `($__internal_24_$__cuda_sm3x_div_rn_noftz_f32_slowpath) ;  /* 0x0000000c00187944 */ /* 0x000fea0003c00000 */
.L_x_945:
[----:B------:R-:W-:Y:S05]  /*5ef0*/  BSYNC.RECONVERGENT B4 ;  /* 0x0000000000047941 */ /* 0x000fea0003800200 */
.L_x_944:
        /* <DEDUP_REMOVED lines=10> */
.L_x_938:
[----:B------:R-:W-:Y:S05]  /*5fa0*/  BSYNC.RECONVERGENT B3 ;  /* 0x0000000000037941 */ /* 0x000fea0003800200 */
.L_x_937:
        /* <DEDUP_REMOVED lines=24> */
.L_x_785:
[----:B------:R-:W-:Y:S05]  /*6130*/  BSYNC.RECONVERGENT B0 ;  /* 0x0000000000007941 */ /* 0x000fea0003800200 */
.L_x_784:
[----:B------:R-:W-:Y:S02]  /*6140*/  UIADD3 UR5, UPT, UPT, UR5, UR10, URZ ;  /* 0x0000000a05057290 */ /* 0x000fe4000fffe0ff */
[----:B------:R-:W-:Y:S01]  /*6150*/  UIADD3 UR4, UPT, UPT, UR4, UR11, URZ ;  /* 0x0000000b04047290 */ /* 0x000fe2000fffe0ff */
[----:B------:R-:W-:Y:S11]  /*6160*/  BRA.U UP0, `(.L_x_946) ;  /* 0xffffffa900087547 */ /* 0x000ff6000b83ffff */
.L_x_772:
[----:B------:R-:W0:Y:S01]  /*6170*/  LDCU.128 UR12, c[0x0][0x510] ;  /* 0x0000a200ff0c77ac */ /* 0x000e220008000c00 */
[C---:B------:R-:W-:Y:S02]  /*6180*/  FSETP.NE.AND P5, PT, |R109|.reuse, +INF , PT ;  /* 0x7f8000006d00780b */ /* 0x040fe40003fa5200 */
[C---:B------:R-:W-:Y:S01]  /*6190*/  FSETP.NE.AND P6, PT, |R110|.reuse, +INF , PT ;  /* 0x7f8000006e00780b */ /* 0x040fe20003fc5200 */
[----:B------:R-:W1:Y:S01]  /*61a0*/  LDCU.64 UR16, c[0x0][0x550] ;  /* 0x0000aa00ff1077ac */ /* 0x000e620008000a00 */
[----:B------:R-:W-:Y:S02]  /*61b0*/  FMNMX R109, R109, -1, !PT ;  /* 0xbf8000006d6d7809 */ /* 0x000fe40007800000 */
[----:B------:R-:W-:Y:S01]  /*61c0*/  FMNMX R110, R110, -1, !PT ;  /* 0xbf8000006e6e7809 */ /* 0x000fe20007800000 */
[----:B------:R-:W2:Y:S01]  /*61d0*/  LDCU.128 UR20, c[0x0][0x580] ;  /* 0x0000b000ff1477ac */ /* 0x000ea20008000c00 */
[----:B------:R-:W-:Y:S02]  /*61e0*/  FMNMX R109, R109, 1, PT ;  /* 0x3f8000006d6d7809 */ /* 0x000fe40003800000 */
[----:B------:R-:W-:Y:S01]  /*61f0*/  FMNMX R110, R110, 1, PT ;  /* 0x3f8000006e6e7809 */ /* 0x000fe20003800000 */
[----:B------:R-:W3:Y:S01]  /*6200*/  LDCU.64 UR18, c[0x0][0x548] ;  /* 0x0000a900ff1277ac */ /* 0x000ee20008000a00 */
[----:B------:R-:W-:-:S02]  /*6210*/  FSEL R109, R109, RZ, P5 ;  /* 0x000000ff6d6d7208 */ /* 0x000fc40002800000 */
[----:B------:R-:W-:Y:S01]  /*6220*/  FSEL R9, R110, RZ, P6 ;  /* 0x000000ff6e097208 */ /* 0x000fe20003000000 */
[----:B------:R-:W4:Y:S01]  /*6230*/  LDCU.64 UR24, c[0x0][0x5c0] ;  /* 0x0000b800ff1877ac */ /* 0x000f220008000a00 */
[C---:B0-----:R-:W-:Y:S02]  /*6240*/  IMAD R2, R113.reuse, UR14, RZ ;  /* 0x0000000e71027c24 */ /* 0x041fe4000f8e02ff */
[C---:B------:R-:W-:Y:S01]  /*6250*/  IMAD R3, R112.reuse, UR15, RZ ;  /* 0x0000000f70037c24 */ /* 0x040fe2000f8e02ff */
[----:B------:R-:W0:Y:S01]  /*6260*/  LDCU.64 UR14, c[0x0][0x5b8] ;  /* 0x0000b700ff0e77ac */ /* 0x000e220008000a00 */
[C---:B-1----:R-:W-:Y:S02]  /*6270*/  IMAD R4, R113.reuse, UR16, RZ ;  /* 0x0000001071047c24 */ /* 0x042fe4000f8e02ff */
[----:B------:R-:W-:Y:S01]  /*6280*/  IMAD R5, R112, UR17, RZ ;  /* 0x0000001170057c24 */ /* 0x000fe2000f8e02ff */
[----:B------:R-:W-:Y:S01]  /*6290*/  IADD3 R2, P2, P3, R2, UR12, R3 ;  /* 0x0000000c02027c10 */ /* 0x000fe2000fb5e003 */
[----:B--2---:R-:W-:-:S02]  /*62a0*/  IMAD R6, R113, UR22, RZ ;  /* 0x0000001671067c24 */ /* 0x004fc4000f8e02ff */
[----:B------:R-:W-:Y:S01]  /*62b0*/  IMAD R7, R112, UR23, RZ ;  /* 0x0000001770077c24 */ /* 0x000fe2000f8e02ff */
[----:B------:R-:W-:Y:S02]  /*62c0*/  IADD3.X R3, PT, PT, RZ, UR13, RZ, P2, P3 ;  /* 0x0000000dff037c10 */ /* 0x000fe400097e64ff */
[----:B------:R-:W-:Y:S02]  /*62d0*/  FSETP.NE.AND P2, PT, |R111|, +INF , PT ;  /* 0x7f8000006f00780b */ /* 0x000fe40003f45200 */
[----:B---3--:R-:W-:Y:S01]  /*62e0*/  IADD3 R4, P1, P0, R4, UR18, R5 ;  /* 0x0000001204047c10 */ /* 0x008fe2000f83e005 */
[----:B----4-:R-:W-:Y:S01]  /*62f0*/  IMAD R8, R113, UR24, RZ ;  /* 0x0000001871087c24 */ /* 0x010fe2000f8e02ff */
[----:B------:R-:W-:Y:S01]  /*6300*/  FMNMX R111, R111, -1, !PT ;  /* 0xbf8000006f6f7809 */ /* 0x000fe20007800000 */
[----:B------:R-:W-:Y:S01]  /*6310*/  IMAD R5, R112, UR25, RZ ;  /* 0x0000001970057c24 */ /* 0x000fe2000f8e02ff */
[----:B------:R-:W-:Y:S01]  /*6320*/  IADD3 R6, P3, P4, R6, UR20, R7 ;  /* 0x0000001406067c10 */ /* 0x000fe2000fc7e007 */
[----:B------:R-:W-:Y:S01]  /*6330*/  STG.E desc[UR8][R2.64], R109 ;  /* 0x0000006d02007986 */ /* 0x000fe2000c101908 */
[----:B------:R-:W-:-:S02]  /*6340*/  FMNMX R111, R111, 1, PT ;  /* 0x3f8000006f6f7809 */ /* 0x000fc40003800000 */
[----:B0-----:R-:W-:Y:S01]  /*6350*/  IADD3 R8, P5, P6, R8, UR14, R5 ;  /* 0x0000000e08087c10 */ /* 0x001fe2000febe005 */
[----:B------:R-:W-:Y:S01]  /*6360*/  STG.E desc[UR8][R2.64+0x4], R9 ;  /* 0x0000040902007986 */ /* 0x000fe2000c101908 */
[----:B------:R-:W-:Y:S02]  /*6370*/  IADD3.X R5, PT, PT, RZ, UR19, RZ, P1, P0 ;  /* 0x00000013ff057c10 */ /* 0x000fe40008fe04ff */
[----:B------:R-:W-:Y:S02]  /*6380*/  FSEL R111, R111, RZ, P2 ;  /* 0x000000ff6f6f7208 */ /* 0x000fe40001000000 */
[----:B------:R-:W-:Y:S02]  /*6390*/  IADD3.X R7, PT, PT, RZ, UR21, RZ, P3, P4 ;  /* 0x00000015ff077c10 */ /* 0x000fe40009fe84ff */
[C---:B------:R-:W-:Y:S01]  /*63a0*/  FSETP.NE.AND P0, PT, |R106|.reuse, +INF , PT ;  /* 0x7f8000006a00780b */ /* 0x040fe20003f05200 */
[----:B------:R0:W-:Y:S01]  /*63b0*/  STG.E desc[UR8][R2.64+0x8], R111 ;  /* 0x0000086f02007986 */ /* 0x0001e2000c101908 */
[----:B------:R-:W-:-:S02]  /*63c0*/  FMNMX R106, R106, -1, !PT ;  /* 0xbf8000006a6a7809 */ /* 0x000fc40007800000 */
[----:B------:R-:W-:Y:S02]  /*63d0*/  FSETP.NE.AND P1, PT, |R107|, +INF , PT ;  /* 0x7f8000006b00780b */ /* 0x000fe40003f25200 */
[C---:B------:R-:W-:Y:S02]  /*63e0*/  FSETP.NE.AND P2, PT, |R108|.reuse, +INF , PT ;  /* 0x7f8000006c00780b */ /* 0x040fe40003f45200 */
[----:B------:R-:W-:Y:S02]  /*63f0*/  FSETP.NE.AND P3, PT, |R103|, +INF , PT ;  /* 0x7f8000006700780b */ /* 0x000fe40003f65200 */
[----:B------:R-:W-:Y:S02]  /*6400*/  FMNMX R107, R107, -1, !PT ;  /* 0xbf8000006b6b7809 */ /* 0x000fe40007800000 */
[----:B------:R-:W-:Y:S02]  /*6410*/  FMNMX R108, R108, -1, !PT ;  /* 0xbf8000006c6c7809 */ /* 0x000fe40007800000 */
[----:B------:R-:W-:-:S02]  /*6420*/  FMNMX R103, R103, -1, !PT ;  /* 0xbf80000067677809 */ /* 0x000fc40007800000 */
[----:B------:R-:W-:Y:S02]  /*6430*/  FMNMX R106, R106, 1, PT ;  /* 0x3f8000006a6a7809 */ /* 0x000fe40003800000 */
[----:B------:R-:W-:Y:S02]  /*6440*/  FMNMX R107, R107, 1, PT ;  /* 0x3f8000006b6b7809 */ /* 0x000fe40003800000 */
[----:B------:R-:W-:Y:S02]  /*6450*/  FMNMX R108, R108, 1, PT ;  /* 0x3f8000006c6c7809 */ /* 0x000fe40003800000 */
[----:B------:R-:W-:Y:S02]  /*6460*/  FMNMX R103, R103, 1, PT ;  /* 0x3f80000067677809 */ /* 0x000fe40003800000 */
[----:B0-----:R-:W-:Y:S02]  /*6470*/  FSEL R3, R106, RZ, P0 ;  /* 0x000000ff6a037208 */ /* 0x001fe40000000000 */
[----:B------:R-:W-:-:S02]  /*6480*/  FSETP.NE.AND P4, PT, |R104|, +INF , PT ;  /* 0x7f8000006800780b */ /* 0x000fc40003f85200 */
[----:B------:R-:W-:Y:S01]  /*6490*/  FSEL R107, R107, RZ, P1 ;  /* 0x000000ff6b6b7208 */ /* 0x000fe20000800000 */
[----:B------:R-:W-:Y:S01]  /*64a0*/  STG.E desc[UR8][R4.64], R3 ;  /* 0x0000000304007986 */ /* 0x000fe2000c101908 */
[----:B------:R-:W-:Y:S02]  /*64b0*/  FSEL R9, R108, RZ, P2 ;  /* 0x000000ff6c097208 */ /* 0x000fe40001000000 */
[----:B------:R-:W-:Y:S01]  /*64c0*/  FSEL R103, R103, RZ, P3 ;  /* 0x000000ff67677208 */ /* 0x000fe20001800000 */
[----:B------:R-:W-:Y:S01]  /*64d0*/  STG.E desc[UR8][R4.64+0x4], R107 ;  /* 0x0000046b04007986 */ /* 0x000fe2000c101908 */
[C---:B------:R-:W-:Y:S02]  /*64e0*/  FSETP.NE.AND P0, PT, |R105|.reuse, +INF , PT ;  /* 0x7f8000006900780b */ /* 0x040fe40003f05200 */
[----:B------:R-:W-:Y:S01]  /*64f0*/  FMNMX R104, R104, -1, !PT ;  /* 0xbf80000068687809 */ /* 0x000fe20007800000 */
[----:B------:R0:W-:Y:S01]  /*6500*/  STG.E desc[UR8][R4.64+0x8], R9 ;  /* 0x0000080904007986 */ /* 0x0001e2000c101908 */
[----:B------:R-:W-:-:S02]  /*6510*/  FMNMX R105, R105, -1, !PT ;  /* 0xbf80000069697809 */ /* 0x000fc40007800000 */
[----:B------:R-:W-:Y:S01]  /*6520*/  FSETP.NE.AND P1, PT, |R100|, +INF , PT ;  /* 0x7f8000006400780b */ /* 0x000fe20003f25200 */
[----:B------:R-:W-:Y:S01]  /*6530*/  STG.E desc[UR8][R6.64], R103 ;  /* 0x0000006706007986 */ /* 0x000fe2000c101908 */
        /* <DEDUP_REMOVED lines=9> */
[----:B------:R-:W-:Y:S02]  /*65d0*/  FMNMX R102, R102, 1, PT ;  /* 0x3f80000066667809 */ /* 0x000fe40003800000 */
[----:B------:R-:W-:-:S02]  /*65e0*/  FSEL R11, R104, RZ, P4 ;  /* 0x000000ff680b7208 */ /* 0x000fc40002000000 */
[----:B------:R-:W-:Y:S02]  /*65f0*/  FSEL R105, R105, RZ, P0 ;  /* 0x000000ff69697208 */ /* 0x000fe40000000000 */
[----:B0-----:R-:W-:Y:S01]  /*6600*/  IADD3.X R9, PT, PT, RZ, UR15, RZ, P5, P6 ;  /* 0x0000000fff097c10 */ /* 0x001fe2000afec4ff */
[----:B------:R-:W-:Y:S01]  /*6610*/  STG.E desc[UR8][R6.64+0x4], R11 ;  /* 0x0000040b06007986 */ /* 0x000fe2000c101908 */
[----:B------:R-:W-:Y:S02]  /*6620*/  FSEL R3, R100, RZ, P1 ;  /* 0x000000ff64037208 */ /* 0x000fe40000800000 */
[----:B------:R-:W-:Y:S01]  /*6630*/  FSEL R101, R101, RZ, P2 ;  /* 0x000000ff65657208 */ /* 0x000fe20001000000 */
[----:B------:R-:W-:Y:S01]  /*6640*/  STG.E desc[UR8][R6.64+0x8], R105 ;  /* 0x0000086906007986 */ /* 0x000fe2000c101908 */
[----:B------:R-:W-:-:S03]  /*6650*/  FSEL R5, R102, RZ, P3 ;  /* 0x000000ff66057208 */ /* 0x000fc60001800000 */
[----:B------:R-:W-:Y:S04]  /*6660*/  STG.E desc[UR8][R8.64], R3 ;  /* 0x0000000308007986 */ /* 0x000fe8000c101908 */
[----:B------:R-:W-:Y:S04]  /*6670*/  STG.E desc[UR8][R8.64+0x4], R101 ;  /* 0x0000046508007986 */ /* 0x000fe8000c101908 */
[----:B------:R-:W-:Y:S01]  /*6680*/  STG.E desc[UR8][R8.64+0x8], R5 ;  /* 0x0000080508007986 */ /* 0x000fe2000c101908 */
[----:B------:R-:W-:Y:S05]  /*6690*/  EXIT ;  /* 0x000000000000794d */ /* 0x000fea0003800000 */
        .weak           $__internal_22_$__cuda_sm20_rcp_rn_f32_slowpath
        .type           $__internal_22_$__cuda_sm20_rcp_rn_f32_slowpath,@function
        .size           $__internal_22_$__cuda_sm20_rcp_rn_f32_slowpath,($__internal_23_$__cuda_sm20_sqrt_rn_f32_slowpath - $__internal_22_$__cuda_sm20_rcp_rn_f32_slowpath)
$__internal_22_$__cuda_sm20_rcp_rn_f32_slowpath:
        /* <DEDUP_REMOVED lines=15> */
.L_x_948:
        /* <DEDUP_REMOVED lines=33> */
.L_x_950:
[----:B------:R0:W1:Y:S02]  /*69a0*/  MUFU.RCP R115, R29 ;  /* 0x0000001d00737308 */ /* 0x0000640000001000 */
.L_x_949:
[----:B------:R-:W-:Y:S05]  /*69b0*/  BSYNC.RECONVERGENT B2 ;  /* 0x0000000000027941 */ /* 0x000fea0003800200 */
.L_x_947:
[----:B------:R-:W-:Y:S01]  /*69c0*/  HFMA2 R117, -RZ, RZ, 0, 0 ;  /* 0x00000000ff757431 */ /* 0x000fe200000001ff */
[----:B------:R-:W-:-:S04]  /*69d0*/  MOV R116, R114 ;  /* 0x0000007200747202 */ /* 0x000fc80000000f00 */
[----:B01----:R-:W-:Y:S05]  /*69e0*/  RET.REL.NODEC R116 `(_Z17pbr_bn_bwd_kernel10TensorViewS_S_S_S_S_S_fS_S_S_S_S_S_) ;  /* 0xffffff9474847950 */ /* 0x003fea0003c3ffff */
        .weak           $__internal_23_$__cuda_sm20_sqrt_rn_f32_slowpath
        .type           $__internal_23_$__cuda_sm20_sqrt_rn_f32_slowpath,@function
        .size           $__internal_23_$__cuda_sm20_sqrt_rn_f32_slowpath,($__internal_24_$__cuda_sm3x_div_rn_noftz_f32_slowpath - $__internal_23_$__cuda_sm20_sqrt_rn_f32_slowpath)
$__internal_23_$__cuda_sm20_sqrt_rn_f32_slowpath:
        /* <DEDUP_REMOVED lines=19> */
.L_x_951:
[----:B------:R-:W-:Y:S01]  /*6b20*/  HFMA2 R115, -RZ, RZ, 0, 0 ;  /* 0x00000000ff737431 */ /* 0x000fe200000001ff */
[----:B------:R-:W-:-:S04]  /*6b30*/  MOV R114, R16 ;  /* 0x0000001000727202 */ /* 0x000fc80000000f00 */
[----:B------:R-:W-:Y:S05]  /*6b40*/  RET.REL.NODEC R114 `(_Z17pbr_bn_bwd_kernel10TensorViewS_S_S_S_S_S_fS_S_S_S_S_S_) ;  /* 0xffffff94722c7950 */ /* 0x000fea0003c3ffff */
        .weak           $__internal_24_$__cuda_sm3x_div_rn_noftz_f32_slowpath
        .type           $__internal_24_$__cuda_sm3x_div_rn_noftz_f32_slowpath,@function
        .size           $__internal_24_$__cuda_sm3x_div_rn_noftz_f32_slowpath,(.L_x_1070 - $__internal_24_$__cuda_sm3x_div_rn_noftz_f32_slowpath)
$__internal_24_$__cuda_sm3x_div_rn_noftz_f32_slowpath:
        /* <DEDUP_REMOVED lines=35> */
.L_x_953:
[----:B------:R-:W-:Y:S01]  /*6d80*/  LEA R125, R115, 0xc0800000, 0x17 ;  /* 0xc0800000737d7811 */ /* 0x000fe200078eb8ff */
[----:B------:R-:W-:Y:S01]  /*6d90*/  BSSY.RECONVERGENT B2, `(.L_x_958) ;  /* 0x0000036000027945 */ /* 0x000fe20003800200 */
[----:B------:R-:W-:Y:S02]  /*6da0*/  IADD3 R118, PT, PT, R118, -0x7f, RZ ;  /* 0xffffff8176767810 */ /* 0x000fe40007ffe0ff */
[----:B------:R-:W-:Y:S02]  /*6db0*/  IADD3 R125, PT, PT, -R125, R120, RZ ;  /* 0x000000787d7d7210 */ /* 0x000fe40007ffe1ff */
[----:B------:R-:W-:Y:S02]  /*6dc0*/  IADD3 R115, PT, PT, R118, 0x7f, -R115 ;  /* 0x0000007f76737810 */ /* 0x000fe40007ffe873 */
[----:B------:R-:W0:Y:S01]  /*6dd0*/  MUFU.RCP R16, R125 ;  /* 0x0000007d00107308 */ /* 0x000e220000001000 */
[----:B------:R-:W-:-:S04]  /*6de0*/  FADD.FTZ R119, -R125, -RZ ;  /* 0x800000ff7d777221 */ /* 0x000fc80000010100 */
[----:B0-----:R-:W-:-:S04]  /*6df0*/  FFMA R117, R16, R119, 1 ;  /* 0x3f80000010757423 */ /* 0x001fc80000000077 */
[----:B------:R-:W-:Y:S01]  /*6e00*/  FFMA R117, R16, R117, R16 ;  /* 0x0000007510757223 */ /* 0x000fe20000000010 */
[----:B------:R-:W-:-:S04]  /*6e10*/  IMAD R16, R118, -0x800000, R121 ;  /* 0xff80000076107824 */ /* 0x000fc800078e0279 */
[----:B------:R-:W-:-:S04]  /*6e20*/  FFMA R120, R16, R117, RZ ;  /* 0x0000007510787223 */ /* 0x000fc800000000ff */
[----:B------:R-:W-:-:S04]  /*6e30*/  FFMA R121, R119, R120, R16 ;  /* 0x0000007877797223 */ /* 0x000fc80000000010 */
[----:B------:R-:W-:-:S04]  /*6e40*/  FFMA R120, R117, R121, R120 ;  /* 0x0000007975787223 */ /* 0x000fc80000000078 */
        /* <DEDUP_REMOVED lines=19> */
[C---:B------:R-:W-:Y:S02]  /*6f80*/  IADD3 R117, PT, PT, R115.reuse, 0x20, RZ ;  /* 0x0000002073757810 */ /* 0x040fe40007ffe0ff */
[----:B------:R-:W-:Y:S02]  /*6f90*/  ISETP.NE.AND P6, PT, R115, RZ, PT ;  /* 0x000000ff7300720c */ /* 0x000fe40003fc5270 */
[----:B------:R-:W-:Y:S02]  /*6fa0*/  LOP3.LUT R16, R16, 0x7fffff, RZ, 0xc0, !PT ;  /* 0x007fffff10107812 */ /* 0x000fe400078ec0ff */
[----:B------:R-:W-:Y:S02]  /*6fb0*/  FSETP.NEU.FTZ.AND P2, PT, R119, R116, PT ;  /* 0x000000747700720b */ /* 0x000fe40003f5d000 */
[----:B------:R-:W-:-:S02]  /*6fc0*/  LOP3.LUT R116, R16, 0x800000, RZ, 0xfc, !PT ;  /* 0x0080000010747812 */ /* 0x000fc400078efcff */
[C---:B------:R-:W-:Y:S02]  /*6fd0*/  ISETP.NE.AND P3, PT, R115.reuse, RZ, PT ;  /* 0x000000ff7300720c */ /* 0x040fe40003f65270 */
[----:B------:R-:W-:Y:S02]  /*6fe0*/  SHF.L.U32 R16, R116, R117, RZ ;  /* 0x0000007574107219 */ /* 0x000fe400000006ff */
[----:B------:R-:W-:Y:S02]  /*6ff0*/  IADD3 R115, PT, PT, -R115, RZ, RZ ;  /* 0x000000ff73737210 */ /* 0x000fe40007ffe1ff */
[----:B------:R-:W-:Y:S02]  /*7000*/  ISETP.NE.AND P3, PT, R16, RZ, P3 ;  /* 0x000000ff1000720c */ /* 0x000fe40001f65270 */
[----:B------:R-:W-:Y:S02]  /*7010*/  SEL R115, R115, RZ, P6 ;  /* 0x000000ff73737207 */ /* 0x000fe40003000000 */
[----:B------:R-:W-:-:S02]  /*7020*/  PLOP3.LUT P2, PT, P2, P3, PT, 0xf8, 0x8f ;  /* 0x00000000008f781c */ /* 0x000fc40001747f70 */
        /* <DEDUP_REMOVED lines=8> */
.L_x_960:
[----:B------:R-:W-:-:S04]  /*70b0*/  LOP3.LUT R118, R118, 0x80000000, RZ, 0xc0, !PT ;  /* 0x8000000076767812 */ /* 0x000fc800078ec0ff */
[----:B------:R-:W-:Y:S01]  /*70c0*/  LOP3.LUT R118, R118, 0x7f800000, RZ, 0xfc, !PT ;  /* 0x7f80000076767812 */ /* 0x000fe200078efcff */
[----:B------:R-:W-:Y:S06]  /*70d0*/  BRA `(.L_x_961) ;  /* 0x0000000000047947 */ /* 0x000fec0003800000 */
.L_x_959:
[----:B------:R-:W-:-:S07]  /*70e0*/  LEA R118, R119, R118, 0x17 ;  /* 0x0000007677767211 */ /* 0x000fce00078eb8ff */
.L_x_961:
[----:B------:R-:W-:Y:S05]  /*70f0*/  BSYNC.RECONVERGENT B2 ;  /* 0x0000000000027941 */ /* 0x000fea0003800200 */
.L_x_958:
[----:B------:R-:W-:Y:S01]  /*7100*/  MOV R16, R118 ;  /* 0x0000007600107202 */ /* 0x000fe20000000f00 */
[----:B------:R-:W-:Y:S06]  /*7110*/  BRA `(.L_x_962) ;  /* 0x0000000000207947 */ /* 0x000fec0003800000 */
.L_x_957:
[----:B------:R-:W-:-:S04]  /*7120*/  LOP3.LUT R120, R120, 0x80000000, R121, 0x48, !PT ;  /* 0x8000000078787812 */ /* 0x000fc800078e4879 */
[----:B------:R-:W-:Y:S01]  /*7130*/  LOP3.LUT R16, R120, 0x7f800000, RZ, 0xfc, !PT ;  /* 0x7f80000078107812 */ /* 0x000fe200078efcff */
[----:B------:R-:W-:Y:S06]  /*7140*/  BRA `(.L_x_962) ;  /* 0x0000000000147947 */ /* 0x000fec0003800000 */
.L_x_956:
[----:B------:R-:W-:Y:S01]  /*7150*/  LOP3.LUT R16, R120, 0x80000000, R121, 0x48, !PT ;  /* 0x8000000078107812 */ /* 0x000fe200078e4879 */
[----:B------:R-:W-:Y:S06]  /*7160*/  BRA `(.L_x_962) ;  /* 0x00000000000c7947 */ /* 0x000fec0003800000 */
.L_x_955:
[----:B------:R-:W0:Y:S01]  /*7170*/  MUFU.RSQ R16, -QNAN ;  /* 0xffc0000000107908 */ /* 0x000e220000001400 */
[----:B------:R-:W-:Y:S05]  /*7180*/  BRA `(.L_x_962) ;  /* 0x0000000000047947 */ /* 0x000fea0003800000 */
.L_x_954:
[----:B------:R-:W-:-:S07]  /*7190*/  FADD.FTZ R16, R121, R124 ;  /* 0x0000007c79107221 */ /* 0x000fce0000010000 */
.L_x_962:
[----:B------:R-:W-:Y:S05]  /*71a0*/  BSYNC.RECONVERGENT B1 ;  /* 0x0000000000017941 */ /* 0x000fea0003800200 */
.L_x_952:
[----:B------:R-:W-:-:S04]  /*71b0*/  HFMA2 R115, -RZ, RZ, 0, 0 ;  /* 0x00000000ff737431 */ /* 0x000fc800000001ff */
[----:B0-----:R-:W-:Y:S05]  /*71c0*/  RET.REL.NODEC R114 `(_Z17pbr_bn_bwd_kernel10TensorViewS_S_S_S_S_S_fS_S_S_S_S_S_) ;  /* 0xffffff8c728c7950 */ /* 0x001fea0003c3ffff */
.L_x_963:
        /* <DEDUP_REMOVED lines=11> */
.L_x_1070:


//--------------------- .text._Z17pbr_bn_fwd_kernel10TensorViewS_S_S_S_S_S_fS_ --------------------------
	.section	.text._Z17pbr_bn_fwd_kernel10TensorViewS_S_S_S_S_S_fS_,"ax",@progbits
	.align	128
        .global         _Z17pbr_bn_fwd_kernel10TensorViewS_S_S_S_S_S_fS_
        .type           _Z17pbr_bn_fwd_kernel10TensorViewS_S_S_S_S_S_fS_,@function
        .size           _Z17pbr_bn_fwd_kernel10TensorViewS_S_S_S_S_S_fS_,(.L_x_1073 - _Z17pbr_bn_fwd_kernel10TensorViewS_S_S_S_S_S_fS_)
        .other          _Z17pbr_bn_fwd_kernel10TensorViewS_S_S_S_S_S_fS_,@"STO_CUDA_ENTRY STV_DEFAULT"
_Z17pbr_bn_fwd_kernel10TensorViewS_S_S_S_S_S_fS_:
.text._Z17pbr_bn_fwd_kernel10TensorViewS_S_S_S_S_S_fS_:
        /* <DEDUP_REMOVED lines=36> */
[----:B------:R-:W-:Y:S01]  /*0240*/  CS2R R14, SRZ ;  /* 0x00000000000e7805 */ /* 0x000fe2000001ff00 */
[----:B------:R-:W2:Y:S01]  /*0250*/  LDCU.64 UR4, c[0x0][0x3c0] ;  /* 0x00007800ff0477ac */ /* 0x000ea20008000a00 */
[----:B------:R-:W3:Y:S01]  /*0260*/  LDCU.128 UR16, c[0x0][0x3f0] ;  /* 0x00007e00ff1077ac */ /* 0x000ee20008000c00 */
[----:B------:R-:W4:Y:S01]  /*0270*/  LDCU.64 UR20, c[0x0][0x430] ;  /* 0x00008600ff1477ac */ /* 0x000f220008000a00 */
[----:B------:R-:W0:Y:S01]  /*0280*/  LDCU.64 UR10, c[0x0][0x3b8] ;  /* 0x00007700ff0a77ac */ /* 0x000e220008000a00 */
[----:B-1----:R-:W-:Y:S01]  /*0290*/  IMAD R28, R4, UR14, RZ ;  /* 0x0000000e041c7c24 */ /* 0x002fe2000f8e02ff */
[----:B------:R-:W1:Y:S01]  /*02a0*/  LDCU.64 UR22, c[0x0][0x428] ;  /* 0x00008500ff1677ac */ /* 0x000e620008000a00 */
[----:B------:R-:W-:Y:S02]  /*02b0*/  IMAD R29, R0, UR15, RZ ;  /* 0x0000000f001d7c24 */ /* 0x000fe4000f8e02ff */
        /* <DEDUP_REMOVED lines=21> */
.L_x_1028:
        /* <DEDUP_REMOVED lines=22> */
[----:B------:R-:W-:Y:S02]  /*0570*/  MOV R5, R3 ;  /* 0x0000000300057202 */ /* 0x000fe40000000f00 */
[----:B------:R-:W-:-:S07]  /*0580*/  MOV R20, 0x5a0 ;  /* 0x000005a000147802 */ /* 0x000fce0000000f00 */
[----:B0----5:R-:W-:Y:S05]  /*0590*/  CALL.REL.NOINC `($__internal_26_$__cuda_sm20_sqrt_rn_f32_slowpath) ;  /* 0x0000002400487944 */ /* 0x021fea0003c00000 */
[----:B------:R-:W-:Y:S05]  /*05a0*/  BSYNC.RECONVERGENT B1 ;  /* 0x0000000000017941 */ /* 0x000fea0003800200 */
.L_x_966:
[----:B------:R-:W-:Y:S01]  /*05b0*/  FSETP.GT.AND P0, PT, R44, RZ, PT ;  /* 0x000000ff2c00720b */ /* 0x000fe20003f04000 */
[----:B------:R-:W-:-:S12]  /*05c0*/  BRA `(.L_x_967) ;  /* 0x0000000000147947 */ /* 0x000fd80003800000 */
.L_x_965:
[----:B------:R-:W-:Y:S01]  /*05d0*/  FMUL.FTZ R0, R3, R6 ;  /* 0x0000000603007220 */ /* 0x000fe20000410000 */
[----:B------:R-:W-:-:S03]  /*05e0*/  FMUL.FTZ R4, R6, 0.5 ;  /* 0x3f00000006047820 */ /* 0x000fc60000410000 */
[----:B------:R-:W-:-:S04]  /*05f0*/  FFMA R3, -R0, R0, R3 ;  /* 0x0000000000037223 */ /* 0x000fc80000000103 */
[----:B------:R-:W-:-:S05]  /*0600*/  FFMA R3, R3, R4, R0 ;  /* 0x0000000403037223 */ /* 0x000fca0000000000 */
[----:B------:R-:W-:-:S13]  /*0610*/  FSETP.GT.AND P0, PT, R3, RZ, PT ;  /* 0x000000ff0300720b */ /* 0x000fda0003f04000 */
.L_x_967:
[----:B0-----:R-:W-:Y:S05]  /*0620*/  BSYNC.RECONVERGENT B0 ;  /* 0x0000000000007941 */ /* 0x001fea0003800200 */
.L_x_964:
[----:B------:R-:W-:Y:S04]  /*0630*/  BSSY.RECONVERGENT B0, `(.L_x_968) ;  /* 0x000020f000007945 */ /* 0x000fe80003800200 */
[----:B------:R-:W-:Y:S05]  /*0640*/  @!P0 BRA `(.L_x_969) ;  /* 0x0000002000348947 */ /* 0x000fea0003800000 */
[----:B------:R-:W0:Y:S01]  /*0650*/  S2UR UR10, SR_CTAID.Y ;  /* 0x00000000000a79c3 */ /* 0x000e220000002600 */
[----:B------:R-:W2:Y:S04]  /*0660*/  LDG.E R50, desc[UR8][R26.64+0x4] ;  /* 0x000004081a327981 */ /* 0x000ea8000c1e1900 */
[----:B------:R-:W3:Y:S03]  /*0670*/  LDG.E R21, desc[UR8][R26.64] ;  /* 0x000000081a157981 */ /* 0x000ee6000c1e1900 */
[----:B------:R-:W0:Y:S01]  /*0680*/  LDC R0, c[0x0][0x364] ;  /* 0x0000d900ff007b82 */ /* 0x000e220000000800 */
[----:B------:R-:W4:Y:S04]  /*0690*/  LDG.E R19, desc[UR8][R26.64+0x8] ;  /* 0x000008081a137981 */ /* 0x000f28000c1e1900 */
[----:B------:R-:W5:Y:S03]  /*06a0*/  LDG.E R36, desc[UR8][R28.64] ;  /* 0x000000081c247981 */ /* 0x000f66000c1e1900 */
[----:B------:R-:W1:Y:S01]  /*06b0*/  LDC.64 R6, c[0x0][0x498] ;  /* 0x00012600ff067b82 */ /* 0x000e620000000a00 */
[----:B------:R-:W5:Y:S04]  /*06c0*/  LDG.E R32, desc[UR8][R28.64+0x4] ;  /* 0x000004081c207981 */ /* 0x000f68000c1e1900 */
[----:B------:R-:W5:Y:S04]  /*06d0*/  LDG.E R34, desc[UR8][R28.64+0x8] ;  /* 0x000008081c227981 */ /* 0x000f68000c1e1900 */
[----:B------:R-:W5:Y:S04]  /*06e0*/  LDG.E R10, desc[UR8][R24.64] ;  /* 0x00000008180a7981 */ /* 0x000f68000c1e1900 */
[----:B------:R-:W5:Y:S01]  /*06f0*/  LDG.E R47, desc[UR8][R24.64+0x4] ;  /* 0x00000408182f7981 */ /* 0x000f62000c1e1900 */
        /* <DEDUP_REMOVED lines=8> */
[----:B------:R-:W2:Y:S04]  /*0780*/  LDG.E R35, desc[UR8][R4.64+0x4] ;  /* 0x0000040804237981 */ /* 0x000ea8000c1e1900 */
[----:B------:R-:W3:Y:S04]  /*0790*/  LDG.E R46, desc[UR8][R4.64] ;  /* 0x00000008042e7981 */ /* 0x000ee8000c1e1900 */
[----:B------:R0:W4:Y:S01]  /*07a0*/  LDG.E R6, desc[UR8][R4.64+0x8] ;  /* 0x0000080804067981 */ /* 0x000122000c1e1900 */
[----:B------:R-:W-:Y:S01]  /*07b0*/  BSSY.RECONVERGENT B1, `(.L_x_970) ;  /* 0x0000013000017945 */ /* 0x000fe20003800200 */
[----:B--2---:R-:W-:Y:S01]  /*07c0*/  FADD R35, R35, -R50 ;  /* 0x8000003223237221 */ /* 0x004fe20000000000 */
[----:B---3--:R-:W-:-:S03]  /*07d0*/  FADD R46, R46, -R21 ;  /* 0x800000152e2e7221 */ /* 0x008fc60000000000 */
[----:B0-----:R-:W-:Y:S01]  /*07e0*/  FMUL R5, R35, R35 ;  /* 0x0000002323057220 */ /* 0x001fe20000400000 */
[----:B----4-:R-:W-:-:S03]  /*07f0*/  FADD R33, R6, -R19 ;  /* 0x8000001306217221 */ /* 0x010fc60000000000 */
[----:B------:R-:W-:-:S04]  /*0800*/  FFMA R4, R46, R46, R5 ;  /* 0x0000002e2e047223 */ /* 0x000fc80000000005 */
[----:B------:R-:W-:-:S05]  /*0810*/  FFMA R5, R33, R33, R4 ;  /* 0x0000002121057223 */ /* 0x000fca0000000004 */
[----:B------:R-:W-:Y:S01]  /*0820*/  IADD3 R4, PT, PT, R5, -0xd000000, RZ ;  /* 0xf300000005047810 */ /* 0x000fe20007ffe0ff */
[----:B------:R0:W1:Y:S03]  /*0830*/  MUFU.RSQ R6, R5 ;  /* 0x0000000500067308 */ /* 0x0000660000001400 */
[----:B------:R-:W-:-:S13]  /*0840*/  ISETP.GT.U32.AND P0, PT, R4, 0x727fffff, PT ;  /* 0x727fffff0400780c */ /* 0x000fda0003f04070 */
[----:B0-----:R-:W-:Y:S05]  /*0850*/  @!P0 BRA `(.L_x_971) ;  /* 0x0000000000108947 */ /* 0x001fea0003800000 */
[----:B------:R-:W-:-:S07]  /*0860*/  MOV R20, 0x880 ;  /* 0x0000088000147802 */ /* 0x000fce0000000f00 */
[----:B-1---5:R-:W-:Y:S05]  /*0870*/  CALL.REL.NOINC `($__internal_26_$__cuda_sm20_sqrt_rn_f32_slowpath) ;  /* 0x0000002000907944 */ /* 0x022fea0003c00000 */
[----:B------:R-:W-:Y:S01]  /*0880*/  MOV R38, R44 ;  /* 0x0000002c00267202 */ /* 0x000fe20000000f00 */
[----:B------:R-:W-:Y:S06]  /*0890*/  BRA `(.L_x_972) ;  /* 0x0000000000107947 */ /* 0x000fec0003800000 */
.L_x_971:
[----:B-1----:R-:W-:Y:S01]  /*08a0*/  FMUL.FTZ R38, R5, R6 ;  /* 0x0000000605267220 */ /* 0x002fe20000410000 */
[----:B------:R-:W-:-:S03]  /*08b0*/  FMUL.FTZ R4, R6, 0.5 ;  /* 0x3f00000006047820 */ /* 0x000fc60000410000 */
[----:B------:R-:W-:-:S04]  /*08c0*/  FFMA R5, -R38, R38, R5 ;  /* 0x0000002626057223 */ /* 0x000fc80000000105 */
[----:B------:R-:W-:-:S07]  /*08d0*/  FFMA R38, R5, R4, R38 ;  /* 0x0000000405267223 */ /* 0x000fce0000000026 */
.L_x_972:
[----:B------:R-:W-:Y:S05]  /*08e0*/  BSYNC.RECONVERGENT B1 ;  /* 0x0000000000017941 */ /* 0x000fea0003800200 */
.L_x_970:
        /* <DEDUP_REMOVED lines=16> */
[----:B-----5:R-:W-:Y:S05]  /*09f0*/  CALL.REL.NOINC `($__internal_27_$__cuda_sm3x_div_rn_noftz_f32_slowpath) ;  /* 0x0000002000887944 */ /* 0x020fea0003c00000 */
.L_x_976:
[----:B------:R-:W-:Y:S05]  /*0a00*/  BSYNC.RECONVERGENT B4 ;  /* 0x0000000000047941 */ /* 0x000fea0003800200 */
.L_x_975:
        /* <DEDUP_REMOVED lines=13> */
[----:B-----5:R-:W-:Y:S05]  /*0ae0*/  CALL.REL.NOINC `($__internal_27_$__cuda_sm3x_div_rn_noftz_f32_slowpath) ;  /* 0x00000020004c7944 */ /* 0x020fea0003c00000 */
[----:B------:R-:W-:-:S07]  /*0af0*/  MOV R4, R5 ;  /* 0x0000000500047202 */ /* 0x000fce0000000f00 */
.L_x_978:
[----:B------:R-:W-:Y:S05]  /*0b00*/  BSYNC.RECONVERGENT B4 ;  /* 0x0000000000047941 */ /* 0x000fea0003800200 */
.L_x_977:
        /* <DEDUP_REMOVED lines=13> */
.L_x_980:
[----:B------:R-:W-:Y:S05]  /*0be0*/  BSYNC.RECONVERGENT B4 ;  /* 0x0000000000047941 */ /* 0x000fea0003800200 */
.L_x_979:
[----:B------:R-:W-:-:S07]  /*0bf0*/  MOV R6, R5 ;  /* 0x0000000500067202 */ /* 0x000fce0000000f00 */
.L_x_974:
[----:B------:R-:W-:Y:S05]  /*0c00*/  BSYNC.RECONVERGENT B3 ;  /* 0x0000000000037941 */ /* 0x000fea0003800200 */
.L_x_973:
[----:B-----5:R-:W-:Y:S01]  /*0c10*/  FADD R50, R17, -R50 ;  /* 0x8000003211327221 */ /* 0x020fe20000000000 */
[----:B------:R-:W-:Y:S01]  /*0c20*/  FADD R46, R18, -R21 ;  /* 0x80000015122e7221 */ /* 0x000fe20000000000 */
[----:B------:R-:W-:Y:S01]  /*0c30*/  FADD R48, R16, -R19 ;  /* 0x8000001310307221 */ /* 0x000fe20000000000 */
[----:B------:R-:W-:Y:S01]  /*0c40*/  FFMA R20, R0, R7, RZ ;  /* 0x0000000700147223 */ /* 0x000fe200000000ff */
[----:B------:R-:W-:Y:S01]  /*0c50*/  FMUL R5, R50, R50 ;  /* 0x0000003232057220 */ /* 0x000fe20000400000 */
[----:B------:R-:W-:Y:S01]  /*0c60*/  FADD R35, -R3, 1 ;  /* 0x3f80000003237421 */ /* 0x000fe20000000100 */
[-C--:B------:R-:W-:Y:S01]  /*0c70*/  FMUL R38, R36, R3.reuse ;  /* 0x0000000324267220 */ /* 0x080fe20000400000 */
[-C--:B------:R-:W-:Y:S01]  /*0c80*/  FMUL R40, R32, R3.reuse ;  /* 0x0000000320287220 */ /* 0x080fe20000400000 */
[----:B------:R-:W-:Y:S01]  /*0c90*/  FFMA R5, R46, R46, R5 ;  /* 0x0000002e2e057223 */ /* 0x000fe20000000005 */
[----:B------:R-:W-:Y:S01]  /*0ca0*/  FMUL R42, R34, R3 ;  /* 0x00000003222a7220 */ /* 0x000fe20000400000 */
[----:B------:R-:W-:Y:S01]  /*0cb0*/  FFMA R3, R9, R4, R20 ;  /* 0x0000000409037223 */ /* 0x000fe20000000014 */
[----:B------:R-:W-:Y:S01]  /*0cc0*/  BSSY.RECONVERGENT B1, `(.L_x_981) ;  /* 0x0000015000017945 */ /* 0x000fe20003800200 */
[----:B------:R-:W-:Y:S01]  /*0cd0*/  FFMA R5, R48, R48, R5 ;  /* 0x0000003030057223 */ /* 0x000fe20000000005 */
[C---:B------:R-:W-:Y:S01]  /*0ce0*/  FFMA R21, R35.reuse, 0.039999999105930328369, R38 ;  /* 0x3d23d70a23157823 */ /* 0x040fe20000000026 */
[-C--:B------:R-:W-:Y:S01]  /*0cf0*/  FMUL R32, R32, R35.reuse ;  /* 0x0000002320207220 */ /* 0x080fe20000400000 */
[----:B------:R-:W-:Y:S01]  /*0d00*/  FFMA R33, R35, 0.039999999105930328369, R40 ;  /* 0x3d23d70a23217823 */ /* 0x000fe20000000028 */
[----:B------:R0:W1:Y:S01]  /*0d10*/  MUFU.RSQ R44, R5 ;  /* 0x00000005002c7308 */ /* 0x0000620000001400 */
[----:B------:R-:W-:Y:S01]  /*0d20*/  IADD3 R19, PT, PT, R5, -0xd000000, RZ ;  /* 0xf300000005137810 */ /* 0x000fe20007ffe0ff */
[----:B------:R-:W-:Y:S01]  /*0d30*/  FMUL R34, R34, R35 ;  /* 0x0000002322227220 */ /* 0x000fe20000400000 */
[----:B------:R-:W-:-:S02]  /*0d40*/  FFMA R3, R8, R6, R3 ;  /* 0x0000000608037223 */ /* 0x000fc40000000003 */
[----:B------:R-:W-:Y:S01]  /*0d50*/  ISETP.GT.U32.AND P0, PT, R19, 0x727fffff, PT ;  /* 0x727fffff1300780c */ /* 0x000fe20003f04070 */
[----:B------:R-:W-:Y:S01]  /*0d60*/  FMUL R19, R36, R35 ;  /* 0x0000002324137220 */ /* 0x000fe20000400000 */
[----:B------:R-:W-:-:S11]  /*0d70*/  FFMA R35, R35, 0.039999999105930328369, R42 ;  /* 0x3d23d70a23237823 */ /* 0x000fd6000000002a */
[----:B01----:R-:W-:Y:S05]  /*0d80*/  @!P0 BRA `(.L_x_982) ;  /* 0x0000000000108947 */ /* 0x003fea0003800000 */
[----:B------:R-:W-:-:S07]  /*0d90*/  MOV R20, 0xdb0 ;  /* 0x00000db000147802 */ /* 0x000fce0000000f00 */
[----:B------:R-:W-:Y:S05]  /*0da0*/  CALL.REL.NOINC `($__internal_26_$__cuda_sm20_sqrt_rn_f32_slowpath) ;  /* 0x0000001c00447944 */ /* 0x000fea0003c00000 */
[----:B------:R-:W-:Y:S01]  /*0db0*/  MOV R39, R44 ;  /* 0x0000002c00277202 */ /* 0x000fe20000000f00 */
[----:B------:R-:W-:Y:S06]  /*0dc0*/  BRA `(.L_x_983) ;  /* 0x0000000000107947 */ /* 0x000fec0003800000 */
.L_x_982:
[----:B------:R-:W-:Y:S01]  /*0dd0*/  FMUL.FTZ R20, R5, R44 ;  /* 0x0000002c05147220 */ /* 0x000fe20000410000 */
[----:B------:R-:W-:-:S03]  /*0de0*/  FMUL.FTZ R39, R44, 0.5 ;  /* 0x3f0000002c277820 */ /* 0x000fc60000410000 */
[----:B------:R-:W-:-:S04]  /*0df0*/  FFMA R5, -R20, R20, R5 ;  /* 0x0000001414057223 */ /* 0x000fc80000000105 */
[----:B------:R-:W-:-:S07]  /*0e00*/  FFMA R39, R5, R39, R20 ;  /* 0x0000002705277223 */ /* 0x000fce0000000014 */
.L_x_983:
[----:B------:R-:W-:Y:S05]  /*0e10*/  BSYNC.RECONVERGENT B1 ;  /* 0x0000000000017941 */ /* 0x000fea0003800200 */
.L_x_981:
        /* <DEDUP_REMOVED lines=16> */
[----:B------:R-:W-:Y:S05]  /*0f20*/  CALL.REL.NOINC `($__internal_27_$__cuda_sm3x_div_rn_noftz_f32_slowpath) ;  /* 0x0000001c003c7944 */ /* 0x000fea0003c00000 */
.L_x_987:
[----:B------:R-:W-:Y:S05]  /*0f30*/  BSYNC.RECONVERGENT B4 ;  /* 0x0000000000047941 */ /* 0x000fea0003800200 */
.L_x_986:
        /* <DEDUP_REMOVED lines=13> */
[----:B------:R-:W-:Y:S05]  /*1010*/  CALL.REL.NOINC `($__internal_27_$__cuda_sm3x_div_rn_noftz_f32_slowpath) ;  /* 0x0000001c00007944 */ /* 0x000fea0003c00000 */
.L_x_989:
[----:B------:R-:W-:Y:S05]  /*1020*/  BSYNC.RECONVERGENT B4 ;  /* 0x0000000000047941 */ /* 0x000fea0003800200 */
.L_x_988:
        /* <DEDUP_REMOVED lines=14> */
[----:B------:R-:W-:-:S07]  /*1110*/  MOV R37, R5 ;  /* 0x0000000500257202 */ /* 0x000fce0000000f00 */
.L_x_990:
[----:B------:R-:W-:Y:S05]  /*1120*/  BSYNC.RECONVERGENT B4 ;  /* 0x0000000000047941 */ /* 0x000fea0003800200 */
.L_x_985:
[----:B------:R-:W-:Y:S05]  /*1130*/  BSYNC.RECONVERGENT B3 ;  /* 0x0000000000037941 */ /* 0x000fea0003800200 */
.L_x_984:
[----:B------:R-:W-:Y:S01]  /*1140*/  FFMA R20, R0, R36, RZ ;  /* 0x0000002400147223 */ /* 0x000fe200000000ff */
[----:B------:R-:W-:Y:S01]  /*1150*/  FSETP.GT.AND P0, PT, R3, 9.9999997473787516356e-05, PT ;  /* 0x38d1b7170300780b */ /* 0x000fe20003f04000 */
[----:B------:R-:W-:Y:S01]  /*1160*/  FMUL R5, R47, R47 ;  /* 0x0000002f2f057220 */ /* 0x000fe20000400000 */
[----:B------:R-:W-:Y:S01]  /*1170*/  BSSY.RECONVERGENT B3, `(.L_x_991) ;  /* 0x000013e000037945 */ /* 0x000fe20003800200 */
[----:B------:R-:W-:Y:S01]  /*1180*/  FFMA R39, R9, R38, R20 ;  /* 0x0000002609277223 */ /* 0x000fe20000000014 */
[----:B------:R-:W-:Y:S01]  /*1190*/  HFMA2 R51, -RZ, RZ, 0, 0 ;  /* 0x00000000ff337431 */ /* 0x000fe200000001ff */
[----:B------:R-:W-:Y:S01]  /*11a0*/  MOV R49, RZ ;  /* 0x000000ff00317202 */ /* 0x000fe20000000f00 */
[----:B------:R-:W-:Y:S02]  /*11b0*/  HFMA2 R47, -RZ, RZ, 0, 0 ;  /* 0x00000000ff2f7431 */ /* 0x000fe400000001ff */
[----:B------:R-:W-:-:S05]  /*11c0*/  FFMA R39, R8, R37, R39 ;  /* 0x0000002508277223 */ /* 0x000fca0000000027 */
        /* <DEDUP_REMOVED lines=19> */
[----:B------:R-:W-:Y:S05]  /*1300*/  CALL.REL.NOINC `($__internal_26_$__cuda_sm20_sqrt_rn_f32_slowpath) ;  /* 0x0000001400ec7944 */ /* 0x000fea0003c00000 */
[----:B------:R-:W-:Y:S01]  /*1310*/  MOV R49, R44 ;  /* 0x0000002c00317202 */ /* 0x000fe20000000f00 */
[----:B------:R-:W-:Y:S06]  /*1320*/  BRA `(.L_x_995) ;  /* 0x0000000000107947 */ /* 0x000fec0003800000 */
.L_x_994:
[----:B------:R-:W-:Y:S01]  /*1330*/  FMUL.FTZ R49, R40, R7 ;  /* 0x0000000728317220 */ /* 0x000fe20000410000 */
[----:B------:R-:W-:-:S03]  /*1340*/  FMUL.FTZ R5, R7, 0.5 ;  /* 0x3f00000007057820 */ /* 0x000fc60000410000 */
[----:B------:R-:W-:-:S04]  /*1350*/  FFMA R20, -R49, R49, R40 ;  /* 0x0000003131147223 */ /* 0x000fc80000000128 */
[----:B------:R-:W-:-:S07]  /*1360*/  FFMA R49, R20, R5, R49 ;  /* 0x0000000514317223 */ /* 0x000fce0000000031 */
.L_x_995:
[----:B------:R-:W-:Y:S05]  /*1370*/  BSYNC.RECONVERGENT B1 ;  /* 0x0000000000017941 */ /* 0x000fea0003800200 */
.L_x_993:
        /* <DEDUP_REMOVED lines=18> */
.L_x_999:
[----:B------:R-:W-:Y:S05]  /*14a0*/  BSYNC.RECONVERGENT B5 ;  /* 0x0000000000057941 */ /* 0x000fea0003800200 */
.L_x_998:
        /* <DEDUP_REMOVED lines=14> */
.L_x_1001:
[----:B------:R-:W-:Y:S05]  /*1590*/  BSYNC.RECONVERGENT B5 ;  /* 0x0000000000057941 */ /* 0x000fea0003800200 */
.L_x_1000:
        /* <DEDUP_REMOVED lines=14> */
.L_x_1002:
[----:B------:R-:W-:Y:S05]  /*1680*/  BSYNC.RECONVERGENT B5 ;  /* 0x0000000000057941 */ /* 0x000fea0003800200 */
.L_x_997:
[----:B------:R-:W-:Y:S05]  /*1690*/  BSYNC.RECONVERGENT B4 ;  /* 0x0000000000047941 */ /* 0x000fea0003800200 */
.L_x_996:
        /* <DEDUP_REMOVED lines=20> */
[----:B------:R-:W0:Y:S03]  /*17e0*/  MUFU.RCP R36, R36 ;  /* 0x0000002400247308 */ /* 0x000e260000001000 */
[----:B0-----:R-:W-:Y:S01]  /*17f0*/  FMUL R20, R36, R41 ;  /* 0x0000002924147220 */ /* 0x001fe20000400000 */
[----:B------:R-:W-:-:S03]  /*1800*/  FFMA R41, R38, 1.1920928955078125e-07, R37 ;  /* 0x3400000026297823 */ /* 0x000fc60000000025 */
        /* <DEDUP_REMOVED lines=25> */
[----:B------:R-:W-:Y:S02]  /*19a0*/  FFMA R36, R37, 5, R36 ;  /* 0x40a0000025247823 */ /* 0x000fe40000000024 */
[----:B------:R1:W2:Y:S01]  /*19b0*/  F2I.NTZ R38, R20 ;  /* 0x0000001400267305 */ /* 0x0002a20000203100 */
[----:B0-----:R-:W-:Y:S01]  /*19c0*/  FADD R37, R20, -R43 ;  /* 0x8000002b14257221 */ /* 0x001fe20000000000 */
[----:B------:R-:W-:-:S03]  /*19d0*/  FSETP.GT.AND P0, PT, R43, RZ, PT ;  /* 0x000000ff2b00720b */ /* 0x000fc60003f04000 */
[----:B------:R-:W-:-:S04]  /*19e0*/  FADD R36, R36, R37 ;  /* 0x0000002524247221 */ /* 0x000fc80000000000 */
[----:B------:R-:W-:Y:S01]  /*19f0*/  FFMA R37, R36, R41, 0.0013391353422775864601 ;  /* 0x3aaf85ed24257423 */ /* 0x000fe20000000029 */
        /* <DEDUP_REMOVED lines=24> */
.L_x_1004:
[----:B------:R-:W-:Y:S05]  /*1b80*/  BSYNC.RECONVERGENT B1 ;  /* 0x0000000000017941 */ /* 0x000fea0003800200 */
.L_x_1003:
        /* <DEDUP_REMOVED lines=25> */
[----:B------:R-:W-:Y:S05]  /*1d20*/  CALL.REL.NOINC `($__internal_27_$__cuda_sm3x_div_rn_noftz_f32_slowpath) ;  /* 0x0000000c00bc7944 */ /* 0x000fea0003c00000 */
.L_x_1006:
[----:B------:R-:W-:Y:S05]  /*1d30*/  BSYNC.RECONVERGENT B4 ;  /* 0x0000000000047941 */ /* 0x000fea0003800200 */
.L_x_1005:
        /* <DEDUP_REMOVED lines=17> */
[----:B------:R-:W-:Y:S05]  /*1e50*/  CALL.REL.NOINC `($__internal_27_$__cuda_sm3x_div_rn_noftz_f32_slowpath) ;  /* 0x0000000c00707944 */ /* 0x000fea0003c00000 */
.L_x_1008:
[----:B------:R-:W-:Y:S05]  /*1e60*/  BSYNC.RECONVERGENT B4 ;  /* 0x0000000000047941 */ /* 0x000fea0003800200 */
.L_x_1007:
[----:B------:R-:W-:Y:S01]  /*1e70*/  FFMA R5, R48, R5, 1 ;  /* 0x3f80000030057423 */ /* 0x000fe20000000005 */
[----:B------:R-:W-:Y:S03]  /*1e80*/  BSSY.RECONVERGENT B1, `(.L_x_1009) ;  /* 0x000000c000017945 */ /* 0x000fe60003800200 */
[----:B------:R0:W1:Y:S01]  /*1e90*/  MUFU.RSQ R0, R5 ;  /* 0x0000000500007308 */ /* 0x0000620000001400 */
[----:B------:R-:W-:-:S04]  /*1ea0*/  IADD3 R4, PT, PT, R5, -0xd000000, RZ ;  /* 0xf300000005047810 */ /* 0x000fc80007ffe0ff */
[----:B------:R-:W-:-:S13]  /*1eb0*/  ISETP.GT.U32.AND P0, PT, R4, 0x727fffff, PT ;  /* 0x727fffff0400780c */ /* 0x000fda0003f04070 */
[----:B01----:R-:W-:Y:S05]  /*1ec0*/  @!P0 BRA `(.L_x_1010) ;  /* 0x00000000000c8947 */ /* 0x003fea0003800000 */
[----:B------:R-:W-:-:S07]  /*1ed0*/  MOV R20, 0x1ef0 ;  /* 0x00001ef000147802 */ /* 0x000fce0000000f00 */
[----:B------:R-:W-:Y:S05]  /*1ee0*/  CALL.REL.NOINC `($__internal_26_$__cuda_sm20_sqrt_rn_f32_slowpath) ;  /* 0x0000000800f47944 */ /* 0x000fea0003c00000 */
[----:B------:R-:W-:Y:S05]  /*1ef0*/  BRA `(.L_x_1011) ;  /* 0x0000000000107947 */ /* 0x000fea0003800000 */
.L_x_1010:
[----:B------:R-:W-:Y:S01]  /*1f00*/  FMUL.FTZ R44, R5, R0 ;  /* 0x00000000052c7220 */ /* 0x000fe20000410000 */
[----:B------:R-:W-:-:S03]  /*1f10*/  FMUL.FTZ R0, R0, 0.5 ;  /* 0x3f00000000007820 */ /* 0x000fc60000410000 */
[----:B------:R-:W-:-:S04]  /*1f20*/  FFMA R5, -R44, R44, R5 ;  /* 0x0000002c2c057223 */ /* 0x000fc80000000105 */
[----:B------:R-:W-:-:S07]  /*1f30*/  FFMA R44, R5, R0, R44 ;  /* 0x00000000052c7223 */ /* 0x000fce000000002c */
.L_x_1011:
[----:B------:R-:W-:Y:S05]  /*1f40*/  BSYNC.RECONVERGENT B1 ;  /* 0x0000000000017941 */ /* 0x000fea0003800200 */
.L_x_1009:
        /* <DEDUP_REMOVED lines=17> */
[----:B------:R-:W-:Y:S05]  /*2060*/  CALL.REL.NOINC `($__internal_27_$__cuda_sm3x_div_rn_noftz_f32_slowpath) ;  /* 0x0000000800ec7944 */ /* 0x000fea0003c00000 */
.L_x_1013:
[----:B------:R-:W-:Y:S05]  /*2070*/  BSYNC.RECONVERGENT B4 ;  /* 0x0000000000047941 */ /* 0x000fea0003800200 */
.L_x_1012:
        /* <DEDUP_REMOVED lines=9> */
.L_x_1015:
[----:B------:R-:W-:Y:S01]  /*2110*/  FMUL.FTZ R44, R5, R4 ;  /* 0x00000004052c7220 */ /* 0x000fe20000410000 */
[----:B------:R-:W-:-:S03]  /*2120*/  FMUL.FTZ R4, R4, 0.5 ;  /* 0x3f00000004047820 */ /* 0x000fc60000410000 */
[----:B------:R-:W-:-:S04]  /*2130*/  FFMA R5, -R44, R44, R5 ;  /* 0x0000002c2c057223 */ /* 0x000fc80000000105 */
[----:B------:R-:W-:-:S07]  /*2140*/  FFMA R44, R5, R4, R44 ;  /* 0x00000004052c7223 */ /* 0x000fce000000002c */
.L_x_1016:
[----:B------:R-:W-:Y:S05]  /*2150*/  BSYNC.RECONVERGENT B1 ;  /* 0x0000000000017941 */ /* 0x000fea0003800200 */
.L_x_1014:
        /* <DEDUP_REMOVED lines=8> */
[----:B------:R-:W-:Y:S05]  /*21e0*/  CALL.REL.NOINC `($__internal_25_$__cuda_sm20_rcp_rn_f32_slowpath) ;  /* 0x0000000400607944 */ /* 0x000fea0003c00000 */
[----:B------:R-:W-:Y:S01]  /*21f0*/  MOV R0, R5 ;  /* 0x0000000500007202 */ /* 0x000fe20000000f00 */
[----:B------:R-:W-:Y:S06]  /*2200*/  BRA `(.L_x_1019) ;  /* 0x0000000000107947 */ /* 0x000fec0003800000 */
.L_x_1018:
[----:B------:R-:W0:Y:S02]  /*2210*/  MUFU.RCP R0, R7 ;  /* 0x0000000700007308 */ /* 0x000e240000001000 */
[----:B0-----:R-:W-:-:S04]  /*2220*/  FFMA R4, R7, R0, -1 ;  /* 0xbf80000007047423 */ /* 0x001fc80000000000 */
[----:B------:R-:W-:-:S04]  /*2230*/  FADD.FTZ R5, -R4, -RZ ;  /* 0x800000ff04057221 */ /* 0x000fc80000010100 */
[----:B------:R-:W-:-:S07]  /*2240*/  FFMA R0, R0, R5, R0 ;  /* 0x0000000500007223 */ /* 0x000fce0000000000 */
.L_x_1019:
[----:B------:R-:W-:Y:S05]  /*2250*/  BSYNC.RECONVERGENT B1 ;  /* 0x0000000000017941 */ /* 0x000fea0003800200 */
.L_x_1017:
        /* <DEDUP_REMOVED lines=14> */
[----:B------:R-:W-:Y:S05]  /*2340*/  CALL.REL.NOINC `($__internal_27_$__cuda_sm3x_div_rn_noftz_f32_slowpath) ;  /* 0x0000000800347944 */ /* 0x000fea0003c00000 */
.L_x_1021:
[----:B------:R-:W-:Y:S05]  /*2350*/  BSYNC.RECONVERGENT B4 ;  /* 0x0000000000047941 */ /* 0x000fea0003800200 */
.L_x_1020:
        /* <DEDUP_REMOVED lines=13> */
[----:B------:R-:W-:Y:S05]  /*2430*/  CALL.REL.NOINC `($__internal_27_$__cuda_sm3x_div_rn_noftz_f32_slowpath) ;  /* 0x0000000400f87944 */ /* 0x000fea0003c00000 */
.L_x_1023:
[----:B------:R-:W-:Y:S05]  /*2440*/  BSYNC.RECONVERGENT B4 ;  /* 0x0000000000047941 */ /* 0x000fea0003800200 */
.L_x_1022:
        /* <DEDUP_REMOVED lines=14> */
.L_x_1025:
[----:B------:R-:W-:Y:S05]  /*2530*/  BSYNC.RECONVERGENT B4 ;  /* 0x0000000000047941 */ /* 0x000fea0003800200 */
.L_x_1024:
[----:B------:R-:W-:-:S07]  /*2540*/  MOV R47, R5 ;  /* 0x00000005002f7202 */ /* 0x000fce0000000f00 */
.L_x_992:
[----:B------:R-:W-:Y:S05]  /*2550*/  BSYNC.RECONVERGENT B3 ;  /* 0x0000000000037941 */ /* 0x000fea0003800200 */
.L_x_991:
        /* <DEDUP_REMOVED lines=13> */
[----:B------:R-:W-:Y:S05]  /*2630*/  CALL.REL.NOINC `($__internal_27_$__cuda_sm3x_div_rn_noftz_f32_slowpath) ;  /* 0x0000000400787944 */ /* 0x000fea0003c00000 */
.L_x_1027:
[----:B------:R-:W-:Y:S05]  /*2640*/  BSYNC.RECONVERGENT B3 ;  /* 0x0000000000037941 */ /* 0x000fea0003800200 */
.L_x_1026:
        /* <DEDUP_REMOVED lines=9> */
[----:B------:R-:W-:-:S03]  /*26e0*/  FFMA R14, R11, R34, R14 ;  /* 0x000000220b0e7223 */ /* 0x000fc6000000000e */
[----:B------:R0:W-:Y:S04]  /*26f0*/  STG.E desc[UR8][R30.64], R13 ;  /* 0x0000000d1e007986 */ /* 0x0001e8000c101908 */
[----:B------:R0:W-:Y:S04]  /*2700*/  STG.E desc[UR8][R30.64+0x4], R15 ;  /* 0x0000040f1e007986 */ /* 0x0001e8000c101908 */
[----:B------:R0:W-:Y:S02]  /*2710*/  STG.E desc[UR8][R30.64+0x8], R14 ;  /* 0x0000080e1e007986 */ /* 0x0001e4000c101908 */
.L_x_969:
[----:B------:R-:W-:Y:S05]  /*2720*/  BSYNC.RECONVERGENT B0 ;  /* 0x0000000000007941 */ /* 0x000fea0003800200 */
.L_x_968:
[----:B------:R-:W-:Y:S02]  /*2730*/  UIADD3 UR5, UPT, UPT, UR5, UR12, URZ ;  /* 0x0000000c05057290 */ /* 0x000fe4000fffe0ff */
[----:B------:R-:W-:Y:S01]  /*2740*/  UIADD3 UR4, UPT, UPT, UR4, UR15, URZ ;  /* 0x0000000f04047290 */ /* 0x000fe2000fffe0ff */
[----:B------:R-:W-:Y:S11]  /*2750*/  BRA.U UP0, `(.L_x_1028) ;  /* 0xffffffdd002c7547 */ /* 0x000ff6000b83ffff */
[----:B------:R-:W-:Y:S05]  /*2760*/  EXIT ;  /* 0x000000000000794d */ /* 0x000fea0003800000 */
        .weak           $__internal_25_$__cuda_sm20_rcp_rn_f32_slowpath
        .type           $__internal_25_$__cuda_sm20_rcp_rn_f32_slowpath,@function
        .size           $__internal_25_$__cuda_sm20_rcp_rn_f32_slowpath,($__internal_26_$__cuda_sm20_sqrt_rn_f32_slowpath - $__internal_25_$__cuda_sm20_rcp_rn_f32_slowpath)
$__internal_25_$__cuda_sm20_rcp_rn_f32_slowpath:
        /* <DEDUP_REMOVED lines=16> */
.L_x_1030:
        /* <DEDUP_REMOVED lines=33> */
.L_x_1032:
[----:B------:R0:W1:Y:S02]  /*2a80*/  MUFU.RCP R5, R0 ;  /* 0x0000000000057308 */ /* 0x0000640000001000 */
.L_x_1031:
[----:B------:R-:W-:Y:S05]  /*2a90*/  BSYNC.RECONVERGENT B2 ;  /* 0x0000000000027941 */ /* 0x000fea0003800200 */
.L_x_1029:
[----:B------:R-:W-:-:S04]  /*2aa0*/  MOV R7, 0x0 ;  /* 0x0000000000077802 */ /* 0x000fc80000000f00 */
[----:B01----:R-:W-:Y:S05]  /*2ab0*/  RET.REL.NODEC R6 `(_Z17pbr_bn_fwd_kernel10TensorViewS_S_S_S_S_S_fS_) ;  /* 0xffffffd406507950 */ /* 0x003fea0003c3ffff */
        .weak           $__internal_26_$__cuda_sm20_sqrt_rn_f32_slowpath
        .type           $__internal_26_$__cuda_sm20_sqrt_rn_f32_slowpath,@function
        .size           $__internal_26_$__cuda_sm20_sqrt_rn_f32_slowpath,($__internal_27_$__cuda_sm3x_div_rn_noftz_f32_slowpath - $__internal_26_$__cuda_sm20_sqrt_rn_f32_slowpath)
$__internal_26_$__cuda_sm20_sqrt_rn_f32_slowpath:
        /* <DEDUP_REMOVED lines=19> */
.L_x_1033:
[----:B------:R-:W-:Y:S01]  /*2bf0*/  HFMA2 R41, -RZ, RZ, 0, 0 ;  /* 0x00000000ff297431 */ /* 0x000fe200000001ff */
[----:B------:R-:W-:-:S04]  /*2c00*/  MOV R40, R20 ;  /* 0x0000001400287202 */ /* 0x000fc80000000f00 */
[----:B------:R-:W-:Y:S05]  /*2c10*/  RET.REL.NODEC R40 `(_Z17pbr_bn_fwd_kernel10TensorViewS_S_S_S_S_S_fS_) ;  /* 0xffffffd028f87950 */ /* 0x000fea0003c3ffff */
        .weak           $__internal_27_$__cuda_sm3x_div_rn_noftz_f32_slowpath
        .type           $__internal_27_$__cuda_sm3x_div_rn_noftz_f32_slowpath,@function
        .size           $__internal_27_$__cuda_sm3x_div_rn_noftz_f32_slowpath,(.L_x_1073 - $__internal_27_$__cuda_sm3x_div_rn_noftz_f32_slowpath)
$__internal_27_$__cuda_sm3x_div_rn_noftz_f32_slowpath:
        /* <DEDUP_REMOVED lines=34> */
.L_x_1035:
        /* <DEDUP_REMOVED lines=51> */
.L_x_1042:
[----:B------:R-:W-:-:S04]  /*3170*/  LOP3.LUT R5, R5, 0x80000000, RZ, 0xc0, !PT ;  /* 0x8000000005057812 */ /* 0x000fc800078ec0ff */
[----:B------:R-:W-:Y:S01]  /*3180*/  LOP3.LUT R5, R5, 0x7f800000, RZ, 0xfc, !PT ;  /* 0x7f80000005057812 */ /* 0x000fe200078efcff */
[----:B------:R-:W-:Y:S06]  /*3190*/  BRA `(.L_x_1043) ;  /* 0x0000000000047947 */ /* 0x000fec0003800000 */
.L_x_1041:
[----:B------:R-:W-:-:S07]  /*31a0*/  LEA R5, R46, R5, 0x17 ;  /* 0x000000052e057211 */ /* 0x000fce00078eb8ff */
.L_x_1043:
[----:B------:R-:W-:Y:S05]  /*31b0*/  BSYNC.RECONVERGENT B2 ;  /* 0x0000000000027941 */ /* 0x000fea0003800200 */
.L_x_1040:
[----:B------:R-:W-:Y:S05]  /*31c0*/  BRA `(.L_x_1044) ;  /* 0x0000000000207947 */ /* 0x000fea0003800000 */
.L_x_1039:
[----:B------:R-:W-:-:S04]  /*31d0*/  LOP3.LUT R45, R45, 0x80000000, R46, 0x48, !PT ;  /* 0x800000002d2d7812 */ /* 0x000fc800078e482e */
[----:B------:R-:W-:Y:S01]  /*31e0*/  LOP3.LUT R5, R45, 0x7f800000, RZ, 0xfc, !PT ;  /* 0x7f8000002d057812 */ /* 0x000fe200078efcff */
[----:B------:R-:W-:Y:S06]  /*31f0*/  BRA `(.L_x_1044) ;  /* 0x0000000000147947 */ /* 0x000fec0003800000 */
.L_x_1038:
[----:B------:R-:W-:Y:S01]  /*3200*/  LOP3.LUT R5, R45, 0x80000000, R46, 0x48, !PT ;  /* 0x800000002d057812 */ /* 0x000fe200078e482e */
[----:B------:R-:W-:Y:S06]  /*3210*/  BRA `(.L_x_1044) ;  /* 0x00000000000c7947 */ /* 0x000fec0003800000 */
.L_x_1037:
[----:B------:R-:W0:Y:S01]  /*3220*/  MUFU.RSQ R5, -QNAN ;  /* 0xffc0000000057908 */ /* 0x000e220000001400 */
[----:B------:R-:W-:Y:S05]  /*3230*/  BRA `(.L_x_1044) ;  /* 0x0000000000047947 */ /* 0x000fea0003800000 */
.L_x_1036:
[----:B------:R-:W-:-:S07]  /*3240*/  FADD.FTZ R5, R46, R45 ;  /* 0x0000002d2e057221 */ /* 0x000fce0000010000 */
.L_x_1044:
[----:B------:R-:W-:Y:S05]  /*3250*/  BSYNC.RECONVERGENT B1 ;  /* 0x0000000000017941 */ /* 0x000fea0003800200 */
.L_x_1034:
[----:B------:R-:W-:Y:S01]  /*3260*/  HFMA2 R41, -RZ, RZ, 0, 0 ;  /* 0x00000000ff297431 */ /* 0x000fe200000001ff */
[----:B------:R-:W-:-:S04]  /*3270*/  MOV R40, R20 ;  /* 0x0000001400287202 */ /* 0x000fc80000000f00 */
[----:B0-----:R-:W-:Y:S05]  /*3280*/  RET.REL.NODEC R40 `(_Z17pbr_bn_fwd_kernel10TensorViewS_S_S_S_S_S_fS_) ;  /* 0xffffffcc285c7950 */ /* 0x001fea0003c3ffff */
.L_x_1045:
        /* <DEDUP_REMOVED lines=15> */
.L_x_1073:


//--------------------- .nv.shared.reserved.0     --------------------------
	.section	.nv.shared.reserved.0,"aw",@nobits
	.weak		__nv_reservedSMEM_offset_0_alias
	.size		__nv_reservedSMEM_offset_0_alias, 0, 64
	.other		__nv_reservedSMEM_offset_0_alias,@"STO_CUDA_RESERVED_SHARED STV_DEFAULT"
__nv_reservedSMEM_offset_0_alias:
	.zero		0
	.zero		64


//--------------------- .nv.constant0._Z22specular_bn_bwd_kernel10TensorViewS_S_S_S_S_S_fS_S_S_S_S_S_ --------------------------
	.section	.nv.constant0._Z22specular_bn_bwd_kernel10TensorViewS_S_S_S_S_S_fS_S_S_S_S_S_,"a",@progbits
	.sectionflags	@""
	.align	4
.nv.constant0._Z22specular_bn_bwd_kernel10TensorViewS_S_S_S_S_S_fS_S_S_S_S_S_:
	.zero		1632


//--------------------- .nv.constant0._Z22specular_bn_fwd_kernel10TensorViewS_S_S_S_S_S_fS_ --------------------------
	.section	.nv.constant0._Z22specular_bn_fwd_kernel10TensorViewS_S_S_S_S_S_fS_,"a",@progbits
	.sectionflags	@""
	.align	4
.nv.constant0._Z22specular_bn_fwd_kernel10TensorViewS_S_S_S_S_S_fS_:
	.zero		1352


//--------------------- .nv.constant0._Z23lambert_nhwc_bwd_kernel10TensorViewS_S_S_S_S_S_S_S_S_ --------------------------
	.section	.nv.constant0._Z23lambert_nhwc_bwd_kernel10TensorViewS_S_S_S_S_S_S_S_S_,"a",@progbits
	.sectionflags	@""
	.align	4
.nv.constant0._Z23lambert_nhwc_bwd_kernel10TensorViewS_S_S_S_S_S_S_S_S_:
	.zero		1456


//--------------------- .nv.constant0._Z23lambert_nhwc_fwd_kernel10TensorViewS_S_S_S_S_ --------------------------
	.section	.nv.constant0._Z23lambert_nhwc_fwd_kernel10TensorViewS_S_S_S_S_,"a",@progbits
	.sectionflags	@""
	.align	4
.nv.constant0._Z23lambert_nhwc_fwd_kernel10TensorViewS_S_S_S_S_:
	.zero		1232


//--------------------- .nv.constant0._Z21lambert_bn_bwd_kernel10TensorViewS_S_S_S_S_S_S_S_S_ --------------------------
	.section	.nv.constant0._Z21lambert_bn_bwd_kernel10TensorViewS_S_S_S_S_S_S_S_S_,"a",@progbits
	.sectionflags	@""
	.align	4
.nv.constant0._Z21lambert_bn_bwd_kernel10TensorViewS_S_S_S_S_S_S_S_S_:
	.zero		1456


//--------------------- .nv.constant0._Z21lambert_bn_fwd_kernel10TensorViewS_S_S_S_S_ --------------------------
	.section	.nv.constant0._Z21lambert_bn_fwd_kernel10TensorViewS_S_S_S_S_,"a",@progbits
	.sectionflags	@""
	.align	4
.nv.constant0._Z21lambert_bn_fwd_kernel10TensorViewS_S_S_S_S_:
	.zero		1232


//--------------------- .nv.constant0._Z19pbr_nhwc_bwd_kernel10TensorViewS_S_S_S_S_S_fS_S_S_S_S_S_ --------------------------
	.section	.nv.constant0._Z19pbr_nhwc_bwd_kernel10TensorViewS_S_S_S_S_S_fS_S_S_S_S_S_,"a",@progbits
	.sectionflags	@""
	.align	4
.nv.constant0._Z19pbr_nhwc_bwd_kernel10TensorViewS_S_S_S_S_S_fS_S_S_S_S_S_:
	.zero		1632


//--------------------- .nv.constant0._Z19pbr_nhwc_fwd_kernel10TensorViewS_S_S_S_S_S_fS_ --------------------------
	.section	.nv.constant0._Z19pbr_nhwc_fwd_kernel10TensorViewS_S_S_S_S_S_fS_,"a",@progbits
	.sectionflags	@""
	.align	4
.nv.constant0._Z19pbr_nhwc_fwd_kernel10TensorViewS_S_S_S_S_S_fS_:
	.zero		1352


//--------------------- .nv.constant0._Z17pbr_bn_bwd_kernel10TensorViewS_S_S_S_S_S_fS_S_S_S_S_S_ --------------------------
	.section	.nv.constant0._Z17pbr_bn_bwd_kernel10TensorViewS_S_S_S_S_S_fS_S_S_S_S_S_,"a",@progbits
	.sectionflags	@""
	.align	4
.nv.constant0._Z17pbr_bn_bwd_kernel10TensorViewS_S_S_S_S_S_fS_S_S_S_S_S_:
	.zero		1632


//--------------------- .nv.constant0._Z17pbr_bn_fwd_kernel10TensorViewS_S_S_S_S_S_fS_ --------------------------
	.section	.nv.constant0._Z17pbr_bn_fwd_kernel10TensorViewS_S_S_S_S_S_fS_,"a",@progbits
	.sectionflags	@""
	.align	4
.nv.constant0._Z17pbr_bn_fwd_kernel10TensorViewS_S_S_S_S_S_fS_:
	.zero		1352


//--------------------- SYMBOLS --------------------------

	.type		.nv.reservedSmem.offset0,@object
	.size		.nv.reservedSmem.offset0,0x4
